	.target	sm_100a

	.elftype	@"ET_EXEC"


//--------------------- .note.nv.tkinfo           --------------------------
	.section	.note.nv.tkinfo,"",@"SHT_NOTE"
	.sectionflags	@"SHF_NOTE_NV_TKINFO"
	.tkinfo
        /*0018*/ 	.word	0x00000081
        /*0030*/ 	.string	""
        /*0030*/ 	.string	"ptxas-blackwell"
        /*0030*/ 	.string	"Cuda compilation tools, release 12.9, V12.9.86"
        /*0030*/ 	.string	"Build cuda_12.9.r12.9/compiler.36037853_0"
        /*0030*/ 	.string	"-v  -suppress-debug-info  -lineinfo  -arch sm_100a "



//--------------------- .note.nv.cuver            --------------------------
	.section	.note.nv.cuver,"",@"SHT_NOTE"
	.sectionflags	@"SHF_NOTE_NV_CUVER"
        /*0018*/ 	.short	0x0001
        /*001a*/ 	.short	0x0064
        /*001c*/ 	.short	0x0001
        /*001e*/ 	.short	0x0000
        /*0020*/ 	.short	0x0001
        /*0022*/ 	.short	0x0000


//--------------------- .nv.info                  --------------------------
	.section	.nv.info,"",@"SHT_CUDA_INFO"
	.align	4


	//----- nvinfo : EIATTR_REGCOUNT
	.align		4
        /*0000*/ 	.byte	0x04, 0x2f
        /*0002*/ 	.short	(.L_1 - .L_0)
	.align		4
.L_0:
        /*0004*/ 	.word	index@(matmul_kernel)
        /*0008*/ 	.word	0x000000ff


	//----- nvinfo : EIATTR_FRAME_SIZE
	.align		4
.L_1:
        /*000c*/ 	.byte	0x04, 0x11
        /*000e*/ 	.short	(.L_3 - .L_2)
	.align		4
.L_2:
        /*0010*/ 	.word	index@(matmul_kernel)
        /*0014*/ 	.word	0x00005098


	//----- nvinfo : EIATTR_MIN_STACK_SIZE
	.align		4
.L_3:
        /*0018*/ 	.byte	0x04, 0x12
        /*001a*/ 	.short	(.L_5 - .L_4)
	.align		4
.L_4:
        /*001c*/ 	.word	index@(matmul_kernel)
        /*0020*/ 	.word	0x00005098
.L_5:


//--------------------- .nv.info.matmul_kernel    --------------------------
	.section	.nv.info.matmul_kernel,"",@"SHT_CUDA_INFO"
	.sectionflags	@""
	.align	4


	//----- nvinfo : EIATTR_CUDA_API_VERSION
	.align		4
        /*0000*/ 	.byte	0x04, 0x37
        /*0002*/ 	.short	(.L_7 - .L_6)
.L_6:
        /*0004*/ 	.word	0x00000081


	//----- nvinfo : EIATTR_KPARAM_INFO
	.align		4
.L_7:
        /*0008*/ 	.byte	0x04, 0x17
        /*000a*/ 	.short	(.L_9 - .L_8)
.L_8:
        /*000c*/ 	.word	0x00000000
        /*0010*/ 	.short	0x000d
        /*0012*/ 	.short	0x0048
        /*0014*/ 	.byte	0x00, 0xf4, 0x21, 0x00


	//----- nvinfo : EIATTR_KPARAM_INFO
	.align		4
.L_9:
        /*0018*/ 	.byte	0x04, 0x17
        /*001a*/ 	.short	(.L_11 - .L_10)
.L_10:
        /*001c*/ 	.word	0x00000000
        /*0020*/ 	.short	0x000c
        /*0022*/ 	.short	0x0040
        /*0024*/ 	.byte	0x00, 0xf4, 0x21, 0x00


	//----- nvinfo : EIATTR_KPARAM_INFO
	.align		4
.L_11:
        /*0028*/ 	.byte	0x04, 0x17
        /*002a*/ 	.short	(.L_13 - .L_12)
.L_12:
        /*002c*/ 	.word	0x00000000
        /*0030*/ 	.short	0x000b
        /*0032*/ 	.short	0x0038
        /*0034*/ 	.byte	0x00, 0xf0, 0x11, 0x00


	//----- nvinfo : EIATTR_KPARAM_INFO
	.align		4
.L_13:
        /*0038*/ 	.byte	0x04, 0x17
        /*003a*/ 	.short	(.L_15 - .L_14)
.L_14:
        /*003c*/ 	.word	0x00000000
        /*0040*/ 	.short	0x000a
        /*0042*/ 	.short	0x0034
        /*0044*/ 	.byte	0x00, 0xf0, 0x11, 0x00


	//----- nvinfo : EIATTR_KPARAM_INFO
	.align		4
.L_15:
        /*0048*/ 	.byte	0x04, 0x17
        /*004a*/ 	.short	(.L_17 - .L_16)
.L_16:
        /*004c*/ 	.word	0x00000000
        /*0050*/ 	.short	0x0009
        /*0052*/ 	.short	0x0030
        /*0054*/ 	.byte	0x00, 0xf0, 0x11, 0x00


	//----- nvinfo : EIATTR_KPARAM_INFO
	.align		4
.L_17:
        /*0058*/ 	.byte	0x04, 0x17
        /*005a*/ 	.short	(.L_19 - .L_18)
.L_18:
        /*005c*/ 	.word	0x00000000
        /*0060*/ 	.short	0x0008
        /*0062*/ 	.short	0x002c
        /*0064*/ 	.byte	0x00, 0xf0, 0x11, 0x00


	//----- nvinfo : EIATTR_KPARAM_INFO
	.align		4
.L_19:
        /*0068*/ 	.byte	0x04, 0x17
        /*006a*/ 	.short	(.L_21 - .L_20)
.L_20:
        /*006c*/ 	.word	0x00000000
        /*0070*/ 	.short	0x0007
        /*0072*/ 	.short	0x0028
        /*0074*/ 	.byte	0x00, 0xf0, 0x11, 0x00


	//----- nvinfo : EIATTR_KPARAM_INFO
	.align		4
.L_21:
        /*0078*/ 	.byte	0x04, 0x17
        /*007a*/ 	.short	(.L_23 - .L_22)
.L_22:
        /*007c*/ 	.word	0x00000000
        /*0080*/ 	.short	0x0006
        /*0082*/ 	.short	0x0024
        /*0084*/ 	.byte	0x00, 0xf0, 0x11, 0x00


	//----- nvinfo : EIATTR_KPARAM_INFO
	.align		4
.L_23:
        /*0088*/ 	.byte	0x04, 0x17
        /*008a*/ 	.short	(.L_25 - .L_24)
.L_24:
        /*008c*/ 	.word	0x00000000
        /*0090*/ 	.short	0x0005
        /*0092*/ 	.short	0x0020
        /*0094*/ 	.byte	0x00, 0xf0, 0x11, 0x00


	//----- nvinfo : EIATTR_KPARAM_INFO
	.align		4
.L_25:
        /*0098*/ 	.byte	0x04, 0x17
        /*009a*/ 	.short	(.L_27 - .L_26)
.L_26:
        /*009c*/ 	.word	0x00000000
        /*00a0*/ 	.short	0x0004
        /*00a2*/ 	.short	0x001c
        /*00a4*/ 	.byte	0x00, 0xf0, 0x11, 0x00


	//----- nvinfo : EIATTR_KPARAM_INFO
	.align		4
.L_27:
        /*00a8*/ 	.byte	0x04, 0x17
        /*00aa*/ 	.short	(.L_29 - .L_28)
.L_28:
        /*00ac*/ 	.word	0x00000000
        /*00b0*/ 	.short	0x0003
        /*00b2*/ 	.short	0x0018
        /*00b4*/ 	.byte	0x00, 0xf0, 0x11, 0x00


	//----- nvinfo : EIATTR_KPARAM_INFO
	.align		4
.L_29:
        /*00b8*/ 	.byte	0x04, 0x17
        /*00ba*/ 	.short	(.L_31 - .L_30)
.L_30:
        /*00bc*/ 	.word	0x00000000
        /*00c0*/ 	.short	0x0002
        /*00c2*/ 	.short	0x0010
        /*00c4*/ 	.byte	0x00, 0xf4, 0x21, 0x00


	//----- nvinfo : EIATTR_KPARAM_INFO
	.align		4
.L_31:
        /*00c8*/ 	.byte	0x04, 0x17
        /*00ca*/ 	.short	(.L_33 - .L_32)
.L_32:
        /*00cc*/ 	.word	0x00000000
        /*00d0*/ 	.short	0x0001
        /*00d2*/ 	.short	0x0008
        /*00d4*/ 	.byte	0x00, 0xf4, 0x21, 0x00


	//----- nvinfo : EIATTR_KPARAM_INFO
	.align		4
.L_33:
        /*00d8*/ 	.byte	0x04, 0x17
        /*00da*/ 	.short	(.L_35 - .L_34)
.L_34:
        /*00dc*/ 	.word	0x00000000
        /*00e0*/ 	.short	0x0000
        /*00e2*/ 	.short	0x0000
        /*00e4*/ 	.byte	0x00, 0xf4, 0x21, 0x00


	//----- nvinfo : EIATTR_SPARSE_MMA_MASK
	.align		4
.L_35:
        /*00e8*/ 	.byte	0x03, 0x50
        /*00ea*/ 	.short	0x0000


	//----- nvinfo : EIATTR_MAXREG_COUNT
	.align		4
        /*00ec*/ 	.byte	0x03, 0x1b
        /*00ee*/ 	.short	0x00ff


	//----- nvinfo : EIATTR_NUM_BARRIERS
	.align		4
        /*00f0*/ 	.byte	0x02, 0x4c
        /*00f2*/ 	.byte	0x01
	.zero		1


	//----- nvinfo : EIATTR_ANNOTATIONS
	.align		4
        /*00f4*/ 	.byte	0x04, 0x55
        /*00f6*/ 	.short	(.L_37 - .L_36)


	//   ....[0]....
.L_36:
        /*00f8*/ 	.word	0x00000001
        /*00fc*/ 	.byte	0xc0, 0x00, 0x00, 0x00, 0x01, 0x00, 0x00, 0x00, 0x00, 0x0a, 0x00, 0x00, 0x01, 0x00, 0x00, 0x00
        /* <DEDUP_REMOVED lines=478> */
        /*1eec*/ 	.byte	0x20, 0x6b, 0x01, 0x00


	//----- nvinfo : EIATTR_COOP_GROUP_MASK_REGIDS
	.align		4
.L_37:
        /*1ef0*/ 	.byte	0x04, 0x29
        /*1ef2*/ 	.short	(.L_39 - .L_38)


	//   ....[0]....
.L_38:
        /*1ef4*/ 	.word	0xffffffff


	//   ....[1]....
        /*1ef8*/ 	.word	0xffffffff


	//   ....[2]....
        /*1efc*/ 	.word	0xffffffff


	//   ....[3]....
        /*1f00*/ 	.word	0xffffffff


	//   ....[4]....
        /*1f04*/ 	.word	0xffffffff


	//   ....[5]....
        /*1f08*/ 	.word	0xffffffff


	//   ....[6]....
        /*1f0c*/ 	.word	0xffffffff


	//   ....[7]....
        /*1f10*/ 	.word	0xffffffff


	//   ....[8]....
        /*1f14*/ 	.word	0xffffffff


	//   ....[9]....
        /*1f18*/ 	.word	0xffffffff


	//   ....[10]....
        /*1f1c*/ 	.word	0xffffffff


	//   ....[11]....
        /*1f20*/ 	.word	0xffffffff


	//   ....[12]....
        /*1f24*/ 	.word	0xffffffff


	//   ....[13]....
        /*1f28*/ 	.word	0xffffffff


	//   ....[14]....
        /*1f2c*/ 	.word	0xffffffff


	//   ....[15]....
        /*1f30*/ 	.word	0xffffffff


	//   ....[16]....
        /*1f34*/ 	.word	0xffffffff


	//   ....[17]....
        /*1f38*/ 	.word	0xffffffff


	//   ....[18]....
        /*1f3c*/ 	.word	0xffffffff


	//   ....[19]....
        /*1f40*/ 	.word	0xffffffff


	//   ....[20]....
        /*1f44*/ 	.word	0xffffffff


	//   ....[21]....
        /*1f48*/ 	.word	0xffffffff


	//   ....[22]....
        /*1f4c*/ 	.word	0xffffffff


	//   ....[23]....
        /*1f50*/ 	.word	0xffffffff


	//   ....[24]....
        /*1f54*/ 	.word	0xffffffff


	//   ....[25]....
        /*1f58*/ 	.word	0xffffffff


	//   ....[26]....
        /*1f5c*/ 	.word	0xffffffff


	//   ....[27]....
        /*1f60*/ 	.word	0xffffffff


	//   ....[28]....
        /*1f64*/ 	.word	0xffffffff


	//   ....[29]....
        /*1f68*/ 	.word	0xffffffff


	//   ....[30]....
        /*1f6c*/ 	.word	0xffffffff


	//   ....[31]....
        /*1f70*/ 	.word	0xffffffff


	//   ....[32]....
        /*1f74*/ 	.word	0xffffffff


	//   ....[33]....
        /*1f78*/ 	.word	0xffffffff


	//   ....[34]....
        /*1f7c*/ 	.word	0xffffffff


	//   ....[35]....
        /*1f80*/ 	.word	0xffffffff


	//   ....[36]....
        /*1f84*/ 	.word	0xffffffff


	//   ....[37]....
        /*1f88*/ 	.word	0xffffffff


	//   ....[38]....
        /*1f8c*/ 	.word	0xffffffff


	//   ....[39]....
        /*1f90*/ 	.word	0xffffffff


	//   ....[40]....
        /*1f94*/ 	.word	0xffffffff


	//   ....[41]....
        /*1f98*/ 	.word	0xffffffff


	//   ....[42]....
        /*1f9c*/ 	.word	0xffffffff


	//   ....[43]....
        /*1fa0*/ 	.word	0xffffffff


	//   ....[44]....
        /*1fa4*/ 	.word	0xffffffff


	//   ....[45]....
        /*1fa8*/ 	.word	0xffffffff


	//   ....[46]....
        /*1fac*/ 	.word	0xffffffff


	//   ....[47]....
        /*1fb0*/ 	.word	0xffffffff


	//   ....[48]....
        /*1fb4*/ 	.word	0xffffffff


	//   ....[49]....
        /*1fb8*/ 	.word	0xffffffff


	//   ....[50]....
        /*1fbc*/ 	.word	0xffffffff


	//   ....[51]....
        /*1fc0*/ 	.word	0xffffffff


	//   ....[52]....
        /*1fc4*/ 	.word	0xffffffff


	//   ....[53]....
        /*1fc8*/ 	.word	0xffffffff


	//   ....[54]....
        /*1fcc*/ 	.word	0xffffffff


	//   ....[55]....
        /*1fd0*/ 	.word	0xffffffff


	//   ....[56]....
        /*1fd4*/ 	.word	0xffffffff


	//   ....[57]....
        /*1fd8*/ 	.word	0xffffffff


	//   ....[58]....
        /*1fdc*/ 	.word	0xffffffff


	//   ....[59]....
        /*1fe0*/ 	.word	0xffffffff


	//   ....[60]....
        /*1fe4*/ 	.word	0xffffffff


	//   ....[61]....
        /*1fe8*/ 	.word	0xffffffff


	//   ....[62]....
        /*1fec*/ 	.word	0xffffffff


	//   ....[63]....
        /*1ff0*/ 	.word	0xffffffff


	//   ....[64]....
        /*1ff4*/ 	.word	0xffffffff


	//   ....[65]....
        /*1ff8*/ 	.word	0xffffffff


	//   ....[66]....
        /*1ffc*/ 	.word	0xffffffff


	//   ....[67]....
        /*2000*/ 	.word	0xffffffff


	//   ....[68]....
        /*2004*/ 	.word	0xffffffff


	//   ....[69]....
        /*2008*/ 	.word	0xffffffff


	//   ....[70]....
        /*200c*/ 	.word	0xffffffff


	//   ....[71]....
        /*2010*/ 	.word	0xffffffff


	//   ....[72]....
        /*2014*/ 	.word	0xffffffff


	//   ....[73]....
        /*2018*/ 	.word	0xffffffff


	//   ....[74]....
        /*201c*/ 	.word	0xffffffff


	//   ....[75]....
        /*2020*/ 	.word	0xffffffff


	//   ....[76]....
        /*2024*/ 	.word	0xffffffff


	//   ....[77]....
        /*2028*/ 	.word	0xffffffff


	//   ....[78]....
        /*202c*/ 	.word	0xffffffff


	//   ....[79]....
        /*2030*/ 	.word	0xffffffff


	//   ....[80]....
        /*2034*/ 	.word	0xffffffff


	//   ....[81]....
        /*2038*/ 	.word	0xffffffff


	//   ....[82]....
        /*203c*/ 	.word	0xffffffff


	//   ....[83]....
        /*2040*/ 	.word	0xffffffff


	//   ....[84]....
        /*2044*/ 	.word	0xffffffff


	//   ....[85]....
        /*2048*/ 	.word	0xffffffff


	//   ....[86]....
        /*204c*/ 	.word	0xffffffff


	//   ....[87]....
        /*2050*/ 	.word	0xffffffff


	//   ....[88]....
        /*2054*/ 	.word	0xffffffff


	//   ....[89]....
        /*2058*/ 	.word	0xffffffff


	//   ....[90]....
        /*205c*/ 	.word	0xffffffff


	//   ....[91]....
        /*2060*/ 	.word	0xffffffff


	//   ....[92]....
        /*2064*/ 	.word	0xffffffff


	//   ....[93]....
        /*2068*/ 	.word	0xffffffff


	//   ....[94]....
        /*206c*/ 	.word	0xffffffff


	//   ....[95]....
        /*2070*/ 	.word	0xffffffff


	//   ....[96]....
        /*2074*/ 	.word	0xffffffff


	//   ....[97]....
        /*2078*/ 	.word	0xffffffff


	//   ....[98]....
        /*207c*/ 	.word	0xffffffff


	//   ....[99]....
        /*2080*/ 	.word	0xffffffff


	//   ....[100]....
        /*2084*/ 	.word	0xffffffff


	//   ....[101]....
        /*2088*/ 	.word	0xffffffff


	//   ....[102]....
        /*208c*/ 	.word	0xffffffff


	//   ....[103]....
        /*2090*/ 	.word	0xffffffff


	//   ....[104]....
        /*2094*/ 	.word	0xffffffff


	//   ....[105]....
        /*2098*/ 	.word	0xffffffff


	//   ....[106]....
        /*209c*/ 	.word	0xffffffff


	//   ....[107]....
        /*20a0*/ 	.word	0xffffffff


	//   ....[108]....
        /*20a4*/ 	.word	0xffffffff


	//   ....[109]....
        /*20a8*/ 	.word	0xffffffff


	//   ....[110]....
        /*20ac*/ 	.word	0xffffffff


	//   ....[111]....
        /*20b0*/ 	.word	0xffffffff


	//   ....[112]....
        /*20b4*/ 	.word	0xffffffff


	//   ....[113]....
        /*20b8*/ 	.word	0xffffffff


	//   ....[114]....
        /*20bc*/ 	.word	0xffffffff


	//   ....[115]....
        /*20c0*/ 	.word	0xffffffff


	//   ....[116]....
        /*20c4*/ 	.word	0xffffffff


	//   ....[117]....
        /*20c8*/ 	.word	0xffffffff


	//   ....[118]....
        /*20cc*/ 	.word	0xffffffff


	//   ....[119]....
        /*20d0*/ 	.word	0xffffffff


	//   ....[120]....
        /*20d4*/ 	.word	0xffffffff


	//   ....[121]....
        /*20d8*/ 	.word	0xffffffff


	//   ....[122]....
        /*20dc*/ 	.word	0xffffffff


	//   ....[123]....
        /*20e0*/ 	.word	0xffffffff


	//   ....[124]....
        /*20e4*/ 	.word	0xffffffff


	//   ....[125]....
        /*20e8*/ 	.word	0xffffffff


	//   ....[126]....
        /*20ec*/ 	.word	0xffffffff


	//   ....[127]....
        /*20f0*/ 	.word	0xffffffff


	//   ....[128]....
        /*20f4*/ 	.word	0xffffffff


	//   ....[129]....
        /*20f8*/ 	.word	0xffffffff


	//   ....[130]....
        /*20fc*/ 	.word	0xffffffff


	//   ....[131]....
        /*2100*/ 	.word	0xffffffff


	//   ....[132]....
        /*2104*/ 	.word	0xffffffff


	//   ....[133]....
        /*2108*/ 	.word	0xffffffff


	//   ....[134]....
        /*210c*/ 	.word	0xffffffff


	//   ....[135]....
        /*2110*/ 	.word	0xffffffff


	//   ....[136]....
        /*2114*/ 	.word	0xffffffff


	//   ....[137]....
        /*2118*/ 	.word	0xffffffff


	//   ....[138]....
        /*211c*/ 	.word	0xffffffff


	//   ....[139]....
        /*2120*/ 	.word	0xffffffff


	//   ....[140]....
        /*2124*/ 	.word	0xffffffff


	//   ....[141]....
        /*2128*/ 	.word	0xffffffff


	//   ....[142]....
        /*212c*/ 	.word	0xffffffff


	//   ....[143]....
        /*2130*/ 	.word	0xffffffff


	//   ....[144]....
        /*2134*/ 	.word	0xffffffff


	//   ....[145]....
        /*2138*/ 	.word	0xffffffff


	//   ....[146]....
        /*213c*/ 	.word	0xffffffff


	//   ....[147]....
        /*2140*/ 	.word	0xffffffff


	//   ....[148]....
        /*2144*/ 	.word	0xffffffff


	//   ....[149]....
        /*2148*/ 	.word	0xffffffff


	//   ....[150]....
        /*214c*/ 	.word	0xffffffff


	//   ....[151]....
        /*2150*/ 	.word	0xffffffff


	//   ....[152]....
        /*2154*/ 	.word	0xffffffff


	//   ....[153]....
        /*2158*/ 	.word	0xffffffff


	//   ....[154]....
        /*215c*/ 	.word	0xffffffff


	//   ....[155]....
        /*2160*/ 	.word	0xffffffff


	//   ....[156]....
        /*2164*/ 	.word	0xffffffff


	//   ....[157]....
        /*2168*/ 	.word	0xffffffff


	//   ....[158]....
        /*216c*/ 	.word	0xffffffff


	//   ....[159]....
        /*2170*/ 	.word	0xffffffff


	//   ....[160]....
        /*2174*/ 	.word	0xffffffff


	//   ....[161]....
        /*2178*/ 	.word	0xffffffff


	//   ....[162]....
        /*217c*/ 	.word	0xffffffff


	//   ....[163]....
        /*2180*/ 	.word	0xffffffff


	//   ....[164]....
        /*2184*/ 	.word	0xffffffff


	//   ....[165]....
        /*2188*/ 	.word	0xffffffff


	//   ....[166]....
        /*218c*/ 	.word	0xffffffff


	//   ....[167]....
        /*2190*/ 	.word	0xffffffff


	//   ....[168]....
        /*2194*/ 	.word	0xffffffff


	//   ....[169]....
        /*2198*/ 	.word	0xffffffff


	//   ....[170]....
        /*219c*/ 	.word	0xffffffff


	//   ....[171]....
        /*21a0*/ 	.word	0xffffffff


	//   ....[172]....
        /*21a4*/ 	.word	0xffffffff


	//   ....[173]....
        /*21a8*/ 	.word	0xffffffff


	//   ....[174]....
        /*21ac*/ 	.word	0xffffffff


	//   ....[175]....
        /*21b0*/ 	.word	0xffffffff


	//   ....[176]....
        /*21b4*/ 	.word	0xffffffff


	//   ....[177]....
        /*21b8*/ 	.word	0xffffffff


	//   ....[178]....
        /*21bc*/ 	.word	0xffffffff


	//   ....[179]....
        /*21c0*/ 	.word	0xffffffff


	//   ....[180]....
        /*21c4*/ 	.word	0xffffffff


	//   ....[181]....
        /*21c8*/ 	.word	0xffffffff


	//   ....[182]....
        /*21cc*/ 	.word	0xffffffff


	//   ....[183]....
        /*21d0*/ 	.word	0xffffffff


	//   ....[184]....
        /*21d4*/ 	.word	0xffffffff


	//   ....[185]....
        /*21d8*/ 	.word	0xffffffff


	//   ....[186]....
        /*21dc*/ 	.word	0xffffffff


	//   ....[187]....
        /*21e0*/ 	.word	0xffffffff


	//   ....[188]....
        /*21e4*/ 	.word	0xffffffff


	//   ....[189]....
        /*21e8*/ 	.word	0xffffffff


	//   ....[190]....
        /*21ec*/ 	.word	0xffffffff


	//   ....[191]....
        /*21f0*/ 	.word	0xffffffff


	//   ....[192]....
        /*21f4*/ 	.word	0xffffffff


	//   ....[193]....
        /*21f8*/ 	.word	0xffffffff


	//   ....[194]....
        /*21fc*/ 	.word	0xffffffff


	//   ....[195]....
        /*2200*/ 	.word	0xffffffff


	//   ....[196]....
        /*2204*/ 	.word	0xffffffff


	//   ....[197]....
        /*2208*/ 	.word	0xffffffff


	//   ....[198]....
        /*220c*/ 	.word	0xffffffff


	//   ....[199]....
        /*2210*/ 	.word	0xffffffff


	//   ....[200]....
        /*2214*/ 	.word	0xffffffff


	//   ....[201]....
        /*2218*/ 	.word	0xffffffff


	//   ....[202]....
        /*221c*/ 	.word	0xffffffff


	//   ....[203]....
        /*2220*/ 	.word	0xffffffff


	//   ....[204]....
        /*2224*/ 	.word	0xffffffff


	//   ....[205]....
        /*2228*/ 	.word	0xffffffff


	//   ....[206]....
        /*222c*/ 	.word	0xffffffff


	//   ....[207]....
        /*2230*/ 	.word	0xffffffff


	//   ....[208]....
        /*2234*/ 	.word	0xffffffff


	//   ....[209]....
        /*2238*/ 	.word	0xffffffff


	//   ....[210]....
        /*223c*/ 	.word	0xffffffff


	//   ....[211]....
        /*2240*/ 	.word	0xffffffff


	//   ....[212]....
        /*2244*/ 	.word	0xffffffff


	//   ....[213]....
        /*2248*/ 	.word	0xffffffff


	//   ....[214]....
        /*224c*/ 	.word	0xffffffff


	//   ....[215]....
        /*2250*/ 	.word	0xffffffff


	//   ....[216]....
        /*2254*/ 	.word	0xffffffff


	//   ....[217]....
        /*2258*/ 	.word	0xffffffff


	//   ....[218]....
        /*225c*/ 	.word	0xffffffff


	//   ....[219]....
        /*2260*/ 	.word	0xffffffff


	//   ....[220]....
        /*2264*/ 	.word	0xffffffff


	//   ....[221]....
        /*2268*/ 	.word	0xffffffff


	//   ....[222]....
        /*226c*/ 	.word	0xffffffff


	//   ....[223]....
        /*2270*/ 	.word	0xffffffff


	//   ....[224]....
        /*2274*/ 	.word	0xffffffff


	//   ....[225]....
        /*2278*/ 	.word	0xffffffff


	//   ....[226]....
        /*227c*/ 	.word	0xffffffff


	//   ....[227]....
        /*2280*/ 	.word	0xffffffff


	//   ....[228]....
        /*2284*/ 	.word	0xffffffff


	//   ....[229]....
        /*2288*/ 	.word	0xffffffff


	//   ....[230]....
        /*228c*/ 	.word	0xffffffff


	//   ....[231]....
        /*2290*/ 	.word	0xffffffff


	//   ....[232]....
        /*2294*/ 	.word	0xffffffff


	//   ....[233]....
        /*2298*/ 	.word	0xffffffff


	//   ....[234]....
        /*229c*/ 	.word	0xffffffff


	//   ....[235]....
        /*22a0*/ 	.word	0xffffffff


	//   ....[236]....
        /*22a4*/ 	.word	0xffffffff


	//   ....[237]....
        /*22a8*/ 	.word	0xffffffff


	//   ....[238]....
        /*22ac*/ 	.word	0xffffffff


	//   ....[239]....
        /*22b0*/ 	.word	0xffffffff


	//   ....[240]....
        /*22b4*/ 	.word	0xffffffff


	//   ....[241]....
        /*22b8*/ 	.word	0xffffffff


	//   ....[242]....
        /*22bc*/ 	.word	0xffffffff


	//   ....[243]....
        /*22c0*/ 	.word	0xffffffff


	//   ....[244]....
        /*22c4*/ 	.word	0xffffffff


	//   ....[245]....
        /*22c8*/ 	.word	0xffffffff


	//   ....[246]....
        /*22cc*/ 	.word	0xffffffff


	//   ....[247]....
        /*22d0*/ 	.word	0xffffffff


	//   ....[248]....
        /*22d4*/ 	.word	0xffffffff


	//   ....[249]....
        /*22d8*/ 	.word	0xffffffff


	//   ....[250]....
        /*22dc*/ 	.word	0xffffffff


	//   ....[251]....
        /*22e0*/ 	.word	0xffffffff


	//   ....[252]....
        /*22e4*/ 	.word	0xffffffff


	//   ....[253]....
        /*22e8*/ 	.word	0xffffffff


	//   ....[254]....
        /*22ec*/ 	.word	0xffffffff


	//   ....[255]....
        /*22f0*/ 	.word	0xffffffff


	//   ....[0]....
        /*22f4*/ 	.word	0xffffffff


	//   ....[1]....
        /*22f8*/ 	.word	0xffffffff


	//   ....[2]....
        /*22fc*/ 	.word	0xffffffff


	//   ....[3]....
        /*2300*/ 	.word	0xffffffff


	//   ....[4]....
        /*2304*/ 	.word	0xffffffff


	//   ....[5]....
        /*2308*/ 	.word	0xffffffff


	//   ....[6]....
        /*230c*/ 	.word	0xffffffff


	//   ....[7]....
        /*2310*/ 	.word	0xffffffff


	//   ....[8]....
        /*2314*/ 	.word	0xffffffff


	//   ....[9]....
        /*2318*/ 	.word	0xffffffff


	//   ....[10]....
        /*231c*/ 	.word	0xffffffff


	//   ....[11]....
        /*2320*/ 	.word	0xffffffff


	//   ....[12]....
        /*2324*/ 	.word	0xffffffff


	//   ....[13]....
        /*2328*/ 	.word	0xffffffff


	//   ....[14]....
        /*232c*/ 	.word	0xffffffff


	//   ....[15]....
        /*2330*/ 	.word	0xffffffff


	//   ....[16]....
        /*2334*/ 	.word	0xffffffff


	//   ....[17]....
        /*2338*/ 	.word	0xffffffff


	//   ....[18]....
        /*233c*/ 	.word	0xffffffff


	//   ....[19]....
        /*2340*/ 	.word	0xffffffff


	//   ....[20]....
        /*2344*/ 	.word	0xffffffff


	//   ....[21]....
        /*2348*/ 	.word	0xffffffff


	//   ....[22]....
        /*234c*/ 	.word	0xffffffff


	//   ....[23]....
        /*2350*/ 	.word	0xffffffff


	//   ....[24]....
        /*2354*/ 	.word	0xffffffff


	//   ....[25]....
        /*2358*/ 	.word	0xffffffff


	//   ....[26]....
        /*235c*/ 	.word	0xffffffff


	//   ....[27]....
        /*2360*/ 	.word	0xffffffff


	//   ....[28]....
        /*2364*/ 	.word	0xffffffff


	//   ....[29]....
        /*2368*/ 	.word	0xffffffff


	//   ....[30]....
        /*236c*/ 	.word	0xffffffff


	//   ....[31]....
        /*2370*/ 	.word	0xffffffff


	//   ....[32]....
        /*2374*/ 	.word	0xffffffff


	//   ....[33]....
        /*2378*/ 	.word	0xffffffff


	//   ....[34]....
        /*237c*/ 	.word	0xffffffff


	//   ....[35]....
        /*2380*/ 	.word	0xffffffff


	//   ....[36]....
        /*2384*/ 	.word	0xffffffff


	//   ....[37]....
        /*2388*/ 	.word	0xffffffff


	//   ....[38]....
        /*238c*/ 	.word	0xffffffff


	//   ....[39]....
        /*2390*/ 	.word	0xffffffff


	//   ....[40]....
        /*2394*/ 	.word	0xffffffff


	//   ....[41]....
        /*2398*/ 	.word	0xffffffff


	//   ....[42]....
        /*239c*/ 	.word	0xffffffff


	//   ....[43]....
        /*23a0*/ 	.word	0xffffffff


	//   ....[44]....
        /*23a4*/ 	.word	0xffffffff


	//   ....[45]....
        /*23a8*/ 	.word	0xffffffff


	//   ....[46]....
        /*23ac*/ 	.word	0xffffffff


	//   ....[47]....
        /*23b0*/ 	.word	0xffffffff


	//   ....[48]....
        /*23b4*/ 	.word	0xffffffff


	//   ....[49]....
        /*23b8*/ 	.word	0xffffffff


	//   ....[50]....
        /*23bc*/ 	.word	0xffffffff


	//   ....[51]....
        /*23c0*/ 	.word	0xffffffff


	//   ....[52]....
        /*23c4*/ 	.word	0xffffffff


	//   ....[53]....
        /*23c8*/ 	.word	0xffffffff


	//   ....[54]....
        /*23cc*/ 	.word	0xffffffff


	//   ....[55]....
        /*23d0*/ 	.word	0xffffffff


	//   ....[56]....
        /*23d4*/ 	.word	0xffffffff


	//   ....[57]....
        /*23d8*/ 	.word	0xffffffff


	//   ....[58]....
        /*23dc*/ 	.word	0xffffffff


	//   ....[59]....
        /*23e0*/ 	.word	0xffffffff


	//   ....[60]....
        /*23e4*/ 	.word	0xffffffff


	//   ....[61]....
        /*23e8*/ 	.word	0xffffffff


	//   ....[62]....
        /*23ec*/ 	.word	0xffffffff


	//   ....[63]....
        /*23f0*/ 	.word	0xffffffff


	//   ....[64]....
        /*23f4*/ 	.word	0xffffffff


	//   ....[65]....
        /*23f8*/ 	.word	0xffffffff


	//   ....[66]....
        /*23fc*/ 	.word	0xffffffff


	//   ....[67]....
        /*2400*/ 	.word	0xffffffff


	//   ....[68]....
        /*2404*/ 	.word	0xffffffff


	//   ....[69]....
        /*2408*/ 	.word	0xffffffff


	//   ....[70]....
        /*240c*/ 	.word	0xffffffff


	//   ....[71]....
        /*2410*/ 	.word	0xffffffff


	//   ....[72]....
        /*2414*/ 	.word	0xffffffff


	//   ....[73]....
        /*2418*/ 	.word	0xffffffff


	//   ....[74]....
        /*241c*/ 	.word	0xffffffff


	//   ....[75]....
        /*2420*/ 	.word	0xffffffff


	//   ....[76]....
        /*2424*/ 	.word	0xffffffff


	//   ....[77]....
        /*2428*/ 	.word	0xffffffff


	//   ....[78]....
        /*242c*/ 	.word	0xffffffff


	//   ....[79]....
        /*2430*/ 	.word	0xffffffff


	//   ....[80]....
        /*2434*/ 	.word	0xffffffff


	//   ....[81]....
        /*2438*/ 	.word	0xffffffff


	//   ....[82]....
        /*243c*/ 	.word	0xffffffff


	//   ....[83]....
        /*2440*/ 	.word	0xffffffff


	//   ....[84]....
        /*2444*/ 	.word	0xffffffff


	//   ....[85]....
        /*2448*/ 	.word	0xffffffff


	//   ....[86]....
        /*244c*/ 	.word	0xffffffff


	//   ....[87]....
        /*2450*/ 	.word	0xffffffff


	//   ....[88]....
        /*2454*/ 	.word	0xffffffff


	//   ....[89]....
        /*2458*/ 	.word	0xffffffff


	//   ....[90]....
        /*245c*/ 	.word	0xffffffff


	//   ....[91]....
        /*2460*/ 	.word	0xffffffff


	//   ....[92]....
        /*2464*/ 	.word	0xffffffff


	//   ....[93]....
        /*2468*/ 	.word	0xffffffff


	//   ....[94]....
        /*246c*/ 	.word	0xffffffff


	//   ....[95]....
        /*2470*/ 	.word	0xffffffff


	//   ....[96]....
        /*2474*/ 	.word	0xffffffff


	//   ....[97]....
        /*2478*/ 	.word	0xffffffff


	//   ....[98]....
        /*247c*/ 	.word	0xffffffff


	//   ....[99]....
        /*2480*/ 	.word	0xffffffff


	//   ....[100]....
        /*2484*/ 	.word	0xffffffff


	//   ....[101]....
        /*2488*/ 	.word	0xffffffff


	//   ....[102]....
        /*248c*/ 	.word	0xffffffff


	//   ....[103]....
        /*2490*/ 	.word	0xffffffff


	//   ....[104]....
        /*2494*/ 	.word	0xffffffff


	//   ....[105]....
        /*2498*/ 	.word	0xffffffff


	//   ....[106]....
        /*249c*/ 	.word	0xffffffff


	//   ....[107]....
        /*24a0*/ 	.word	0xffffffff


	//   ....[108]....
        /*24a4*/ 	.word	0xffffffff


	//   ....[109]....
        /*24a8*/ 	.word	0xffffffff


	//   ....[110]....
        /*24ac*/ 	.word	0xffffffff


	//   ....[111]....
        /*24b0*/ 	.word	0xffffffff


	//   ....[112]....
        /*24b4*/ 	.word	0xffffffff


	//   ....[113]....
        /*24b8*/ 	.word	0xffffffff


	//   ....[114]....
        /*24bc*/ 	.word	0xffffffff


	//   ....[115]....
        /*24c0*/ 	.word	0xffffffff


	//   ....[116]....
        /*24c4*/ 	.word	0xffffffff


	//   ....[117]....
        /*24c8*/ 	.word	0xffffffff


	//   ....[118]....
        /*24cc*/ 	.word	0xffffffff


	//   ....[119]....
        /*24d0*/ 	.word	0xffffffff


	//   ....[120]....
        /*24d4*/ 	.word	0xffffffff


	//   ....[121]....
        /*24d8*/ 	.word	0xffffffff


	//   ....[122]....
        /*24dc*/ 	.word	0xffffffff


	//   ....[123]....
        /*24e0*/ 	.word	0xffffffff


	//   ....[124]....
        /*24e4*/ 	.word	0xffffffff


	//   ....[125]....
        /*24e8*/ 	.word	0xffffffff


	//   ....[126]....
        /*24ec*/ 	.word	0xffffffff


	//   ....[127]....
        /*24f0*/ 	.word	0xffffffff


	//   ....[128]....
        /*24f4*/ 	.word	0xffffffff


	//   ....[129]....
        /*24f8*/ 	.word	0xffffffff


	//   ....[130]....
        /*24fc*/ 	.word	0xffffffff


	//   ....[131]....
        /*2500*/ 	.word	0xffffffff


	//   ....[132]....
        /*2504*/ 	.word	0xffffffff


	//   ....[133]....
        /*2508*/ 	.word	0xffffffff


	//   ....[134]....
        /*250c*/ 	.word	0xffffffff


	//   ....[135]....
        /*2510*/ 	.word	0xffffffff


	//   ....[136]....
        /*2514*/ 	.word	0xffffffff


	//   ....[137]....
        /*2518*/ 	.word	0xffffffff


	//   ....[138]....
        /*251c*/ 	.word	0xffffffff


	//   ....[139]....
        /*2520*/ 	.word	0xffffffff


	//   ....[140]....
        /*2524*/ 	.word	0xffffffff


	//   ....[141]....
        /*2528*/ 	.word	0xffffffff


	//   ....[142]....
        /*252c*/ 	.word	0xffffffff


	//   ....[143]....
        /*2530*/ 	.word	0xffffffff


	//   ....[144]....
        /*2534*/ 	.word	0xffffffff


	//   ....[145]....
        /*2538*/ 	.word	0xffffffff


	//   ....[146]....
        /*253c*/ 	.word	0xffffffff


	//   ....[147]....
        /*2540*/ 	.word	0xffffffff


	//   ....[148]....
        /*2544*/ 	.word	0xffffffff


	//   ....[149]....
        /*2548*/ 	.word	0xffffffff


	//   ....[150]....
        /*254c*/ 	.word	0xffffffff


	//   ....[151]....
        /*2550*/ 	.word	0xffffffff


	//   ....[152]....
        /*2554*/ 	.word	0xffffffff


	//   ....[153]....
        /*2558*/ 	.word	0xffffffff


	//   ....[154]....
        /*255c*/ 	.word	0xffffffff


	//   ....[155]....
        /*2560*/ 	.word	0xffffffff


	//   ....[156]....
        /*2564*/ 	.word	0xffffffff


	//   ....[157]....
        /*2568*/ 	.word	0xffffffff


	//   ....[158]....
        /*256c*/ 	.word	0xffffffff


	//   ....[159]....
        /*2570*/ 	.word	0xffffffff


	//   ....[160]....
        /*2574*/ 	.word	0xffffffff


	//   ....[161]....
        /*2578*/ 	.word	0xffffffff


	//   ....[162]....
        /*257c*/ 	.word	0xffffffff


	//   ....[163]....
        /*2580*/ 	.word	0xffffffff


	//   ....[164]....
        /*2584*/ 	.word	0xffffffff


	//   ....[165]....
        /*2588*/ 	.word	0xffffffff


	//   ....[166]....
        /*258c*/ 	.word	0xffffffff


	//   ....[167]....
        /*2590*/ 	.word	0xffffffff


	//   ....[168]....
        /*2594*/ 	.word	0xffffffff


	//   ....[169]....
        /*2598*/ 	.word	0xffffffff


	//   ....[170]....
        /*259c*/ 	.word	0xffffffff


	//   ....[171]....
        /*25a0*/ 	.word	0xffffffff


	//   ....[172]....
        /*25a4*/ 	.word	0xffffffff


	//   ....[173]....
        /*25a8*/ 	.word	0xffffffff


	//   ....[174]....
        /*25ac*/ 	.word	0xffffffff


	//   ....[175]....
        /*25b0*/ 	.word	0xffffffff


	//   ....[176]....
        /*25b4*/ 	.word	0xffffffff


	//   ....[177]....
        /*25b8*/ 	.word	0xffffffff


	//   ....[178]....
        /*25bc*/ 	.word	0xffffffff


	//   ....[179]....
        /*25c0*/ 	.word	0xffffffff


	//   ....[180]....
        /*25c4*/ 	.word	0xffffffff


	//   ....[181]....
        /*25c8*/ 	.word	0xffffffff


	//   ....[182]....
        /*25cc*/ 	.word	0xffffffff


	//   ....[183]....
        /*25d0*/ 	.word	0xffffffff


	//   ....[184]....
        /*25d4*/ 	.word	0xffffffff


	//   ....[185]....
        /*25d8*/ 	.word	0xffffffff


	//   ....[186]....
        /*25dc*/ 	.word	0xffffffff


	//   ....[187]....
        /*25e0*/ 	.word	0xffffffff


	//   ....[188]....
        /*25e4*/ 	.word	0xffffffff


	//   ....[189]....
        /*25e8*/ 	.word	0xffffffff


	//   ....[190]....
        /*25ec*/ 	.word	0xffffffff


	//   ....[191]....
        /*25f0*/ 	.word	0xffffffff


	//   ....[192]....
        /*25f4*/ 	.word	0xffffffff


	//   ....[193]....
        /*25f8*/ 	.word	0xffffffff


	//   ....[194]....
        /*25fc*/ 	.word	0xffffffff


	//   ....[195]....
        /*2600*/ 	.word	0xffffffff


	//   ....[196]....
        /*2604*/ 	.word	0xffffffff


	//   ....[197]....
        /*2608*/ 	.word	0xffffffff


	//   ....[198]....
        /*260c*/ 	.word	0xffffffff


	//   ....[199]....
        /*2610*/ 	.word	0xffffffff


	//   ....[200]....
        /*2614*/ 	.word	0xffffffff


	//   ....[201]....
        /*2618*/ 	.word	0xffffffff


	//   ....[202]....
        /*261c*/ 	.word	0xffffffff


	//   ....[203]....
        /*2620*/ 	.word	0xffffffff


	//   ....[204]....
        /*2624*/ 	.word	0xffffffff


	//   ....[205]....
        /*2628*/ 	.word	0xffffffff


	//   ....[206]....
        /*262c*/ 	.word	0xffffffff


	//   ....[207]....
        /*2630*/ 	.word	0xffffffff


	//   ....[208]....
        /*2634*/ 	.word	0xffffffff


	//   ....[209]....
        /*2638*/ 	.word	0xffffffff


	//   ....[210]....
        /*263c*/ 	.word	0xffffffff


	//   ....[211]....
        /*2640*/ 	.word	0xffffffff


	//   ....[212]....
        /*2644*/ 	.word	0xffffffff


	//   ....[213]....
        /*2648*/ 	.word	0xffffffff


	//   ....[214]....
        /*264c*/ 	.word	0xffffffff


	//   ....[215]....
        /*2650*/ 	.word	0xffffffff


	//   ....[216]....
        /*2654*/ 	.word	0xffffffff


	//   ....[217]....
        /*2658*/ 	.word	0xffffffff


	//   ....[218]....
        /*265c*/ 	.word	0xffffffff


	//   ....[219]....
        /*2660*/ 	.word	0xffffffff


	//   ....[220]....
        /*2664*/ 	.word	0xffffffff


	//   ....[221]....
        /*2668*/ 	.word	0xffffffff


	//   ....[222]....
        /*266c*/ 	.word	0xffffffff


	//   ....[223]....
        /*2670*/ 	.word	0xffffffff


	//   ....[224]....
        /*2674*/ 	.word	0xffffffff


	//   ....[225]....
        /*2678*/ 	.word	0xffffffff


	//   ....[226]....
        /*267c*/ 	.word	0xffffffff


	//   ....[227]....
        /*2680*/ 	.word	0xffffffff


	//   ....[228]....
        /*2684*/ 	.word	0xffffffff


	//   ....[229]....
        /*2688*/ 	.word	0xffffffff


	//   ....[230]....
        /*268c*/ 	.word	0xffffffff


	//   ....[231]....
        /*2690*/ 	.word	0xffffffff


	//   ....[232]....
        /*2694*/ 	.word	0xffffffff


	//   ....[233]....
        /*2698*/ 	.word	0xffffffff


	//   ....[234]....
        /*269c*/ 	.word	0xffffffff


	//   ....[235]....
        /*26a0*/ 	.word	0xffffffff


	//   ....[236]....
        /*26a4*/ 	.word	0xffffffff


	//   ....[237]....
        /*26a8*/ 	.word	0xffffffff


	//   ....[238]....
        /*26ac*/ 	.word	0xffffffff


	//   ....[239]....
        /*26b0*/ 	.word	0xffffffff


	//   ....[240]....
        /*26b4*/ 	.word	0xffffffff


	//   ....[241]....
        /*26b8*/ 	.word	0xffffffff


	//   ....[242]....
        /*26bc*/ 	.word	0xffffffff


	//   ....[243]....
        /*26c0*/ 	.word	0xffffffff


	//   ....[244]....
        /*26c4*/ 	.word	0xffffffff


	//   ....[245]....
        /*26c8*/ 	.word	0xffffffff


	//   ....[246]....
        /*26cc*/ 	.word	0xffffffff


	//   ....[247]....
        /*26d0*/ 	.word	0xffffffff


	//   ....[248]....
        /*26d4*/ 	.word	0xffffffff


	//   ....[249]....
        /*26d8*/ 	.word	0xffffffff


	//   ....[250]....
        /*26dc*/ 	.word	0xffffffff


	//   ....[251]....
        /*26e0*/ 	.word	0xffffffff


	//   ....[252]....
        /*26e4*/ 	.word	0xffffffff


	//   ....[253]....
        /*26e8*/ 	.word	0xffffffff


	//   ....[254]....
        /*26ec*/ 	.word	0xffffffff


	//   ....[255]....
        /*26f0*/ 	.word	0xffffffff


	//   ....[0]....
        /*26f4*/ 	.word	0xffffffff


	//   ....[1]....
        /*26f8*/ 	.word	0xffffffff


	//   ....[2]....
        /*26fc*/ 	.word	0xffffffff


	//   ....[3]....
        /*2700*/ 	.word	0xffffffff


	//   ....[4]....
        /*2704*/ 	.word	0xffffffff


	//   ....[5]....
        /*2708*/ 	.word	0xffffffff


	//   ....[6]....
        /*270c*/ 	.word	0xffffffff


	//   ....[7]....
        /*2710*/ 	.word	0xffffffff


	//   ....[8]....
        /*2714*/ 	.word	0xffffffff


	//   ....[9]....
        /*2718*/ 	.word	0xffffffff


	//   ....[10]....
        /*271c*/ 	.word	0xffffffff


	//   ....[11]....
        /*2720*/ 	.word	0xffffffff


	//   ....[12]....
        /*2724*/ 	.word	0xffffffff


	//   ....[13]....
        /*2728*/ 	.word	0xffffffff


	//   ....[14]....
        /*272c*/ 	.word	0xffffffff


	//   ....[15]....
        /*2730*/ 	.word	0xffffffff


	//   ....[16]....
        /*2734*/ 	.word	0xffffffff


	//   ....[17]....
        /*2738*/ 	.word	0xffffffff


	//   ....[18]....
        /*273c*/ 	.word	0xffffffff


	//   ....[19]....
        /*2740*/ 	.word	0xffffffff


	//   ....[20]....
        /*2744*/ 	.word	0xffffffff


	//   ....[21]....
        /*2748*/ 	.word	0xffffffff


	//   ....[22]....
        /*274c*/ 	.word	0xffffffff


	//   ....[23]....
        /*2750*/ 	.word	0xffffffff


	//   ....[24]....
        /*2754*/ 	.word	0xffffffff


	//   ....[25]....
        /*2758*/ 	.word	0xffffffff


	//   ....[26]....
        /*275c*/ 	.word	0xffffffff


	//   ....[27]....
        /*2760*/ 	.word	0xffffffff


	//   ....[28]....
        /*2764*/ 	.word	0xffffffff


	//   ....[29]....
        /*2768*/ 	.word	0xffffffff


	//   ....[30]....
        /*276c*/ 	.word	0xffffffff


	//   ....[31]....
        /*2770*/ 	.word	0xffffffff


	//   ....[32]....
        /*2774*/ 	.word	0xffffffff


	//   ....[33]....
        /*2778*/ 	.word	0xffffffff


	//   ....[34]....
        /*277c*/ 	.word	0xffffffff


	//   ....[35]....
        /*2780*/ 	.word	0xffffffff


	//   ....[36]....
        /*2784*/ 	.word	0xffffffff


	//   ....[37]....
        /*2788*/ 	.word	0xffffffff


	//   ....[38]....
        /*278c*/ 	.word	0xffffffff


	//   ....[39]....
        /*2790*/ 	.word	0xffffffff


	//   ....[40]....
        /*2794*/ 	.word	0xffffffff


	//   ....[41]....
        /*2798*/ 	.word	0xffffffff


	//   ....[42]....
        /*279c*/ 	.word	0xffffffff


	//   ....[43]....
        /*27a0*/ 	.word	0xffffffff


	//   ....[44]....
        /*27a4*/ 	.word	0xffffffff


	//   ....[45]....
        /*27a8*/ 	.word	0xffffffff


	//   ....[46]....
        /*27ac*/ 	.word	0xffffffff


	//   ....[47]....
        /*27b0*/ 	.word	0xffffffff


	//   ....[48]....
        /*27b4*/ 	.word	0xffffffff


	//   ....[49]....
        /*27b8*/ 	.word	0xffffffff


	//   ....[50]....
        /*27bc*/ 	.word	0xffffffff


	//   ....[51]....
        /*27c0*/ 	.word	0xffffffff


	//   ....[52]....
        /*27c4*/ 	.word	0xffffffff


	//   ....[53]....
        /*27c8*/ 	.word	0xffffffff


	//   ....[54]....
        /*27cc*/ 	.word	0xffffffff


	//   ....[55]....
        /*27d0*/ 	.word	0xffffffff


	//   ....[56]....
        /*27d4*/ 	.word	0xffffffff


	//   ....[57]....
        /*27d8*/ 	.word	0xffffffff


	//   ....[58]....
        /*27dc*/ 	.word	0xffffffff


	//   ....[59]....
        /*27e0*/ 	.word	0xffffffff


	//   ....[60]....
        /*27e4*/ 	.word	0xffffffff


	//   ....[61]....
        /*27e8*/ 	.word	0xffffffff


	//   ....[62]....
        /*27ec*/ 	.word	0xffffffff


	//   ....[63]....
        /*27f0*/ 	.word	0xffffffff


	//   ....[64]....
        /*27f4*/ 	.word	0xffffffff


	//   ....[65]....
        /*27f8*/ 	.word	0xffffffff


	//   ....[66]....
        /*27fc*/ 	.word	0xffffffff


	//   ....[67]....
        /*2800*/ 	.word	0xffffffff


	//   ....[68]....
        /*2804*/ 	.word	0xffffffff


	//   ....[69]....
        /*2808*/ 	.word	0xffffffff


	//   ....[70]....
        /*280c*/ 	.word	0xffffffff


	//   ....[71]....
        /*2810*/ 	.word	0xffffffff


	//   ....[72]....
        /*2814*/ 	.word	0xffffffff


	//   ....[73]....
        /*2818*/ 	.word	0xffffffff


	//   ....[74]....
        /*281c*/ 	.word	0xffffffff


	//   ....[75]....
        /*2820*/ 	.word	0xffffffff


	//   ....[76]....
        /*2824*/ 	.word	0xffffffff


	//   ....[77]....
        /*2828*/ 	.word	0xffffffff


	//   ....[78]....
        /*282c*/ 	.word	0xffffffff


	//   ....[79]....
        /*2830*/ 	.word	0xffffffff


	//   ....[80]....
        /*2834*/ 	.word	0xffffffff


	//   ....[81]....
        /*2838*/ 	.word	0xffffffff


	//   ....[82]....
        /*283c*/ 	.word	0xffffffff


	//   ....[83]....
        /*2840*/ 	.word	0xffffffff


	//   ....[84]....
        /*2844*/ 	.word	0xffffffff


	//   ....[85]....
        /*2848*/ 	.word	0xffffffff


	//   ....[86]....
        /*284c*/ 	.word	0xffffffff


	//   ....[87]....
        /*2850*/ 	.word	0xffffffff


	//   ....[88]....
        /*2854*/ 	.word	0xffffffff


	//   ....[89]....
        /*2858*/ 	.word	0xffffffff


	//   ....[90]....
        /*285c*/ 	.word	0xffffffff


	//   ....[91]....
        /*2860*/ 	.word	0xffffffff


	//   ....[92]....
        /*2864*/ 	.word	0xffffffff


	//   ....[93]....
        /*2868*/ 	.word	0xffffffff


	//   ....[94]....
        /*286c*/ 	.word	0xffffffff


	//   ....[95]....
        /*2870*/ 	.word	0xffffffff


	//   ....[96]....
        /*2874*/ 	.word	0xffffffff


	//   ....[97]....
        /*2878*/ 	.word	0xffffffff


	//   ....[98]....
        /*287c*/ 	.word	0xffffffff


	//   ....[99]....
        /*2880*/ 	.word	0xffffffff


	//   ....[100]....
        /*2884*/ 	.word	0xffffffff


	//   ....[101]....
        /*2888*/ 	.word	0xffffffff


	//   ....[102]....
        /*288c*/ 	.word	0xffffffff


	//   ....[103]....
        /*2890*/ 	.word	0xffffffff


	//   ....[104]....
        /*2894*/ 	.word	0xffffffff


	//   ....[105]....
        /*2898*/ 	.word	0xffffffff


	//   ....[106]....
        /*289c*/ 	.word	0xffffffff


	//   ....[107]....
        /*28a0*/ 	.word	0xffffffff


	//   ....[108]....
        /*28a4*/ 	.word	0xffffffff


	//   ....[109]....
        /*28a8*/ 	.word	0xffffffff


	//   ....[110]....
        /*28ac*/ 	.word	0xffffffff


	//   ....[111]....
        /*28b0*/ 	.word	0xffffffff


	//   ....[112]....
        /*28b4*/ 	.word	0xffffffff


	//   ....[113]....
        /*28b8*/ 	.word	0xffffffff


	//   ....[114]....
        /*28bc*/ 	.word	0xffffffff


	//   ....[115]....
        /*28c0*/ 	.word	0xffffffff


	//   ....[116]....
        /*28c4*/ 	.word	0xffffffff


	//   ....[117]....
        /*28c8*/ 	.word	0xffffffff


	//   ....[118]....
        /*28cc*/ 	.word	0xffffffff


	//   ....[119]....
        /*28d0*/ 	.word	0xffffffff


	//   ....[120]....
        /*28d4*/ 	.word	0xffffffff


	//   ....[121]....
        /*28d8*/ 	.word	0xffffffff


	//   ....[122]....
        /*28dc*/ 	.word	0xffffffff


	//   ....[123]....
        /*28e0*/ 	.word	0xffffffff


	//   ....[124]....
        /*28e4*/ 	.word	0xffffffff


	//   ....[125]....
        /*28e8*/ 	.word	0xffffffff


	//   ....[126]....
        /*28ec*/ 	.word	0xffffffff


	//   ....[127]....
        /*28f0*/ 	.word	0xffffffff


	//   ....[128]....
        /*28f4*/ 	.word	0xffffffff


	//   ....[129]....
        /*28f8*/ 	.word	0xffffffff


	//   ....[130]....
        /*28fc*/ 	.word	0xffffffff


	//   ....[131]....
        /*2900*/ 	.word	0xffffffff


	//   ....[132]....
        /*2904*/ 	.word	0xffffffff


	//   ....[133]....
        /*2908*/ 	.word	0xffffffff


	//   ....[134]....
        /*290c*/ 	.word	0xffffffff


	//   ....[135]....
        /*2910*/ 	.word	0xffffffff


	//   ....[136]....
        /*2914*/ 	.word	0xffffffff


	//   ....[137]....
        /*2918*/ 	.word	0xffffffff


	//   ....[138]....
        /*291c*/ 	.word	0xffffffff


	//   ....[139]....
        /*2920*/ 	.word	0xffffffff


	//   ....[140]....
        /*2924*/ 	.word	0xffffffff


	//   ....[141]....
        /*2928*/ 	.word	0xffffffff


	//   ....[142]....
        /*292c*/ 	.word	0xffffffff


	//   ....[143]....
        /*2930*/ 	.word	0xffffffff


	//   ....[144]....
        /*2934*/ 	.word	0xffffffff


	//   ....[145]....
        /*2938*/ 	.word	0xffffffff


	//   ....[146]....
        /*293c*/ 	.word	0xffffffff


	//   ....[147]....
        /*2940*/ 	.word	0xffffffff


	//   ....[148]....
        /*2944*/ 	.word	0xffffffff


	//   ....[149]....
        /*2948*/ 	.word	0xffffffff


	//   ....[150]....
        /*294c*/ 	.word	0xffffffff


	//   ....[151]....
        /*2950*/ 	.word	0xffffffff


	//   ....[152]....
        /*2954*/ 	.word	0xffffffff


	//   ....[153]....
        /*2958*/ 	.word	0xffffffff


	//   ....[154]....
        /*295c*/ 	.word	0xffffffff


	//   ....[155]....
        /*2960*/ 	.word	0xffffffff


	//   ....[156]....
        /*2964*/ 	.word	0xffffffff


	//   ....[157]....
        /*2968*/ 	.word	0xffffffff


	//   ....[158]....
        /*296c*/ 	.word	0xffffffff


	//   ....[159]....
        /*2970*/ 	.word	0xffffffff


	//   ....[160]....
        /*2974*/ 	.word	0xffffffff


	//   ....[161]....
        /*2978*/ 	.word	0xffffffff


	//   ....[162]....
        /*297c*/ 	.word	0xffffffff


	//   ....[163]....
        /*2980*/ 	.word	0xffffffff


	//   ....[164]....
        /*2984*/ 	.word	0xffffffff


	//   ....[165]....
        /*2988*/ 	.word	0xffffffff


	//   ....[166]....
        /*298c*/ 	.word	0xffffffff


	//   ....[167]....
        /*2990*/ 	.word	0xffffffff


	//   ....[168]....
        /*2994*/ 	.word	0xffffffff


	//   ....[169]....
        /*2998*/ 	.word	0xffffffff


	//   ....[170]....
        /*299c*/ 	.word	0xffffffff


	//   ....[171]....
        /*29a0*/ 	.word	0xffffffff


	//   ....[172]....
        /*29a4*/ 	.word	0xffffffff


	//   ....[173]....
        /*29a8*/ 	.word	0xffffffff


	//   ....[174]....
        /*29ac*/ 	.word	0xffffffff


	//   ....[175]....
        /*29b0*/ 	.word	0xffffffff


	//   ....[176]....
        /*29b4*/ 	.word	0xffffffff


	//   ....[177]....
        /*29b8*/ 	.word	0xffffffff


	//   ....[178]....
        /*29bc*/ 	.word	0xffffffff


	//   ....[179]....
        /*29c0*/ 	.word	0xffffffff


	//   ....[180]....
        /*29c4*/ 	.word	0xffffffff


	//   ....[181]....
        /*29c8*/ 	.word	0xffffffff


	//   ....[182]....
        /*29cc*/ 	.word	0xffffffff


	//   ....[183]....
        /*29d0*/ 	.word	0xffffffff


	//   ....[184]....
        /*29d4*/ 	.word	0xffffffff


	//   ....[185]....
        /*29d8*/ 	.word	0xffffffff


	//   ....[186]....
        /*29dc*/ 	.word	0xffffffff


	//   ....[187]....
        /*29e0*/ 	.word	0xffffffff


	//   ....[188]....
        /*29e4*/ 	.word	0xffffffff


	//   ....[189]....
        /*29e8*/ 	.word	0xffffffff


	//   ....[190]....
        /*29ec*/ 	.word	0xffffffff


	//   ....[191]....
        /*29f0*/ 	.word	0xffffffff


	//   ....[192]....
        /*29f4*/ 	.word	0xffffffff


	//   ....[193]....
        /*29f8*/ 	.word	0xffffffff


	//   ....[194]....
        /*29fc*/ 	.word	0xffffffff


	//   ....[195]....
        /*2a00*/ 	.word	0xffffffff


	//   ....[196]....
        /*2a04*/ 	.word	0xffffffff


	//   ....[197]....
        /*2a08*/ 	.word	0xffffffff


	//   ....[198]....
        /*2a0c*/ 	.word	0xffffffff


	//   ....[199]....
        /*2a10*/ 	.word	0xffffffff


	//   ....[200]....
        /*2a14*/ 	.word	0xffffffff


	//   ....[201]....
        /*2a18*/ 	.word	0xffffffff


	//   ....[202]....
        /*2a1c*/ 	.word	0xffffffff


	//   ....[203]....
        /*2a20*/ 	.word	0xffffffff


	//   ....[204]....
        /*2a24*/ 	.word	0xffffffff


	//   ....[205]....
        /*2a28*/ 	.word	0xffffffff


	//   ....[206]....
        /*2a2c*/ 	.word	0xffffffff


	//   ....[207]....
        /*2a30*/ 	.word	0xffffffff


	//   ....[208]....
        /*2a34*/ 	.word	0xffffffff


	//   ....[209]....
        /*2a38*/ 	.word	0xffffffff


	//   ....[210]....
        /*2a3c*/ 	.word	0xffffffff


	//   ....[211]....
        /*2a40*/ 	.word	0xffffffff


	//   ....[212]....
        /*2a44*/ 	.word	0xffffffff


	//   ....[213]....
        /*2a48*/ 	.word	0xffffffff


	//   ....[214]....
        /*2a4c*/ 	.word	0xffffffff


	//   ....[215]....
        /*2a50*/ 	.word	0xffffffff


	//   ....[216]....
        /*2a54*/ 	.word	0xffffffff


	//   ....[217]....
        /*2a58*/ 	.word	0xffffffff


	//   ....[218]....
        /*2a5c*/ 	.word	0xffffffff


	//   ....[219]....
        /*2a60*/ 	.word	0xffffffff


	//   ....[220]....
        /*2a64*/ 	.word	0xffffffff


	//   ....[221]....
        /*2a68*/ 	.word	0xffffffff


	//   ....[222]....
        /*2a6c*/ 	.word	0xffffffff


	//   ....[223]....
        /*2a70*/ 	.word	0xffffffff


	//   ....[224]....
        /*2a74*/ 	.word	0xffffffff


	//   ....[225]....
        /*2a78*/ 	.word	0xffffffff


	//   ....[226]....
        /*2a7c*/ 	.word	0xffffffff


	//   ....[227]....
        /*2a80*/ 	.word	0xffffffff


	//   ....[228]....
        /*2a84*/ 	.word	0xffffffff


	//   ....[229]....
        /*2a88*/ 	.word	0xffffffff


	//   ....[230]....
        /*2a8c*/ 	.word	0xffffffff


	//   ....[231]....
        /*2a90*/ 	.word	0xffffffff


	//   ....[232]....
        /*2a94*/ 	.word	0xffffffff


	//   ....[233]....
        /*2a98*/ 	.word	0xffffffff


	//   ....[234]....
        /*2a9c*/ 	.word	0xffffffff


	//   ....[235]....
        /*2aa0*/ 	.word	0xffffffff


	//   ....[236]....
        /*2aa4*/ 	.word	0xffffffff


	//   ....[237]....
        /*2aa8*/ 	.word	0xffffffff


	//   ....[238]....
        /*2aac*/ 	.word	0xffffffff


	//   ....[239]....
        /*2ab0*/ 	.word	0xffffffff


	//   ....[240]....
        /*2ab4*/ 	.word	0xffffffff


	//   ....[241]....
        /*2ab8*/ 	.word	0xffffffff


	//   ....[242]....
        /*2abc*/ 	.word	0xffffffff


	//   ....[243]....
        /*2ac0*/ 	.word	0xffffffff


	//   ....[244]....
        /*2ac4*/ 	.word	0xffffffff


	//   ....[245]....
        /*2ac8*/ 	.word	0xffffffff


	//   ....[246]....
        /*2acc*/ 	.word	0xffffffff


	//   ....[247]....
        /*2ad0*/ 	.word	0xffffffff


	//   ....[248]....
        /*2ad4*/ 	.word	0xffffffff


	//   ....[249]....
        /*2ad8*/ 	.word	0xffffffff


	//   ....[250]....
        /*2adc*/ 	.word	0xffffffff


	//   ....[251]....
        /*2ae0*/ 	.word	0xffffffff


	//   ....[252]....
        /*2ae4*/ 	.word	0xffffffff


	//   ....[253]....
        /*2ae8*/ 	.word	0xffffffff


	//   ....[254]....
        /*2aec*/ 	.word	0xffffffff


	//   ....[255]....
        /*2af0*/ 	.word	0xffffffff


	//   ....[0]....
        /*2af4*/ 	.word	0xffffffff


	//   ....[1]....
        /*2af8*/ 	.word	0xffffffff


	//   ....[2]....
        /*2afc*/ 	.word	0xffffffff


	//   ....[3]....
        /*2b00*/ 	.word	0xffffffff


	//   ....[4]....
        /*2b04*/ 	.word	0xffffffff


	//   ....[5]....
        /*2b08*/ 	.word	0xffffffff


	//   ....[6]....
        /*2b0c*/ 	.word	0xffffffff


	//   ....[7]....
        /*2b10*/ 	.word	0xffffffff


	//   ....[8]....
        /*2b14*/ 	.word	0xffffffff


	//   ....[9]....
        /*2b18*/ 	.word	0xffffffff


	//   ....[10]....
        /*2b1c*/ 	.word	0xffffffff


	//   ....[11]....
        /*2b20*/ 	.word	0xffffffff


	//   ....[12]....
        /*2b24*/ 	.word	0xffffffff


	//   ....[13]....
        /*2b28*/ 	.word	0xffffffff


	//   ....[14]....
        /*2b2c*/ 	.word	0xffffffff


	//   ....[15]....
        /*2b30*/ 	.word	0xffffffff


	//   ....[16]....
        /*2b34*/ 	.word	0xffffffff


	//   ....[17]....
        /*2b38*/ 	.word	0xffffffff


	//   ....[18]....
        /*2b3c*/ 	.word	0xffffffff


	//   ....[19]....
        /*2b40*/ 	.word	0xffffffff


	//   ....[20]....
        /*2b44*/ 	.word	0xffffffff


	//   ....[21]....
        /*2b48*/ 	.word	0xffffffff


	//   ....[22]....
        /*2b4c*/ 	.word	0xffffffff


	//   ....[23]....
        /*2b50*/ 	.word	0xffffffff


	//   ....[24]....
        /*2b54*/ 	.word	0xffffffff


	//   ....[25]....
        /*2b58*/ 	.word	0xffffffff


	//   ....[26]....
        /*2b5c*/ 	.word	0xffffffff


	//   ....[27]....
        /*2b60*/ 	.word	0xffffffff


	//   ....[28]....
        /*2b64*/ 	.word	0xffffffff


	//   ....[29]....
        /*2b68*/ 	.word	0xffffffff


	//   ....[30]....
        /*2b6c*/ 	.word	0xffffffff


	//   ....[31]....
        /*2b70*/ 	.word	0xffffffff


	//   ....[32]....
        /*2b74*/ 	.word	0xffffffff


	//   ....[33]....
        /*2b78*/ 	.word	0xffffffff


	//   ....[34]....
        /*2b7c*/ 	.word	0xffffffff


	//   ....[35]....
        /*2b80*/ 	.word	0xffffffff


	//   ....[36]....
        /*2b84*/ 	.word	0xffffffff


	//   ....[37]....
        /*2b88*/ 	.word	0xffffffff


	//   ....[38]....
        /*2b8c*/ 	.word	0xffffffff


	//   ....[39]....
        /*2b90*/ 	.word	0xffffffff


	//   ....[40]....
        /*2b94*/ 	.word	0xffffffff


	//   ....[41]....
        /*2b98*/ 	.word	0xffffffff


	//   ....[42]....
        /*2b9c*/ 	.word	0xffffffff


	//   ....[43]....
        /*2ba0*/ 	.word	0xffffffff


	//   ....[44]....
        /*2ba4*/ 	.word	0xffffffff


	//   ....[45]....
        /*2ba8*/ 	.word	0xffffffff


	//   ....[46]....
        /*2bac*/ 	.word	0xffffffff


	//   ....[47]....
        /*2bb0*/ 	.word	0xffffffff


	//   ....[48]....
        /*2bb4*/ 	.word	0xffffffff


	//   ....[49]....
        /*2bb8*/ 	.word	0xffffffff


	//   ....[50]....
        /*2bbc*/ 	.word	0xffffffff


	//   ....[51]....
        /*2bc0*/ 	.word	0xffffffff


	//   ....[52]....
        /*2bc4*/ 	.word	0xffffffff


	//   ....[53]....
        /*2bc8*/ 	.word	0xffffffff


	//   ....[54]....
        /*2bcc*/ 	.word	0xffffffff


	//   ....[55]....
        /*2bd0*/ 	.word	0xffffffff


	//   ....[56]....
        /*2bd4*/ 	.word	0xffffffff


	//   ....[57]....
        /*2bd8*/ 	.word	0xffffffff


	//   ....[58]....
        /*2bdc*/ 	.word	0xffffffff


	//   ....[59]....
        /*2be0*/ 	.word	0xffffffff


	//   ....[60]....
        /*2be4*/ 	.word	0xffffffff


	//   ....[61]....
        /*2be8*/ 	.word	0xffffffff


	//   ....[62]....
        /*2bec*/ 	.word	0xffffffff


	//   ....[63]....
        /*2bf0*/ 	.word	0xffffffff


	//   ....[64]....
        /*2bf4*/ 	.word	0xffffffff


	//   ....[65]....
        /*2bf8*/ 	.word	0xffffffff


	//   ....[66]....
        /*2bfc*/ 	.word	0xffffffff


	//   ....[67]....
        /*2c00*/ 	.word	0xffffffff


	//   ....[68]....
        /*2c04*/ 	.word	0xffffffff


	//   ....[69]....
        /*2c08*/ 	.word	0xffffffff


	//   ....[70]....
        /*2c0c*/ 	.word	0xffffffff


	//   ....[71]....
        /*2c10*/ 	.word	0xffffffff


	//   ....[72]....
        /*2c14*/ 	.word	0xffffffff


	//   ....[73]....
        /*2c18*/ 	.word	0xffffffff


	//   ....[74]....
        /*2c1c*/ 	.word	0xffffffff


	//   ....[75]....
        /*2c20*/ 	.word	0xffffffff


	//   ....[76]....
        /*2c24*/ 	.word	0xffffffff


	//   ....[77]....
        /*2c28*/ 	.word	0xffffffff


	//   ....[78]....
        /*2c2c*/ 	.word	0xffffffff


	//   ....[79]....
        /*2c30*/ 	.word	0xffffffff


	//   ....[80]....
        /*2c34*/ 	.word	0xffffffff


	//   ....[81]....
        /*2c38*/ 	.word	0xffffffff


	//   ....[82]....
        /*2c3c*/ 	.word	0xffffffff


	//   ....[83]....
        /*2c40*/ 	.word	0xffffffff


	//   ....[84]....
        /*2c44*/ 	.word	0xffffffff


	//   ....[85]....
        /*2c48*/ 	.word	0xffffffff


	//   ....[86]....
        /*2c4c*/ 	.word	0xffffffff


	//   ....[87]....
        /*2c50*/ 	.word	0xffffffff


	//   ....[88]....
        /*2c54*/ 	.word	0xffffffff


	//   ....[89]....
        /*2c58*/ 	.word	0xffffffff


	//   ....[90]....
        /*2c5c*/ 	.word	0xffffffff


	//   ....[91]....
        /*2c60*/ 	.word	0xffffffff


	//   ....[92]....
        /*2c64*/ 	.word	0xffffffff


	//   ....[93]....
        /*2c68*/ 	.word	0xffffffff


	//   ....[94]....
        /*2c6c*/ 	.word	0xffffffff


	//   ....[95]....
        /*2c70*/ 	.word	0xffffffff


	//   ....[96]....
        /*2c74*/ 	.word	0xffffffff


	//   ....[97]....
        /*2c78*/ 	.word	0xffffffff


	//   ....[98]....
        /*2c7c*/ 	.word	0xffffffff


	//   ....[99]....
        /*2c80*/ 	.word	0xffffffff


	//   ....[100]....
        /*2c84*/ 	.word	0xffffffff


	//   ....[101]....
        /*2c88*/ 	.word	0xffffffff


	//   ....[102]....
        /*2c8c*/ 	.word	0xffffffff


	//   ....[103]....
        /*2c90*/ 	.word	0xffffffff


	//   ....[104]....
        /*2c94*/ 	.word	0xffffffff


	//   ....[105]....
        /*2c98*/ 	.word	0xffffffff


	//   ....[106]....
        /*2c9c*/ 	.word	0xffffffff


	//   ....[107]....
        /*2ca0*/ 	.word	0xffffffff


	//   ....[108]....
        /*2ca4*/ 	.word	0xffffffff


	//   ....[109]....
        /*2ca8*/ 	.word	0xffffffff


	//   ....[110]....
        /*2cac*/ 	.word	0xffffffff


	//   ....[111]....
        /*2cb0*/ 	.word	0xffffffff


	//   ....[112]....
        /*2cb4*/ 	.word	0xffffffff


	//   ....[113]....
        /*2cb8*/ 	.word	0xffffffff


	//   ....[114]....
        /*2cbc*/ 	.word	0xffffffff


	//   ....[115]....
        /*2cc0*/ 	.word	0xffffffff


	//   ....[116]....
        /*2cc4*/ 	.word	0xffffffff


	//   ....[117]....
        /*2cc8*/ 	.word	0xffffffff


	//   ....[118]....
        /*2ccc*/ 	.word	0xffffffff


	//   ....[119]....
        /*2cd0*/ 	.word	0xffffffff


	//   ....[120]....
        /*2cd4*/ 	.word	0xffffffff


	//   ....[121]....
        /*2cd8*/ 	.word	0xffffffff


	//   ....[122]....
        /*2cdc*/ 	.word	0xffffffff


	//   ....[123]....
        /*2ce0*/ 	.word	0xffffffff


	//   ....[124]....
        /*2ce4*/ 	.word	0xffffffff


	//   ....[125]....
        /*2ce8*/ 	.word	0xffffffff


	//   ....[126]....
        /*2cec*/ 	.word	0xffffffff


	//   ....[127]....
        /*2cf0*/ 	.word	0xffffffff


	//   ....[128]....
        /*2cf4*/ 	.word	0xffffffff


	//   ....[129]....
        /*2cf8*/ 	.word	0xffffffff


	//   ....[130]....
        /*2cfc*/ 	.word	0xffffffff


	//   ....[131]....
        /*2d00*/ 	.word	0xffffffff


	//   ....[132]....
        /*2d04*/ 	.word	0xffffffff


	//   ....[133]....
        /*2d08*/ 	.word	0xffffffff


	//   ....[134]....
        /*2d0c*/ 	.word	0xffffffff


	//   ....[135]....
        /*2d10*/ 	.word	0xffffffff


	//   ....[136]....
        /*2d14*/ 	.word	0xffffffff


	//   ....[137]....
        /*2d18*/ 	.word	0xffffffff


	//   ....[138]....
        /*2d1c*/ 	.word	0xffffffff


	//   ....[139]....
        /*2d20*/ 	.word	0xffffffff


	//   ....[140]....
        /*2d24*/ 	.word	0xffffffff


	//   ....[141]....
        /*2d28*/ 	.word	0xffffffff


	//   ....[142]....
        /*2d2c*/ 	.word	0xffffffff


	//   ....[143]....
        /*2d30*/ 	.word	0xffffffff


	//   ....[144]....
        /*2d34*/ 	.word	0xffffffff


	//   ....[145]....
        /*2d38*/ 	.word	0xffffffff


	//   ....[146]....
        /*2d3c*/ 	.word	0xffffffff


	//   ....[147]....
        /*2d40*/ 	.word	0xffffffff


	//   ....[148]....
        /*2d44*/ 	.word	0xffffffff


	//   ....[149]....
        /*2d48*/ 	.word	0xffffffff


	//   ....[150]....
        /*2d4c*/ 	.word	0xffffffff


	//   ....[151]....
        /*2d50*/ 	.word	0xffffffff


	//   ....[152]....
        /*2d54*/ 	.word	0xffffffff


	//   ....[153]....
        /*2d58*/ 	.word	0xffffffff


	//   ....[154]....
        /*2d5c*/ 	.word	0xffffffff


	//   ....[155]....
        /*2d60*/ 	.word	0xffffffff


	//   ....[156]....
        /*2d64*/ 	.word	0xffffffff


	//   ....[157]....
        /*2d68*/ 	.word	0xffffffff


	//   ....[158]....
        /*2d6c*/ 	.word	0xffffffff


	//   ....[159]....
        /*2d70*/ 	.word	0xffffffff


	//   ....[160]....
        /*2d74*/ 	.word	0xffffffff


	//   ....[161]....
        /*2d78*/ 	.word	0xffffffff


	//   ....[162]....
        /*2d7c*/ 	.word	0xffffffff


	//   ....[163]....
        /*2d80*/ 	.word	0xffffffff


	//   ....[164]....
        /*2d84*/ 	.word	0xffffffff


	//   ....[165]....
        /*2d88*/ 	.word	0xffffffff


	//   ....[166]....
        /*2d8c*/ 	.word	0xffffffff


	//   ....[167]....
        /*2d90*/ 	.word	0xffffffff


	//   ....[168]....
        /*2d94*/ 	.word	0xffffffff


	//   ....[169]....
        /*2d98*/ 	.word	0xffffffff


	//   ....[170]....
        /*2d9c*/ 	.word	0xffffffff


	//   ....[171]....
        /*2da0*/ 	.word	0xffffffff


	//   ....[172]....
        /*2da4*/ 	.word	0xffffffff


	//   ....[173]....
        /*2da8*/ 	.word	0xffffffff


	//   ....[174]....
        /*2dac*/ 	.word	0xffffffff


	//   ....[175]....
        /*2db0*/ 	.word	0xffffffff


	//   ....[176]....
        /*2db4*/ 	.word	0xffffffff


	//   ....[177]....
        /*2db8*/ 	.word	0xffffffff


	//   ....[178]....
        /*2dbc*/ 	.word	0xffffffff


	//   ....[179]....
        /*2dc0*/ 	.word	0xffffffff


	//   ....[180]....
        /*2dc4*/ 	.word	0xffffffff


	//   ....[181]....
        /*2dc8*/ 	.word	0xffffffff


	//   ....[182]....
        /*2dcc*/ 	.word	0xffffffff


	//   ....[183]....
        /*2dd0*/ 	.word	0xffffffff


	//   ....[184]....
        /*2dd4*/ 	.word	0xffffffff


	//   ....[185]....
        /*2dd8*/ 	.word	0xffffffff


	//   ....[186]....
        /*2ddc*/ 	.word	0xffffffff


	//   ....[187]....
        /*2de0*/ 	.word	0xffffffff


	//   ....[188]....
        /*2de4*/ 	.word	0xffffffff


	//   ....[189]....
        /*2de8*/ 	.word	0xffffffff


	//   ....[190]....
        /*2dec*/ 	.word	0xffffffff


	//   ....[191]....
        /*2df0*/ 	.word	0xffffffff


	//   ....[192]....
        /*2df4*/ 	.word	0xffffffff


	//   ....[193]....
        /*2df8*/ 	.word	0xffffffff


	//   ....[194]....
        /*2dfc*/ 	.word	0xffffffff


	//   ....[195]....
        /*2e00*/ 	.word	0xffffffff


	//   ....[196]....
        /*2e04*/ 	.word	0xffffffff


	//   ....[197]....
        /*2e08*/ 	.word	0xffffffff


	//   ....[198]....
        /*2e0c*/ 	.word	0xffffffff


	//   ....[199]....
        /*2e10*/ 	.word	0xffffffff


	//   ....[200]....
        /*2e14*/ 	.word	0xffffffff


	//   ....[201]....
        /*2e18*/ 	.word	0xffffffff


	//   ....[202]....
        /*2e1c*/ 	.word	0xffffffff


	//   ....[203]....
        /*2e20*/ 	.word	0xffffffff


	//   ....[204]....
        /*2e24*/ 	.word	0xffffffff


	//   ....[205]....
        /*2e28*/ 	.word	0xffffffff


	//   ....[206]....
        /*2e2c*/ 	.word	0xffffffff


	//   ....[207]....
        /*2e30*/ 	.word	0xffffffff


	//   ....[208]....
        /*2e34*/ 	.word	0xffffffff


	//   ....[209]....
        /*2e38*/ 	.word	0xffffffff


	//   ....[210]....
        /*2e3c*/ 	.word	0xffffffff


	//   ....[211]....
        /*2e40*/ 	.word	0xffffffff


	//   ....[212]....
        /*2e44*/ 	.word	0xffffffff


	//   ....[213]....
        /*2e48*/ 	.word	0xffffffff


	//   ....[214]....
        /*2e4c*/ 	.word	0xffffffff


	//   ....[215]....
        /*2e50*/ 	.word	0xffffffff


	//   ....[216]....
        /*2e54*/ 	.word	0xffffffff


	//   ....[217]....
        /*2e58*/ 	.word	0xffffffff


	//   ....[218]....
        /*2e5c*/ 	.word	0xffffffff


	//   ....[219]....
        /*2e60*/ 	.word	0xffffffff


	//   ....[220]....
        /*2e64*/ 	.word	0xffffffff


	//   ....[221]....
        /*2e68*/ 	.word	0xffffffff


	//   ....[222]....
        /*2e6c*/ 	.word	0xffffffff


	//   ....[223]....
        /*2e70*/ 	.word	0xffffffff


	//   ....[224]....
        /*2e74*/ 	.word	0xffffffff


	//   ....[225]....
        /*2e78*/ 	.word	0xffffffff


	//   ....[226]....
        /*2e7c*/ 	.word	0xffffffff


	//   ....[227]....
        /*2e80*/ 	.word	0xffffffff


	//   ....[228]....
        /*2e84*/ 	.word	0xffffffff


	//   ....[229]....
        /*2e88*/ 	.word	0xffffffff


	//   ....[230]....
        /*2e8c*/ 	.word	0xffffffff


	//   ....[231]....
        /*2e90*/ 	.word	0xffffffff


	//   ....[232]....
        /*2e94*/ 	.word	0xffffffff


	//   ....[233]....
        /*2e98*/ 	.word	0xffffffff


	//   ....[234]....
        /*2e9c*/ 	.word	0xffffffff


	//   ....[235]....
        /*2ea0*/ 	.word	0xffffffff


	//   ....[236]....
        /*2ea4*/ 	.word	0xffffffff


	//   ....[237]....
        /*2ea8*/ 	.word	0xffffffff


	//   ....[238]....
        /*2eac*/ 	.word	0xffffffff


	//   ....[239]....
        /*2eb0*/ 	.word	0xffffffff


	//   ....[240]....
        /*2eb4*/ 	.word	0xffffffff


	//   ....[241]....
        /*2eb8*/ 	.word	0xffffffff


	//   ....[242]....
        /*2ebc*/ 	.word	0xffffffff


	//   ....[243]....
        /*2ec0*/ 	.word	0xffffffff


	//   ....[244]....
        /*2ec4*/ 	.word	0xffffffff


	//   ....[245]....
        /*2ec8*/ 	.word	0xffffffff


	//   ....[246]....
        /*2ecc*/ 	.word	0xffffffff


	//   ....[247]....
        /*2ed0*/ 	.word	0xffffffff


	//   ....[248]....
        /*2ed4*/ 	.word	0xffffffff


	//   ....[249]....
        /*2ed8*/ 	.word	0xffffffff


	//   ....[250]....
        /*2edc*/ 	.word	0xffffffff


	//   ....[251]....
        /*2ee0*/ 	.word	0xffffffff


	//   ....[252]....
        /*2ee4*/ 	.word	0xffffffff


	//   ....[253]....
        /*2ee8*/ 	.word	0xffffffff


	//   ....[254]....
        /*2eec*/ 	.word	0xffffffff


	//----- nvinfo : EIATTR_COOP_GROUP_INSTR_OFFSETS
	.align		4
.L_39:
        /*2ef0*/ 	.byte	0x04, 0x28
        /*2ef2*/ 	.short	(.L_41 - .L_40)


	//   ....[0]....
.L_40:
        /*2ef4*/ 	.word	0x00098730


	//   ....[1]....
        /*2ef8*/ 	.word	0x00098750


	//   ....[2]....
        /*2efc*/ 	.word	0x00098b30


	//   ....[3]....
        /*2f00*/ 	.word	0x00098b50


	//   ....[4]....
        /*2f04*/ 	.word	0x00098bf0


	//   ....[5]....
        /*2f08*/ 	.word	0x00098c10


	//   ....[6]....
        /*2f0c*/ 	.word	0x00098c90


	//   ....[7]....
        /*2f10*/ 	.word	0x00098cb0


	//   ....[8]....
        /*2f14*/ 	.word	0x00098d10


	//   ....[9]....
        /*2f18*/ 	.word	0x00098d30


	//   ....[10]....
        /*2f1c*/ 	.word	0x00098df0


	//   ....[11]....
        /*2f20*/ 	.word	0x00098e10


	//   ....[12]....
        /*2f24*/ 	.word	0x00098e30


	//   ....[13]....
        /*2f28*/ 	.word	0x00098e50


	//   ....[14]....
        /*2f2c*/ 	.word	0x00098e70


	//   ....[15]....
        /*2f30*/ 	.word	0x00098f10


	//   ....[16]....
        /*2f34*/ 	.word	0x00098f90


	//   ....[17]....
        /*2f38*/ 	.word	0x00098fb0


	//   ....[18]....
        /*2f3c*/ 	.word	0x00099010


	//   ....[19]....
        /*2f40*/ 	.word	0x00099050


	//   ....[20]....
        /*2f44*/ 	.word	0x000990d0


	//   ....[21]....
        /*2f48*/ 	.word	0x000990f0


	//   ....[22]....
        /*2f4c*/ 	.word	0x00099150


	//   ....[23]....
        /*2f50*/ 	.word	0x00099190


	//   ....[24]....
        /*2f54*/ 	.word	0x00099290


	//   ....[25]....
        /*2f58*/ 	.word	0x000992b0


	//   ....[26]....
        /*2f5c*/ 	.word	0x000992d0


	//   ....[27]....
        /*2f60*/ 	.word	0x000992f0


	//   ....[28]....
        /*2f64*/ 	.word	0x00099310


	//   ....[29]....
        /*2f68*/ 	.word	0x00099330


	//   ....[30]....
        /*2f6c*/ 	.word	0x000993f0


	//   ....[31]....
        /*2f70*/ 	.word	0x00099410


	//   ....[32]....
        /*2f74*/ 	.word	0x00099470


	//   ....[33]....
        /*2f78*/ 	.word	0x00099490


	//   ....[34]....
        /*2f7c*/ 	.word	0x000994f0


	//   ....[35]....
        /*2f80*/ 	.word	0x00099530


	//   ....[36]....
        /*2f84*/ 	.word	0x000995b0


	//   ....[37]....
        /*2f88*/ 	.word	0x000995d0


	//   ....[38]....
        /*2f8c*/ 	.word	0x00099630


	//   ....[39]....
        /*2f90*/ 	.word	0x00099670


	//   ....[40]....
        /*2f94*/ 	.word	0x000996f0


	//   ....[41]....
        /*2f98*/ 	.word	0x00099710


	//   ....[42]....
        /*2f9c*/ 	.word	0x00099770


	//   ....[43]....
        /*2fa0*/ 	.word	0x00099790


	//   ....[44]....
        /*2fa4*/ 	.word	0x000997b0


	//   ....[45]....
        /*2fa8*/ 	.word	0x00099830


	//   ....[46]....
        /*2fac*/ 	.word	0x00099870


	//   ....[47]....
        /*2fb0*/ 	.word	0x000998f0


	//   ....[48]....
        /*2fb4*/ 	.word	0x00099970


	//   ....[49]....
        /*2fb8*/ 	.word	0x00099990


	//   ....[50]....
        /*2fbc*/ 	.word	0x000999f0


	//   ....[51]....
        /*2fc0*/ 	.word	0x00099a30


	//   ....[52]....
        /*2fc4*/ 	.word	0x00099ab0


	//   ....[53]....
        /*2fc8*/ 	.word	0x00099ad0


	//   ....[54]....
        /*2fcc*/ 	.word	0x00099b30


	//   ....[55]....
        /*2fd0*/ 	.word	0x00099b70


	//   ....[56]....
        /*2fd4*/ 	.word	0x00099c70


	//   ....[57]....
        /*2fd8*/ 	.word	0x00099c90


	//   ....[58]....
        /*2fdc*/ 	.word	0x00099cb0


	//   ....[59]....
        /*2fe0*/ 	.word	0x00099cd0


	//   ....[60]....
        /*2fe4*/ 	.word	0x00099cf0


	//   ....[61]....
        /*2fe8*/ 	.word	0x00099d10


	//   ....[62]....
        /*2fec*/ 	.word	0x00099db0


	//   ....[63]....
        /*2ff0*/ 	.word	0x00099df0


	//   ....[64]....
        /*2ff4*/ 	.word	0x00099e70


	//   ....[65]....
        /*2ff8*/ 	.word	0x00099e90


	//   ....[66]....
        /*2ffc*/ 	.word	0x00099ef0


	//   ....[67]....
        /*3000*/ 	.word	0x00099f30


	//   ....[68]....
        /*3004*/ 	.word	0x00099fb0


	//   ....[69]....
        /*3008*/ 	.word	0x00099fd0


	//   ....[70]....
        /*300c*/ 	.word	0x0009a030


	//   ....[71]....
        /*3010*/ 	.word	0x0009a070


	//   ....[72]....
        /*3014*/ 	.word	0x0009a0f0


	//   ....[73]....
        /*3018*/ 	.word	0x0009a110


	//   ....[74]....
        /*301c*/ 	.word	0x0009a170


	//   ....[75]....
        /*3020*/ 	.word	0x0009a190


	//   ....[76]....
        /*3024*/ 	.word	0x0009a1b0


	//   ....[77]....
        /*3028*/ 	.word	0x0009a230


	//   ....[78]....
        /*302c*/ 	.word	0x0009a270


	//   ....[79]....
        /*3030*/ 	.word	0x0009a2f0


	//   ....[80]....
        /*3034*/ 	.word	0x0009a370


	//   ....[81]....
        /*3038*/ 	.word	0x0009a390


	//   ....[82]....
        /*303c*/ 	.word	0x0009a3f0


	//   ....[83]....
        /*3040*/ 	.word	0x0009a430


	//   ....[84]....
        /*3044*/ 	.word	0x0009a4b0


	//   ....[85]....
        /*3048*/ 	.word	0x0009a4d0


	//   ....[86]....
        /*304c*/ 	.word	0x0009a530


	//   ....[87]....
        /*3050*/ 	.word	0x0009a570


	//   ....[88]....
        /*3054*/ 	.word	0x0009a610


	//   ....[89]....
        /*3058*/ 	.word	0x0009a630


	//   ....[90]....
        /*305c*/ 	.word	0x0009a690


	//   ....[91]....
        /*3060*/ 	.word	0x0009a6b0


	//   ....[92]....
        /*3064*/ 	.word	0x0009a6d0


	//   ....[93]....
        /*3068*/ 	.word	0x0009a720


	//   ....[94]....
        /*306c*/ 	.word	0x0009a7b0


	//   ....[95]....
        /*3070*/ 	.word	0x0009a7f0


	//   ....[96]....
        /*3074*/ 	.word	0x0009a870


	//   ....[97]....
        /*3078*/ 	.word	0x0009a890


	//   ....[98]....
        /*307c*/ 	.word	0x0009a8f0


	//   ....[99]....
        /*3080*/ 	.word	0x0009a930


	//   ....[100]....
        /*3084*/ 	.word	0x0009a9b0


	//   ....[101]....
        /*3088*/ 	.word	0x0009a9d0


	//   ....[102]....
        /*308c*/ 	.word	0x0009aa30


	//   ....[103]....
        /*3090*/ 	.word	0x0009aa70


	//   ....[104]....
        /*3094*/ 	.word	0x0009aaf0


	//   ....[105]....
        /*3098*/ 	.word	0x0009ab10


	//   ....[106]....
        /*309c*/ 	.word	0x0009ab70


	//   ....[107]....
        /*30a0*/ 	.word	0x0009ab90


	//   ....[108]....
        /*30a4*/ 	.word	0x0009abb0


	//   ....[109]....
        /*30a8*/ 	.word	0x0009ac30


	//   ....[110]....
        /*30ac*/ 	.word	0x0009ac70


	//   ....[111]....
        /*30b0*/ 	.word	0x0009acf0


	//   ....[112]....
        /*30b4*/ 	.word	0x0009ad70


	//   ....[113]....
        /*30b8*/ 	.word	0x0009ad90


	//   ....[114]....
        /*30bc*/ 	.word	0x0009adf0


	//   ....[115]....
        /*30c0*/ 	.word	0x0009ae30


	//   ....[116]....
        /*30c4*/ 	.word	0x0009aeb0


	//   ....[117]....
        /*30c8*/ 	.word	0x0009aed0


	//   ....[118]....
        /*30cc*/ 	.word	0x0009af30


	//   ....[119]....
        /*30d0*/ 	.word	0x0009af70


	//   ....[120]....
        /*30d4*/ 	.word	0x0009aff0


	//   ....[121]....
        /*30d8*/ 	.word	0x0009b010


	//   ....[122]....
        /*30dc*/ 	.word	0x0009b090


	//   ....[123]....
        /*30e0*/ 	.word	0x0009b0b0


	//   ....[124]....
        /*30e4*/ 	.word	0x0009b0d0


	//   ....[125]....
        /*30e8*/ 	.word	0x0009b130


	//   ....[126]....
        /*30ec*/ 	.word	0x0009b1b0


	//   ....[127]....
        /*30f0*/ 	.word	0x0009b1f0


	//   ....[128]....
        /*30f4*/ 	.word	0x0009b270


	//   ....[129]....
        /*30f8*/ 	.word	0x0009b290


	//   ....[130]....
        /*30fc*/ 	.word	0x0009b2f0


	//   ....[131]....
        /*3100*/ 	.word	0x0009b330


	//   ....[132]....
        /*3104*/ 	.word	0x0009b3b0


	//   ....[133]....
        /*3108*/ 	.word	0x0009b3d0


	//   ....[134]....
        /*310c*/ 	.word	0x0009b430


	//   ....[135]....
        /*3110*/ 	.word	0x0009b470


	//   ....[136]....
        /*3114*/ 	.word	0x0009b4f0


	//   ....[137]....
        /*3118*/ 	.word	0x0009b510


	//   ....[138]....
        /*311c*/ 	.word	0x0009b570


	//   ....[139]....
        /*3120*/ 	.word	0x0009b590


	//   ....[140]....
        /*3124*/ 	.word	0x0009b5b0


	//   ....[141]....
        /*3128*/ 	.word	0x0009b630


	//   ....[142]....
        /*312c*/ 	.word	0x0009b670


	//   ....[143]....
        /*3130*/ 	.word	0x0009b6f0


	//   ....[144]....
        /*3134*/ 	.word	0x0009b770


	//   ....[145]....
        /*3138*/ 	.word	0x0009b790


	//   ....[146]....
        /*313c*/ 	.word	0x0009b7f0


	//   ....[147]....
        /*3140*/ 	.word	0x0009b830


	//   ....[148]....
        /*3144*/ 	.word	0x0009b8b0


	//   ....[149]....
        /*3148*/ 	.word	0x0009b8d0


	//   ....[150]....
        /*314c*/ 	.word	0x0009b930


	//   ....[151]....
        /*3150*/ 	.word	0x0009b970


	//   ....[152]....
        /*3154*/ 	.word	0x0009b9f0


	//   ....[153]....
        /*3158*/ 	.word	0x0009ba10


	//   ....[154]....
        /*315c*/ 	.word	0x0009ba90


	//   ....[155]....
        /*3160*/ 	.word	0x0009bab0


	//   ....[156]....
        /*3164*/ 	.word	0x0009baf0


	//   ....[157]....
        /*3168*/ 	.word	0x0009bb10


	//   ....[158]....
        /*316c*/ 	.word	0x0009bbd0


	//   ....[159]....
        /*3170*/ 	.word	0x0009bbf0


	//   ....[160]....
        /*3174*/ 	.word	0x0009bc70


	//   ....[161]....
        /*3178*/ 	.word	0x0009bc90


	//   ....[162]....
        /*317c*/ 	.word	0x0009bd10


	//   ....[163]....
        /*3180*/ 	.word	0x0009bd30


	//   ....[164]....
        /*3184*/ 	.word	0x0009bdb0


	//   ....[165]....
        /*3188*/ 	.word	0x0009bdd0


	//   ....[166]....
        /*318c*/ 	.word	0x0009be50


	//   ....[167]....
        /*3190*/ 	.word	0x0009be70


	//   ....[168]....
        /*3194*/ 	.word	0x0009bef0


	//   ....[169]....
        /*3198*/ 	.word	0x0009bf10


	//   ....[170]....
        /*319c*/ 	.word	0x0009bf70


	//   ....[171]....
        /*31a0*/ 	.word	0x0009bf90


	//   ....[172]....
        /*31a4*/ 	.word	0x0009c010


	//   ....[173]....
        /*31a8*/ 	.word	0x0009c080


	//   ....[174]....
        /*31ac*/ 	.word	0x0009c0f0


	//   ....[175]....
        /*31b0*/ 	.word	0x0009c110


	//   ....[176]....
        /*31b4*/ 	.word	0x0009c170


	//   ....[177]....
        /*31b8*/ 	.word	0x0009c190


	//   ....[178]....
        /*31bc*/ 	.word	0x0009c210


	//   ....[179]....
        /*31c0*/ 	.word	0x0009c230


	//   ....[180]....
        /*31c4*/ 	.word	0x0009c2b0


	//   ....[181]....
        /*31c8*/ 	.word	0x0009c2d0


	//   ....[182]....
        /*31cc*/ 	.word	0x0009c350


	//   ....[183]....
        /*31d0*/ 	.word	0x0009c370


	//   ....[184]....
        /*31d4*/ 	.word	0x0009c3f0


	//   ....[185]....
        /*31d8*/ 	.word	0x0009c410


	//   ....[186]....
        /*31dc*/ 	.word	0x0009c490


	//   ....[187]....
        /*31e0*/ 	.word	0x0009c4b0


	//   ....[188]....
        /*31e4*/ 	.word	0x0009c550


	//   ....[189]....
        /*31e8*/ 	.word	0x0009c570


	//   ....[190]....
        /*31ec*/ 	.word	0x0009c5b0


	//   ....[191]....
        /*31f0*/ 	.word	0x0009c5f0


	//   ....[192]....
        /*31f4*/ 	.word	0x0009c670


	//   ....[193]....
        /*31f8*/ 	.word	0x0009c690


	//   ....[194]....
        /*31fc*/ 	.word	0x0009c6f0


	//   ....[195]....
        /*3200*/ 	.word	0x0009c730


	//   ....[196]....
        /*3204*/ 	.word	0x0009c7b0


	//   ....[197]....
        /*3208*/ 	.word	0x0009c7d0


	//   ....[198]....
        /*320c*/ 	.word	0x0009c830


	//   ....[199]....
        /*3210*/ 	.word	0x0009c870


	//   ....[200]....
        /*3214*/ 	.word	0x0009c8f0


	//   ....[201]....
        /*3218*/ 	.word	0x0009c910


	//   ....[202]....
        /*321c*/ 	.word	0x0009c970


	//   ....[203]....
        /*3220*/ 	.word	0x0009c990


	//   ....[204]....
        /*3224*/ 	.word	0x0009c9b0


	//   ....[205]....
        /*3228*/ 	.word	0x0009ca30


	//   ....[206]....
        /*322c*/ 	.word	0x0009ca70


	//   ....[207]....
        /*3230*/ 	.word	0x0009caf0


	//   ....[208]....
        /*3234*/ 	.word	0x0009cb70


	//   ....[209]....
        /*3238*/ 	.word	0x0009cb90


	//   ....[210]....
        /*323c*/ 	.word	0x0009cbf0


	//   ....[211]....
        /*3240*/ 	.word	0x0009cc30


	//   ....[212]....
        /*3244*/ 	.word	0x0009ccb0


	//   ....[213]....
        /*3248*/ 	.word	0x0009ccd0


	//   ....[214]....
        /*324c*/ 	.word	0x0009cd30


	//   ....[215]....
        /*3250*/ 	.word	0x0009cd70


	//   ....[216]....
        /*3254*/ 	.word	0x0009cdf0


	//   ....[217]....
        /*3258*/ 	.word	0x0009ce10


	//   ....[218]....
        /*325c*/ 	.word	0x0009ce90


	//   ....[219]....
        /*3260*/ 	.word	0x0009ceb0


	//   ....[220]....
        /*3264*/ 	.word	0x0009ced0


	//   ....[221]....
        /*3268*/ 	.word	0x0009cf80


	//   ....[222]....
        /*326c*/ 	.word	0x0009cfd0


	//   ....[223]....
        /*3270*/ 	.word	0x0009cff0


	//   ....[224]....
        /*3274*/ 	.word	0x0009d070


	//   ....[225]....
        /*3278*/ 	.word	0x0009d090


	//   ....[226]....
        /*327c*/ 	.word	0x0009d110


	//   ....[227]....
        /*3280*/ 	.word	0x0009d130


	//   ....[228]....
        /*3284*/ 	.word	0x0009d1b0


	//   ....[229]....
        /*3288*/ 	.word	0x0009d1d0


	//   ....[230]....
        /*328c*/ 	.word	0x0009d250


	//   ....[231]....
        /*3290*/ 	.word	0x0009d270


	//   ....[232]....
        /*3294*/ 	.word	0x0009d2f0


	//   ....[233]....
        /*3298*/ 	.word	0x0009d310


	//   ....[234]....
        /*329c*/ 	.word	0x0009d3a0


	//   ....[235]....
        /*32a0*/ 	.word	0x0009d3c0


	//   ....[236]....
        /*32a4*/ 	.word	0x0009d430


	//   ....[237]....
        /*32a8*/ 	.word	0x0009d4a0


	//   ....[238]....
        /*32ac*/ 	.word	0x0009d4e0


	//   ....[239]....
        /*32b0*/ 	.word	0x0009d500


	//   ....[240]....
        /*32b4*/ 	.word	0x0009d570


	//   ....[241]....
        /*32b8*/ 	.word	0x0009d590


	//   ....[242]....
        /*32bc*/ 	.word	0x0009d610


	//   ....[243]....
        /*32c0*/ 	.word	0x0009d630


	//   ....[244]....
        /*32c4*/ 	.word	0x0009d6b0


	//   ....[245]....
        /*32c8*/ 	.word	0x0009d6d0


	//   ....[246]....
        /*32cc*/ 	.word	0x0009d750


	//   ....[247]....
        /*32d0*/ 	.word	0x0009d770


	//   ....[248]....
        /*32d4*/ 	.word	0x0009d7f0


	//   ....[249]....
        /*32d8*/ 	.word	0x0009d810


	//   ....[250]....
        /*32dc*/ 	.word	0x0009d890


	//   ....[251]....
        /*32e0*/ 	.word	0x0009d8b0


	//   ....[252]....
        /*32e4*/ 	.word	0x0009d950


	//   ....[253]....
        /*32e8*/ 	.word	0x0009d970


	//   ....[254]....
        /*32ec*/ 	.word	0x0009d9d0


	//   ....[255]....
        /*32f0*/ 	.word	0x0009d9f0


	//   ....[0]....
        /*32f4*/ 	.word	0x0009da70


	//   ....[1]....
        /*32f8*/ 	.word	0x0009da90


	//   ....[2]....
        /*32fc*/ 	.word	0x0009db10


	//   ....[3]....
        /*3300*/ 	.word	0x0009db30


	//   ....[4]....
        /*3304*/ 	.word	0x0009dbb0


	//   ....[5]....
        /*3308*/ 	.word	0x0009dbd0


	//   ....[6]....
        /*330c*/ 	.word	0x0009dc50


	//   ....[7]....
        /*3310*/ 	.word	0x0009dc70


	//   ....[8]....
        /*3314*/ 	.word	0x0009dcf0


	//   ....[9]....
        /*3318*/ 	.word	0x0009dd10


	//   ....[10]....
        /*331c*/ 	.word	0x0009dd90


	//   ....[11]....
        /*3320*/ 	.word	0x0009ddb0


	//   ....[12]....
        /*3324*/ 	.word	0x0009de10


	//   ....[13]....
        /*3328*/ 	.word	0x0009de80


	//   ....[14]....
        /*332c*/ 	.word	0x0009ded0


	//   ....[15]....
        /*3330*/ 	.word	0x0009def0


	//   ....[16]....
        /*3334*/ 	.word	0x0009df70


	//   ....[17]....
        /*3338*/ 	.word	0x0009df90


	//   ....[18]....
        /*333c*/ 	.word	0x0009e010


	//   ....[19]....
        /*3340*/ 	.word	0x0009e030


	//   ....[20]....
        /*3344*/ 	.word	0x0009e0b0


	//   ....[21]....
        /*3348*/ 	.word	0x0009e0d0


	//   ....[22]....
        /*334c*/ 	.word	0x0009e150


	//   ....[23]....
        /*3350*/ 	.word	0x0009e170


	//   ....[24]....
        /*3354*/ 	.word	0x0009e1f0


	//   ....[25]....
        /*3358*/ 	.word	0x0009e210


	//   ....[26]....
        /*335c*/ 	.word	0x0009e290


	//   ....[27]....
        /*3360*/ 	.word	0x0009e2b0


	//   ....[28]....
        /*3364*/ 	.word	0x0009e310


	//   ....[29]....
        /*3368*/ 	.word	0x0009e380


	//   ....[30]....
        /*336c*/ 	.word	0x0009e3d0


	//   ....[31]....
        /*3370*/ 	.word	0x0009e3f0


	//   ....[32]....
        /*3374*/ 	.word	0x0009e470


	//   ....[33]....
        /*3378*/ 	.word	0x0009e490


	//   ....[34]....
        /*337c*/ 	.word	0x0009e510


	//   ....[35]....
        /*3380*/ 	.word	0x0009e530


	//   ....[36]....
        /*3384*/ 	.word	0x0009e5b0


	//   ....[37]....
        /*3388*/ 	.word	0x0009e5d0


	//   ....[38]....
        /*338c*/ 	.word	0x0009e650


	//   ....[39]....
        /*3390*/ 	.word	0x0009e670


	//   ....[40]....
        /*3394*/ 	.word	0x0009e6f0


	//   ....[41]....
        /*3398*/ 	.word	0x0009e710


	//   ....[42]....
        /*339c*/ 	.word	0x0009e790


	//   ....[43]....
        /*33a0*/ 	.word	0x0009e7b0


	//   ....[44]....
        /*33a4*/ 	.word	0x0009e810


	//   ....[45]....
        /*33a8*/ 	.word	0x0009e880


	//   ....[46]....
        /*33ac*/ 	.word	0x0009e8d0


	//   ....[47]....
        /*33b0*/ 	.word	0x0009e8f0


	//   ....[48]....
        /*33b4*/ 	.word	0x0009e970


	//   ....[49]....
        /*33b8*/ 	.word	0x0009e990


	//   ....[50]....
        /*33bc*/ 	.word	0x0009ea10


	//   ....[51]....
        /*33c0*/ 	.word	0x0009ea30


	//   ....[52]....
        /*33c4*/ 	.word	0x0009eab0


	//   ....[53]....
        /*33c8*/ 	.word	0x0009ead0


	//   ....[54]....
        /*33cc*/ 	.word	0x0009eb50


	//   ....[55]....
        /*33d0*/ 	.word	0x0009eb70


	//   ....[56]....
        /*33d4*/ 	.word	0x0009ebf0


	//   ....[57]....
        /*33d8*/ 	.word	0x0009ec10


	//   ....[58]....
        /*33dc*/ 	.word	0x0009ec90


	//   ....[59]....
        /*33e0*/ 	.word	0x0009ecb0


	//   ....[60]....
        /*33e4*/ 	.word	0x0009ed10


	//   ....[61]....
        /*33e8*/ 	.word	0x0009ed80


	//   ....[62]....
        /*33ec*/ 	.word	0x0009edd0


	//   ....[63]....
        /*33f0*/ 	.word	0x0009edf0


	//   ....[64]....
        /*33f4*/ 	.word	0x0009ee70


	//   ....[65]....
        /*33f8*/ 	.word	0x0009ee90


	//   ....[66]....
        /*33fc*/ 	.word	0x0009ef10


	//   ....[67]....
        /*3400*/ 	.word	0x0009ef30


	//   ....[68]....
        /*3404*/ 	.word	0x0009efb0


	//   ....[69]....
        /*3408*/ 	.word	0x0009efd0


	//   ....[70]....
        /*340c*/ 	.word	0x0009f050


	//   ....[71]....
        /*3410*/ 	.word	0x0009f070


	//   ....[72]....
        /*3414*/ 	.word	0x0009f0f0


	//   ....[73]....
        /*3418*/ 	.word	0x0009f110


	//   ....[74]....
        /*341c*/ 	.word	0x0009f190


	//   ....[75]....
        /*3420*/ 	.word	0x0009f1b0


	//   ....[76]....
        /*3424*/ 	.word	0x0009f210


	//   ....[77]....
        /*3428*/ 	.word	0x0009f280


	//   ....[78]....
        /*342c*/ 	.word	0x0009f2d0


	//   ....[79]....
        /*3430*/ 	.word	0x0009f2f0


	//   ....[80]....
        /*3434*/ 	.word	0x0009f370


	//   ....[81]....
        /*3438*/ 	.word	0x0009f390


	//   ....[82]....
        /*343c*/ 	.word	0x0009f410


	//   ....[83]....
        /*3440*/ 	.word	0x0009f430


	//   ....[84]....
        /*3444*/ 	.word	0x0009f4b0


	//   ....[85]....
        /*3448*/ 	.word	0x0009f4d0


	//   ....[86]....
        /*344c*/ 	.word	0x0009f550


	//   ....[87]....
        /*3450*/ 	.word	0x0009f570


	//   ....[88]....
        /*3454*/ 	.word	0x0009f5f0


	//   ....[89]....
        /*3458*/ 	.word	0x0009f610


	//   ....[90]....
        /*345c*/ 	.word	0x0009f690


	//   ....[91]....
        /*3460*/ 	.word	0x0009f6b0


	//   ....[92]....
        /*3464*/ 	.word	0x0009f710


	//   ....[93]....
        /*3468*/ 	.word	0x0009f780


	//   ....[94]....
        /*346c*/ 	.word	0x0009f7d0


	//   ....[95]....
        /*3470*/ 	.word	0x0009f7f0


	//   ....[96]....
        /*3474*/ 	.word	0x0009f870


	//   ....[97]....
        /*3478*/ 	.word	0x0009f890


	//   ....[98]....
        /*347c*/ 	.word	0x0009f910


	//   ....[99]....
        /*3480*/ 	.word	0x0009f930


	//   ....[100]....
        /*3484*/ 	.word	0x0009f9b0


	//   ....[101]....
        /*3488*/ 	.word	0x0009f9d0


	//   ....[102]....
        /*348c*/ 	.word	0x0009fa50


	//   ....[103]....
        /*3490*/ 	.word	0x0009fa70


	//   ....[104]....
        /*3494*/ 	.word	0x0009faf0


	//   ....[105]....
        /*3498*/ 	.word	0x0009fb10


	//   ....[106]....
        /*349c*/ 	.word	0x0009fb90


	//   ....[107]....
        /*34a0*/ 	.word	0x0009fbb0


	//   ....[108]....
        /*34a4*/ 	.word	0x0009fc10


	//   ....[109]....
        /*34a8*/ 	.word	0x0009fc80


	//   ....[110]....
        /*34ac*/ 	.word	0x0009fcd0


	//   ....[111]....
        /*34b0*/ 	.word	0x0009fcf0


	//   ....[112]....
        /*34b4*/ 	.word	0x0009fd70


	//   ....[113]....
        /*34b8*/ 	.word	0x0009fd90


	//   ....[114]....
        /*34bc*/ 	.word	0x0009fe10


	//   ....[115]....
        /*34c0*/ 	.word	0x0009fe30


	//   ....[116]....
        /*34c4*/ 	.word	0x0009feb0


	//   ....[117]....
        /*34c8*/ 	.word	0x0009fed0


	//   ....[118]....
        /*34cc*/ 	.word	0x0009ff50


	//   ....[119]....
        /*34d0*/ 	.word	0x0009ff70


	//   ....[120]....
        /*34d4*/ 	.word	0x0009fff0


	//   ....[121]....
        /*34d8*/ 	.word	0x000a0010


	//   ....[122]....
        /*34dc*/ 	.word	0x000a0090


	//   ....[123]....
        /*34e0*/ 	.word	0x000a00b0


	//   ....[124]....
        /*34e4*/ 	.word	0x000a0110


	//   ....[125]....
        /*34e8*/ 	.word	0x000a0180


	//   ....[126]....
        /*34ec*/ 	.word	0x000a01d0


	//   ....[127]....
        /*34f0*/ 	.word	0x000a01f0


	//   ....[128]....
        /*34f4*/ 	.word	0x000a0270


	//   ....[129]....
        /*34f8*/ 	.word	0x000a0290


	//   ....[130]....
        /*34fc*/ 	.word	0x000a0310


	//   ....[131]....
        /*3500*/ 	.word	0x000a0330


	//   ....[132]....
        /*3504*/ 	.word	0x000a03b0


	//   ....[133]....
        /*3508*/ 	.word	0x000a03d0


	//   ....[134]....
        /*350c*/ 	.word	0x000a0450


	//   ....[135]....
        /*3510*/ 	.word	0x000a0470


	//   ....[136]....
        /*3514*/ 	.word	0x000a04f0


	//   ....[137]....
        /*3518*/ 	.word	0x000a0510


	//   ....[138]....
        /*351c*/ 	.word	0x000a0590


	//   ....[139]....
        /*3520*/ 	.word	0x000a05b0


	//   ....[140]....
        /*3524*/ 	.word	0x000a0630


	//   ....[141]....
        /*3528*/ 	.word	0x000a0650


	//   ....[142]....
        /*352c*/ 	.word	0x000a06d0


	//   ....[143]....
        /*3530*/ 	.word	0x000a06f0


	//   ....[144]....
        /*3534*/ 	.word	0x000a0770


	//   ....[145]....
        /*3538*/ 	.word	0x000a0790


	//   ....[146]....
        /*353c*/ 	.word	0x000a0810


	//   ....[147]....
        /*3540*/ 	.word	0x000a0830


	//   ....[148]....
        /*3544*/ 	.word	0x000a08b0


	//   ....[149]....
        /*3548*/ 	.word	0x000a08d0


	//   ....[150]....
        /*354c*/ 	.word	0x000a0950


	//   ....[151]....
        /*3550*/ 	.word	0x000a0970


	//   ....[152]....
        /*3554*/ 	.word	0x000a09f0


	//   ....[153]....
        /*3558*/ 	.word	0x000a0a10


	//   ....[154]....
        /*355c*/ 	.word	0x000a0a90


	//   ....[155]....
        /*3560*/ 	.word	0x000a0ab0


	//   ....[156]....
        /*3564*/ 	.word	0x000a0b30


	//   ....[157]....
        /*3568*/ 	.word	0x000a0b50


	//   ....[158]....
        /*356c*/ 	.word	0x000a0bd0


	//   ....[159]....
        /*3570*/ 	.word	0x000a0bf0


	//   ....[160]....
        /*3574*/ 	.word	0x000a0c70


	//   ....[161]....
        /*3578*/ 	.word	0x000a0c90


	//   ....[162]....
        /*357c*/ 	.word	0x000a0d10


	//   ....[163]....
        /*3580*/ 	.word	0x000a0d30


	//   ....[164]....
        /*3584*/ 	.word	0x000a0db0


	//   ....[165]....
        /*3588*/ 	.word	0x000a0dd0


	//   ....[166]....
        /*358c*/ 	.word	0x000a0e50


	//   ....[167]....
        /*3590*/ 	.word	0x000a0e70


	//   ....[168]....
        /*3594*/ 	.word	0x000a0ef0


	//   ....[169]....
        /*3598*/ 	.word	0x000a0f10


	//   ....[170]....
        /*359c*/ 	.word	0x000a0f90


	//   ....[171]....
        /*35a0*/ 	.word	0x000a0fb0


	//   ....[172]....
        /*35a4*/ 	.word	0x000a1030


	//   ....[173]....
        /*35a8*/ 	.word	0x000a1050


	//   ....[174]....
        /*35ac*/ 	.word	0x000a10d0


	//   ....[175]....
        /*35b0*/ 	.word	0x000a10f0


	//   ....[176]....
        /*35b4*/ 	.word	0x000a1170


	//   ....[177]....
        /*35b8*/ 	.word	0x000a1190


	//   ....[178]....
        /*35bc*/ 	.word	0x000a1210


	//   ....[179]....
        /*35c0*/ 	.word	0x000a1230


	//   ....[180]....
        /*35c4*/ 	.word	0x000a12b0


	//   ....[181]....
        /*35c8*/ 	.word	0x000a12d0


	//   ....[182]....
        /*35cc*/ 	.word	0x000a1350


	//   ....[183]....
        /*35d0*/ 	.word	0x000a1370


	//   ....[184]....
        /*35d4*/ 	.word	0x000a13f0


	//   ....[185]....
        /*35d8*/ 	.word	0x000a1410


	//   ....[186]....
        /*35dc*/ 	.word	0x000a1490


	//   ....[187]....
        /*35e0*/ 	.word	0x000a14b0


	//   ....[188]....
        /*35e4*/ 	.word	0x000a1530


	//   ....[189]....
        /*35e8*/ 	.word	0x000a1550


	//   ....[190]....
        /*35ec*/ 	.word	0x000a15d0


	//   ....[191]....
        /*35f0*/ 	.word	0x000a15f0


	//   ....[192]....
        /*35f4*/ 	.word	0x000a1670


	//   ....[193]....
        /*35f8*/ 	.word	0x000a1690


	//   ....[194]....
        /*35fc*/ 	.word	0x000a1710


	//   ....[195]....
        /*3600*/ 	.word	0x000a1730


	//   ....[196]....
        /*3604*/ 	.word	0x000a17b0


	//   ....[197]....
        /*3608*/ 	.word	0x000a17d0


	//   ....[198]....
        /*360c*/ 	.word	0x000a1850


	//   ....[199]....
        /*3610*/ 	.word	0x000a1870


	//   ....[200]....
        /*3614*/ 	.word	0x000a18f0


	//   ....[201]....
        /*3618*/ 	.word	0x000a1910


	//   ....[202]....
        /*361c*/ 	.word	0x000a1990


	//   ....[203]....
        /*3620*/ 	.word	0x000a19b0


	//   ....[204]....
        /*3624*/ 	.word	0x000a1a30


	//   ....[205]....
        /*3628*/ 	.word	0x000a1a50


	//   ....[206]....
        /*362c*/ 	.word	0x000a1ad0


	//   ....[207]....
        /*3630*/ 	.word	0x000a1af0


	//   ....[208]....
        /*3634*/ 	.word	0x000a1b70


	//   ....[209]....
        /*3638*/ 	.word	0x000a1b90


	//   ....[210]....
        /*363c*/ 	.word	0x000a1c10


	//   ....[211]....
        /*3640*/ 	.word	0x000a1c30


	//   ....[212]....
        /*3644*/ 	.word	0x000a1cb0


	//   ....[213]....
        /*3648*/ 	.word	0x000a1cd0


	//   ....[214]....
        /*364c*/ 	.word	0x000a1d50


	//   ....[215]....
        /*3650*/ 	.word	0x000a1d70


	//   ....[216]....
        /*3654*/ 	.word	0x000a1df0


	//   ....[217]....
        /*3658*/ 	.word	0x000a1e10


	//   ....[218]....
        /*365c*/ 	.word	0x000a1e90


	//   ....[219]....
        /*3660*/ 	.word	0x000a1eb0


	//   ....[220]....
        /*3664*/ 	.word	0x000a1f30


	//   ....[221]....
        /*3668*/ 	.word	0x000a1f50


	//   ....[222]....
        /*366c*/ 	.word	0x000a1fd0


	//   ....[223]....
        /*3670*/ 	.word	0x000a1ff0


	//   ....[224]....
        /*3674*/ 	.word	0x000a2070


	//   ....[225]....
        /*3678*/ 	.word	0x000a2090


	//   ....[226]....
        /*367c*/ 	.word	0x000a2110


	//   ....[227]....
        /*3680*/ 	.word	0x000a2130


	//   ....[228]....
        /*3684*/ 	.word	0x000a21b0


	//   ....[229]....
        /*3688*/ 	.word	0x000a21d0


	//   ....[230]....
        /*368c*/ 	.word	0x000a2250


	//   ....[231]....
        /*3690*/ 	.word	0x000a2270


	//   ....[232]....
        /*3694*/ 	.word	0x000a22f0


	//   ....[233]....
        /*3698*/ 	.word	0x000a2310


	//   ....[234]....
        /*369c*/ 	.word	0x000a2390


	//   ....[235]....
        /*36a0*/ 	.word	0x000a23b0


	//   ....[236]....
        /*36a4*/ 	.word	0x000a2430


	//   ....[237]....
        /*36a8*/ 	.word	0x000a2450


	//   ....[238]....
        /*36ac*/ 	.word	0x000a24d0


	//   ....[239]....
        /*36b0*/ 	.word	0x000a24f0


	//   ....[240]....
        /*36b4*/ 	.word	0x000a2570


	//   ....[241]....
        /*36b8*/ 	.word	0x000a2590


	//   ....[242]....
        /*36bc*/ 	.word	0x000a2610


	//   ....[243]....
        /*36c0*/ 	.word	0x000a2630


	//   ....[244]....
        /*36c4*/ 	.word	0x000a26b0


	//   ....[245]....
        /*36c8*/ 	.word	0x000a26d0


	//   ....[246]....
        /*36cc*/ 	.word	0x000a2750


	//   ....[247]....
        /*36d0*/ 	.word	0x000a2770


	//   ....[248]....
        /*36d4*/ 	.word	0x000a27f0


	//   ....[249]....
        /*36d8*/ 	.word	0x000a2810


	//   ....[250]....
        /*36dc*/ 	.word	0x000a2890


	//   ....[251]....
        /*36e0*/ 	.word	0x000a28b0


	//   ....[252]....
        /*36e4*/ 	.word	0x000a2930


	//   ....[253]....
        /*36e8*/ 	.word	0x000a2950


	//   ....[254]....
        /*36ec*/ 	.word	0x000a29d0


	//   ....[255]....
        /*36f0*/ 	.word	0x000a29f0


	//   ....[0]....
        /*36f4*/ 	.word	0x000a2a70


	//   ....[1]....
        /*36f8*/ 	.word	0x000a2a90


	//   ....[2]....
        /*36fc*/ 	.word	0x000a2b10


	//   ....[3]....
        /*3700*/ 	.word	0x000a2b30


	//   ....[4]....
        /*3704*/ 	.word	0x000a2bb0


	//   ....[5]....
        /*3708*/ 	.word	0x000a2bd0


	//   ....[6]....
        /*370c*/ 	.word	0x000a2c50


	//   ....[7]....
        /*3710*/ 	.word	0x000a2c70


	//   ....[8]....
        /*3714*/ 	.word	0x000a2cf0


	//   ....[9]....
        /*3718*/ 	.word	0x000a2d10


	//   ....[10]....
        /*371c*/ 	.word	0x000a2d90


	//   ....[11]....
        /*3720*/ 	.word	0x000a2db0


	//   ....[12]....
        /*3724*/ 	.word	0x000a2e30


	//   ....[13]....
        /*3728*/ 	.word	0x000a2e50


	//   ....[14]....
        /*372c*/ 	.word	0x000a2ed0


	//   ....[15]....
        /*3730*/ 	.word	0x000a2ef0


	//   ....[16]....
        /*3734*/ 	.word	0x000a2f70


	//   ....[17]....
        /*3738*/ 	.word	0x000a2f90


	//   ....[18]....
        /*373c*/ 	.word	0x000a3010


	//   ....[19]....
        /*3740*/ 	.word	0x000a3030


	//   ....[20]....
        /*3744*/ 	.word	0x000a30b0


	//   ....[21]....
        /*3748*/ 	.word	0x000a30d0


	//   ....[22]....
        /*374c*/ 	.word	0x000a3150


	//   ....[23]....
        /*3750*/ 	.word	0x000a3170


	//   ....[24]....
        /*3754*/ 	.word	0x000a31f0


	//   ....[25]....
        /*3758*/ 	.word	0x000a3210


	//   ....[26]....
        /*375c*/ 	.word	0x000a3290


	//   ....[27]....
        /*3760*/ 	.word	0x000a32b0


	//   ....[28]....
        /*3764*/ 	.word	0x000a3330


	//   ....[29]....
        /*3768*/ 	.word	0x000a3350


	//   ....[30]....
        /*376c*/ 	.word	0x000a33d0


	//   ....[31]....
        /*3770*/ 	.word	0x000a33f0


	//   ....[32]....
        /*3774*/ 	.word	0x000a3470


	//   ....[33]....
        /*3778*/ 	.word	0x000a3490


	//   ....[34]....
        /*377c*/ 	.word	0x000a3510


	//   ....[35]....
        /*3780*/ 	.word	0x000a3530


	//   ....[36]....
        /*3784*/ 	.word	0x000a35b0


	//   ....[37]....
        /*3788*/ 	.word	0x000a35d0


	//   ....[38]....
        /*378c*/ 	.word	0x000a3650


	//   ....[39]....
        /*3790*/ 	.word	0x000a3670


	//   ....[40]....
        /*3794*/ 	.word	0x000a36f0


	//   ....[41]....
        /*3798*/ 	.word	0x000a3710


	//   ....[42]....
        /*379c*/ 	.word	0x000a3790


	//   ....[43]....
        /*37a0*/ 	.word	0x000a37b0


	//   ....[44]....
        /*37a4*/ 	.word	0x000a3830


	//   ....[45]....
        /*37a8*/ 	.word	0x000a3850


	//   ....[46]....
        /*37ac*/ 	.word	0x000a38d0


	//   ....[47]....
        /*37b0*/ 	.word	0x000a38f0


	//   ....[48]....
        /*37b4*/ 	.word	0x000a3970


	//   ....[49]....
        /*37b8*/ 	.word	0x000a3990


	//   ....[50]....
        /*37bc*/ 	.word	0x000a3a10


	//   ....[51]....
        /*37c0*/ 	.word	0x000a3a30


	//   ....[52]....
        /*37c4*/ 	.word	0x000a3ab0


	//   ....[53]....
        /*37c8*/ 	.word	0x000a3ad0


	//   ....[54]....
        /*37cc*/ 	.word	0x000a3b50


	//   ....[55]....
        /*37d0*/ 	.word	0x000a3b70


	//   ....[56]....
        /*37d4*/ 	.word	0x000a3bf0


	//   ....[57]....
        /*37d8*/ 	.word	0x000a3c10


	//   ....[58]....
        /*37dc*/ 	.word	0x000a3c90


	//   ....[59]....
        /*37e0*/ 	.word	0x000a3cb0


	//   ....[60]....
        /*37e4*/ 	.word	0x000a3d30


	//   ....[61]....
        /*37e8*/ 	.word	0x000a3d50


	//   ....[62]....
        /*37ec*/ 	.word	0x000a3dd0


	//   ....[63]....
        /*37f0*/ 	.word	0x000a3df0


	//   ....[64]....
        /*37f4*/ 	.word	0x000a3e70


	//   ....[65]....
        /*37f8*/ 	.word	0x000a3e90


	//   ....[66]....
        /*37fc*/ 	.word	0x000a3f10


	//   ....[67]....
        /*3800*/ 	.word	0x000a3f30


	//   ....[68]....
        /*3804*/ 	.word	0x000a3fb0


	//   ....[69]....
        /*3808*/ 	.word	0x000a3fd0


	//   ....[70]....
        /*380c*/ 	.word	0x000a4050


	//   ....[71]....
        /*3810*/ 	.word	0x000a4070


	//   ....[72]....
        /*3814*/ 	.word	0x000a40f0


	//   ....[73]....
        /*3818*/ 	.word	0x000a4110


	//   ....[74]....
        /*381c*/ 	.word	0x000a4190


	//   ....[75]....
        /*3820*/ 	.word	0x000a41b0


	//   ....[76]....
        /*3824*/ 	.word	0x000a4230


	//   ....[77]....
        /*3828*/ 	.word	0x000a4250


	//   ....[78]....
        /*382c*/ 	.word	0x000a42d0


	//   ....[79]....
        /*3830*/ 	.word	0x000a42f0


	//   ....[80]....
        /*3834*/ 	.word	0x000a4370


	//   ....[81]....
        /*3838*/ 	.word	0x000a4390


	//   ....[82]....
        /*383c*/ 	.word	0x000a4410


	//   ....[83]....
        /*3840*/ 	.word	0x000a4430


	//   ....[84]....
        /*3844*/ 	.word	0x000a44b0


	//   ....[85]....
        /*3848*/ 	.word	0x000a44d0


	//   ....[86]....
        /*384c*/ 	.word	0x000a4550


	//   ....[87]....
        /*3850*/ 	.word	0x000a4570


	//   ....[88]....
        /*3854*/ 	.word	0x000a45f0


	//   ....[89]....
        /*3858*/ 	.word	0x000a4610


	//   ....[90]....
        /*385c*/ 	.word	0x000a4690


	//   ....[91]....
        /*3860*/ 	.word	0x000a46b0


	//   ....[92]....
        /*3864*/ 	.word	0x000a4730


	//   ....[93]....
        /*3868*/ 	.word	0x000a4750


	//   ....[94]....
        /*386c*/ 	.word	0x000a47d0


	//   ....[95]....
        /*3870*/ 	.word	0x000a47f0


	//   ....[96]....
        /*3874*/ 	.word	0x000a4870


	//   ....[97]....
        /*3878*/ 	.word	0x000a4890


	//   ....[98]....
        /*387c*/ 	.word	0x000a4910


	//   ....[99]....
        /*3880*/ 	.word	0x000a4930


	//   ....[100]....
        /*3884*/ 	.word	0x000a49b0


	//   ....[101]....
        /*3888*/ 	.word	0x000a49d0


	//   ....[102]....
        /*388c*/ 	.word	0x000a4a50


	//   ....[103]....
        /*3890*/ 	.word	0x000a4a70


	//   ....[104]....
        /*3894*/ 	.word	0x000a4af0


	//   ....[105]....
        /*3898*/ 	.word	0x000a4b10


	//   ....[106]....
        /*389c*/ 	.word	0x000a4b90


	//   ....[107]....
        /*38a0*/ 	.word	0x000a4bb0


	//   ....[108]....
        /*38a4*/ 	.word	0x000a4c30


	//   ....[109]....
        /*38a8*/ 	.word	0x000a4c50


	//   ....[110]....
        /*38ac*/ 	.word	0x000a4cd0


	//   ....[111]....
        /*38b0*/ 	.word	0x000a4cf0


	//   ....[112]....
        /*38b4*/ 	.word	0x000a4d70


	//   ....[113]....
        /*38b8*/ 	.word	0x000a4d90


	//   ....[114]....
        /*38bc*/ 	.word	0x000a4e10


	//   ....[115]....
        /*38c0*/ 	.word	0x000a4e30


	//   ....[116]....
        /*38c4*/ 	.word	0x000a4eb0


	//   ....[117]....
        /*38c8*/ 	.word	0x000a4ed0


	//   ....[118]....
        /*38cc*/ 	.word	0x000a4f50


	//   ....[119]....
        /*38d0*/ 	.word	0x000a4f70


	//   ....[120]....
        /*38d4*/ 	.word	0x000a4ff0


	//   ....[121]....
        /*38d8*/ 	.word	0x000a5010


	//   ....[122]....
        /*38dc*/ 	.word	0x000a5090


	//   ....[123]....
        /*38e0*/ 	.word	0x000a50b0


	//   ....[124]....
        /*38e4*/ 	.word	0x000a5130


	//   ....[125]....
        /*38e8*/ 	.word	0x000a5150


	//   ....[126]....
        /*38ec*/ 	.word	0x000a51d0


	//   ....[127]....
        /*38f0*/ 	.word	0x000a51f0


	//   ....[128]....
        /*38f4*/ 	.word	0x000a5270


	//   ....[129]....
        /*38f8*/ 	.word	0x000a5290


	//   ....[130]....
        /*38fc*/ 	.word	0x000a5310


	//   ....[131]....
        /*3900*/ 	.word	0x000a5330


	//   ....[132]....
        /*3904*/ 	.word	0x000a53b0


	//   ....[133]....
        /*3908*/ 	.word	0x000a53d0


	//   ....[134]....
        /*390c*/ 	.word	0x000a5450


	//   ....[135]....
        /*3910*/ 	.word	0x000a5470


	//   ....[136]....
        /*3914*/ 	.word	0x000a54f0


	//   ....[137]....
        /*3918*/ 	.word	0x000a5510


	//   ....[138]....
        /*391c*/ 	.word	0x000a5590


	//   ....[139]....
        /*3920*/ 	.word	0x000a55b0


	//   ....[140]....
        /*3924*/ 	.word	0x000a5630


	//   ....[141]....
        /*3928*/ 	.word	0x000a5650


	//   ....[142]....
        /*392c*/ 	.word	0x000a56d0


	//   ....[143]....
        /*3930*/ 	.word	0x000a56f0


	//   ....[144]....
        /*3934*/ 	.word	0x000a5770


	//   ....[145]....
        /*3938*/ 	.word	0x000a5790


	//   ....[146]....
        /*393c*/ 	.word	0x000a5810


	//   ....[147]....
        /*3940*/ 	.word	0x000a5830


	//   ....[148]....
        /*3944*/ 	.word	0x000a58b0


	//   ....[149]....
        /*3948*/ 	.word	0x000a58d0


	//   ....[150]....
        /*394c*/ 	.word	0x000a5950


	//   ....[151]....
        /*3950*/ 	.word	0x000a5970


	//   ....[152]....
        /*3954*/ 	.word	0x000a59f0


	//   ....[153]....
        /*3958*/ 	.word	0x000a5a10


	//   ....[154]....
        /*395c*/ 	.word	0x000a5a90


	//   ....[155]....
        /*3960*/ 	.word	0x000a5ab0


	//   ....[156]....
        /*3964*/ 	.word	0x000a5b30


	//   ....[157]....
        /*3968*/ 	.word	0x000a5b50


	//   ....[158]....
        /*396c*/ 	.word	0x000a5bd0


	//   ....[159]....
        /*3970*/ 	.word	0x000a5bf0


	//   ....[160]....
        /*3974*/ 	.word	0x000a5c30


	//   ....[161]....
        /*3978*/ 	.word	0x000a5c90


	//   ....[162]....
        /*397c*/ 	.word	0x000a5cd0


	//   ....[163]....
        /*3980*/ 	.word	0x000a5d30


	//   ....[164]....
        /*3984*/ 	.word	0x000a5d70


	//   ....[165]....
        /*3988*/ 	.word	0x000a5dd0


	//   ....[166]....
        /*398c*/ 	.word	0x000a5e10


	//   ....[167]....
        /*3990*/ 	.word	0x000a5e70


	//   ....[168]....
        /*3994*/ 	.word	0x000a5eb0


	//   ....[169]....
        /*3998*/ 	.word	0x000a5f10


	//   ....[170]....
        /*399c*/ 	.word	0x000a5f50


	//   ....[171]....
        /*39a0*/ 	.word	0x000a5fb0


	//   ....[172]....
        /*39a4*/ 	.word	0x000a5ff0


	//   ....[173]....
        /*39a8*/ 	.word	0x000a6050


	//   ....[174]....
        /*39ac*/ 	.word	0x000a6090


	//   ....[175]....
        /*39b0*/ 	.word	0x000a60f0


	//   ....[176]....
        /*39b4*/ 	.word	0x000a6130


	//   ....[177]....
        /*39b8*/ 	.word	0x000a6190


	//   ....[178]....
        /*39bc*/ 	.word	0x000a61d0


	//   ....[179]....
        /*39c0*/ 	.word	0x000a6230


	//   ....[180]....
        /*39c4*/ 	.word	0x000a6270


	//   ....[181]....
        /*39c8*/ 	.word	0x000a62d0


	//   ....[182]....
        /*39cc*/ 	.word	0x000a6310


	//   ....[183]....
        /*39d0*/ 	.word	0x000a6370


	//   ....[184]....
        /*39d4*/ 	.word	0x000a63b0


	//   ....[185]....
        /*39d8*/ 	.word	0x000a6410


	//   ....[186]....
        /*39dc*/ 	.word	0x000a6450


	//   ....[187]....
        /*39e0*/ 	.word	0x000a64b0


	//   ....[188]....
        /*39e4*/ 	.word	0x000a64f0


	//   ....[189]....
        /*39e8*/ 	.word	0x000a6550


	//   ....[190]....
        /*39ec*/ 	.word	0x000a6590


	//   ....[191]....
        /*39f0*/ 	.word	0x000a65f0


	//   ....[192]....
        /*39f4*/ 	.word	0x000a6630


	//   ....[193]....
        /*39f8*/ 	.word	0x000a6690


	//   ....[194]....
        /*39fc*/ 	.word	0x000a66d0


	//   ....[195]....
        /*3a00*/ 	.word	0x000a6730


	//   ....[196]....
        /*3a04*/ 	.word	0x000a6770


	//   ....[197]....
        /*3a08*/ 	.word	0x000a67d0


	//   ....[198]....
        /*3a0c*/ 	.word	0x000a6810


	//   ....[199]....
        /*3a10*/ 	.word	0x000a6870


	//   ....[200]....
        /*3a14*/ 	.word	0x000a68b0


	//   ....[201]....
        /*3a18*/ 	.word	0x000a6910


	//   ....[202]....
        /*3a1c*/ 	.word	0x000a6950


	//   ....[203]....
        /*3a20*/ 	.word	0x000a69b0


	//   ....[204]....
        /*3a24*/ 	.word	0x000a69f0


	//   ....[205]....
        /*3a28*/ 	.word	0x000a6a50


	//   ....[206]....
        /*3a2c*/ 	.word	0x000a6a90


	//   ....[207]....
        /*3a30*/ 	.word	0x000a6af0


	//   ....[208]....
        /*3a34*/ 	.word	0x000a6b30


	//   ....[209]....
        /*3a38*/ 	.word	0x000a6b90


	//   ....[210]....
        /*3a3c*/ 	.word	0x000a6bd0


	//   ....[211]....
        /*3a40*/ 	.word	0x000a6c30


	//   ....[212]....
        /*3a44*/ 	.word	0x000a6c70


	//   ....[213]....
        /*3a48*/ 	.word	0x000a6cd0


	//   ....[214]....
        /*3a4c*/ 	.word	0x000a6d10


	//   ....[215]....
        /*3a50*/ 	.word	0x000a6d70


	//   ....[216]....
        /*3a54*/ 	.word	0x000a6db0


	//   ....[217]....
        /*3a58*/ 	.word	0x000a6e10


	//   ....[218]....
        /*3a5c*/ 	.word	0x000a6e50


	//   ....[219]....
        /*3a60*/ 	.word	0x000a6eb0


	//   ....[220]....
        /*3a64*/ 	.word	0x000a6ef0


	//   ....[221]....
        /*3a68*/ 	.word	0x000a6f50


	//   ....[222]....
        /*3a6c*/ 	.word	0x000a6f90


	//   ....[223]....
        /*3a70*/ 	.word	0x000a6ff0


	//   ....[224]....
        /*3a74*/ 	.word	0x000a7030


	//   ....[225]....
        /*3a78*/ 	.word	0x000a7090


	//   ....[226]....
        /*3a7c*/ 	.word	0x000a70d0


	//   ....[227]....
        /*3a80*/ 	.word	0x000a7130


	//   ....[228]....
        /*3a84*/ 	.word	0x000a71e0


	//   ....[229]....
        /*3a88*/ 	.word	0x000a7260


	//   ....[230]....
        /*3a8c*/ 	.word	0x000a7400


	//   ....[231]....
        /*3a90*/ 	.word	0x000a7500


	//   ....[232]....
        /*3a94*/ 	.word	0x000a7790


	//   ....[233]....
        /*3a98*/ 	.word	0x000a78e0


	//   ....[234]....
        /*3a9c*/ 	.word	0x000a7cb0


	//   ....[235]....
        /*3aa0*/ 	.word	0x000a7df0


	//   ....[236]....
        /*3aa4*/ 	.word	0x000a8180


	//   ....[237]....
        /*3aa8*/ 	.word	0x000a82c0


	//   ....[238]....
        /*3aac*/ 	.word	0x000a8630


	//   ....[239]....
        /*3ab0*/ 	.word	0x000a8790


	//   ....[240]....
        /*3ab4*/ 	.word	0x000a8b70


	//   ....[241]....
        /*3ab8*/ 	.word	0x000a8c60


	//   ....[242]....
        /*3abc*/ 	.word	0x000a8ff0


	//   ....[243]....
        /*3ac0*/ 	.word	0x000a9160


	//   ....[244]....
        /*3ac4*/ 	.word	0x000a9500


	//   ....[245]....
        /*3ac8*/ 	.word	0x000a9650


	//   ....[246]....
        /*3acc*/ 	.word	0x000a99e0


	//   ....[247]....
        /*3ad0*/ 	.word	0x000a9ad0


	//   ....[248]....
        /*3ad4*/ 	.word	0x000a9f50


	//   ....[249]....
        /*3ad8*/ 	.word	0x000a9fd0


	//   ....[250]....
        /*3adc*/ 	.word	0x000aa360


	//   ....[251]....
        /*3ae0*/ 	.word	0x000aa4d0


	//   ....[252]....
        /*3ae4*/ 	.word	0x000aa8a0


	//   ....[253]....
        /*3ae8*/ 	.word	0x000aa9b0


	//   ....[254]....
        /*3aec*/ 	.word	0x000aae40


	//   ....[255]....
        /*3af0*/ 	.word	0x000aaf50


	//   ....[0]....
        /*3af4*/ 	.word	0x000ab220


	//   ....[1]....
        /*3af8*/ 	.word	0x000ab380


	//   ....[2]....
        /*3afc*/ 	.word	0x000ab7f0


	//   ....[3]....
        /*3b00*/ 	.word	0x000ab860


	//   ....[4]....
        /*3b04*/ 	.word	0x000abc40


	//   ....[5]....
        /*3b08*/ 	.word	0x000abd20


	//   ....[6]....
        /*3b0c*/ 	.word	0x000ac180


	//   ....[7]....
        /*3b10*/ 	.word	0x000ac220


	//   ....[8]....
        /*3b14*/ 	.word	0x000ac680


	//   ....[9]....
        /*3b18*/ 	.word	0x000ac7a0


	//   ....[10]....
        /*3b1c*/ 	.word	0x000acbc0


	//   ....[11]....
        /*3b20*/ 	.word	0x000acca0


	//   ....[12]....
        /*3b24*/ 	.word	0x000acf10


	//   ....[13]....
        /*3b28*/ 	.word	0x000ad080


	//   ....[14]....
        /*3b2c*/ 	.word	0x000ad420


	//   ....[15]....
        /*3b30*/ 	.word	0x000ad590


	//   ....[16]....
        /*3b34*/ 	.word	0x000ad8f0


	//   ....[17]....
        /*3b38*/ 	.word	0x000ada60


	//   ....[18]....
        /*3b3c*/ 	.word	0x000ae320


	//   ....[19]....
        /*3b40*/ 	.word	0x000aef20


	//   ....[20]....
        /*3b44*/ 	.word	0x000af0c0


	//   ....[21]....
        /*3b48*/ 	.word	0x000af0e0


	//   ....[22]....
        /*3b4c*/ 	.word	0x000af160


	//   ....[23]....
        /*3b50*/ 	.word	0x000af180


	//   ....[24]....
        /*3b54*/ 	.word	0x000af200


	//   ....[25]....
        /*3b58*/ 	.word	0x000af220


	//   ....[26]....
        /*3b5c*/ 	.word	0x000af2a0


	//   ....[27]....
        /*3b60*/ 	.word	0x000af2c0


	//   ....[28]....
        /*3b64*/ 	.word	0x000af340


	//   ....[29]....
        /*3b68*/ 	.word	0x000af360


	//   ....[30]....
        /*3b6c*/ 	.word	0x000af3e0


	//   ....[31]....
        /*3b70*/ 	.word	0x000af400


	//   ....[32]....
        /*3b74*/ 	.word	0x000af480


	//   ....[33]....
        /*3b78*/ 	.word	0x000af4a0


	//   ....[34]....
        /*3b7c*/ 	.word	0x000af520


	//   ....[35]....
        /*3b80*/ 	.word	0x000af540


	//   ....[36]....
        /*3b84*/ 	.word	0x000af5c0


	//   ....[37]....
        /*3b88*/ 	.word	0x000af5e0


	//   ....[38]....
        /*3b8c*/ 	.word	0x000af660


	//   ....[39]....
        /*3b90*/ 	.word	0x000af680


	//   ....[40]....
        /*3b94*/ 	.word	0x000af700


	//   ....[41]....
        /*3b98*/ 	.word	0x000af720


	//   ....[42]....
        /*3b9c*/ 	.word	0x000af7a0


	//   ....[43]....
        /*3ba0*/ 	.word	0x000af7c0


	//   ....[44]....
        /*3ba4*/ 	.word	0x000af840


	//   ....[45]....
        /*3ba8*/ 	.word	0x000af860


	//   ....[46]....
        /*3bac*/ 	.word	0x000af8e0


	//   ....[47]....
        /*3bb0*/ 	.word	0x000af900


	//   ....[48]....
        /*3bb4*/ 	.word	0x000af980


	//   ....[49]....
        /*3bb8*/ 	.word	0x000af9a0


	//   ....[50]....
        /*3bbc*/ 	.word	0x000afa20


	//   ....[51]....
        /*3bc0*/ 	.word	0x000afa40


	//   ....[52]....
        /*3bc4*/ 	.word	0x000afac0


	//   ....[53]....
        /*3bc8*/ 	.word	0x000afae0


	//   ....[54]....
        /*3bcc*/ 	.word	0x000afb60


	//   ....[55]....
        /*3bd0*/ 	.word	0x000afb80


	//   ....[56]....
        /*3bd4*/ 	.word	0x000afc00


	//   ....[57]....
        /*3bd8*/ 	.word	0x000afc20


	//   ....[58]....
        /*3bdc*/ 	.word	0x000afca0


	//   ....[59]....
        /*3be0*/ 	.word	0x000afcc0


	//   ....[60]....
        /*3be4*/ 	.word	0x000afd40


	//   ....[61]....
        /*3be8*/ 	.word	0x000afd60


	//   ....[62]....
        /*3bec*/ 	.word	0x000afde0


	//   ....[63]....
        /*3bf0*/ 	.word	0x000afe00


	//   ....[64]....
        /*3bf4*/ 	.word	0x000afe80


	//   ....[65]....
        /*3bf8*/ 	.word	0x000afea0


	//   ....[66]....
        /*3bfc*/ 	.word	0x000aff20


	//   ....[67]....
        /*3c00*/ 	.word	0x000aff40


	//   ....[68]....
        /*3c04*/ 	.word	0x000affc0


	//   ....[69]....
        /*3c08*/ 	.word	0x000affe0


	//   ....[70]....
        /*3c0c*/ 	.word	0x000b0060


	//   ....[71]....
        /*3c10*/ 	.word	0x000b0080


	//   ....[72]....
        /*3c14*/ 	.word	0x000b0100


	//   ....[73]....
        /*3c18*/ 	.word	0x000b0120


	//   ....[74]....
        /*3c1c*/ 	.word	0x000b01a0


	//   ....[75]....
        /*3c20*/ 	.word	0x000b01c0


	//   ....[76]....
        /*3c24*/ 	.word	0x000b0240


	//   ....[77]....
        /*3c28*/ 	.word	0x000b0260


	//   ....[78]....
        /*3c2c*/ 	.word	0x000b02e0


	//   ....[79]....
        /*3c30*/ 	.word	0x000b0300


	//   ....[80]....
        /*3c34*/ 	.word	0x000b0380


	//   ....[81]....
        /*3c38*/ 	.word	0x000b03a0


	//   ....[82]....
        /*3c3c*/ 	.word	0x000b0420


	//   ....[83]....
        /*3c40*/ 	.word	0x000b0440


	//   ....[84]....
        /*3c44*/ 	.word	0x000b04c0


	//   ....[85]....
        /*3c48*/ 	.word	0x000b04e0


	//   ....[86]....
        /*3c4c*/ 	.word	0x000b0560


	//   ....[87]....
        /*3c50*/ 	.word	0x000b0580


	//   ....[88]....
        /*3c54*/ 	.word	0x000b0600


	//   ....[89]....
        /*3c58*/ 	.word	0x000b0620


	//   ....[90]....
        /*3c5c*/ 	.word	0x000b06a0


	//   ....[91]....
        /*3c60*/ 	.word	0x000b06c0


	//   ....[92]....
        /*3c64*/ 	.word	0x000b0740


	//   ....[93]....
        /*3c68*/ 	.word	0x000b0760


	//   ....[94]....
        /*3c6c*/ 	.word	0x000b07e0


	//   ....[95]....
        /*3c70*/ 	.word	0x000b0800


	//   ....[96]....
        /*3c74*/ 	.word	0x000b0880


	//   ....[97]....
        /*3c78*/ 	.word	0x000b08a0


	//   ....[98]....
        /*3c7c*/ 	.word	0x000b0920


	//   ....[99]....
        /*3c80*/ 	.word	0x000b0940


	//   ....[100]....
        /*3c84*/ 	.word	0x000b09c0


	//   ....[101]....
        /*3c88*/ 	.word	0x000b09e0


	//   ....[102]....
        /*3c8c*/ 	.word	0x000b0a60


	//   ....[103]....
        /*3c90*/ 	.word	0x000b0a80


	//   ....[104]....
        /*3c94*/ 	.word	0x000b0b00


	//   ....[105]....
        /*3c98*/ 	.word	0x000b0b20


	//   ....[106]....
        /*3c9c*/ 	.word	0x000b0ba0


	//   ....[107]....
        /*3ca0*/ 	.word	0x000b0bc0


	//   ....[108]....
        /*3ca4*/ 	.word	0x000b0c40


	//   ....[109]....
        /*3ca8*/ 	.word	0x000b0c60


	//   ....[110]....
        /*3cac*/ 	.word	0x000b0ce0


	//   ....[111]....
        /*3cb0*/ 	.word	0x000b0d00


	//   ....[112]....
        /*3cb4*/ 	.word	0x000b0d80


	//   ....[113]....
        /*3cb8*/ 	.word	0x000b0da0


	//   ....[114]....
        /*3cbc*/ 	.word	0x000b0e20


	//   ....[115]....
        /*3cc0*/ 	.word	0x000b0e40


	//   ....[116]....
        /*3cc4*/ 	.word	0x000b0ec0


	//   ....[117]....
        /*3cc8*/ 	.word	0x000b0ee0


	//   ....[118]....
        /*3ccc*/ 	.word	0x000b0f60


	//   ....[119]....
        /*3cd0*/ 	.word	0x000b0f80


	//   ....[120]....
        /*3cd4*/ 	.word	0x000b1000


	//   ....[121]....
        /*3cd8*/ 	.word	0x000b1020


	//   ....[122]....
        /*3cdc*/ 	.word	0x000b10a0


	//   ....[123]....
        /*3ce0*/ 	.word	0x000b10c0


	//   ....[124]....
        /*3ce4*/ 	.word	0x000b1140


	//   ....[125]....
        /*3ce8*/ 	.word	0x000b1160


	//   ....[126]....
        /*3cec*/ 	.word	0x000b11e0


	//   ....[127]....
        /*3cf0*/ 	.word	0x000b1200


	//   ....[128]....
        /*3cf4*/ 	.word	0x000b1280


	//   ....[129]....
        /*3cf8*/ 	.word	0x000b12a0


	//   ....[130]....
        /*3cfc*/ 	.word	0x000b1320


	//   ....[131]....
        /*3d00*/ 	.word	0x000b1340


	//   ....[132]....
        /*3d04*/ 	.word	0x000b13c0


	//   ....[133]....
        /*3d08*/ 	.word	0x000b13e0


	//   ....[134]....
        /*3d0c*/ 	.word	0x000b1460


	//   ....[135]....
        /*3d10*/ 	.word	0x000b1480


	//   ....[136]....
        /*3d14*/ 	.word	0x000b1500


	//   ....[137]....
        /*3d18*/ 	.word	0x000b1520


	//   ....[138]....
        /*3d1c*/ 	.word	0x000b15a0


	//   ....[139]....
        /*3d20*/ 	.word	0x000b15c0


	//   ....[140]....
        /*3d24*/ 	.word	0x000b1640


	//   ....[141]....
        /*3d28*/ 	.word	0x000b1660


	//   ....[142]....
        /*3d2c*/ 	.word	0x000b16e0


	//   ....[143]....
        /*3d30*/ 	.word	0x000b1700


	//   ....[144]....
        /*3d34*/ 	.word	0x000b1780


	//   ....[145]....
        /*3d38*/ 	.word	0x000b17a0


	//   ....[146]....
        /*3d3c*/ 	.word	0x000b1820


	//   ....[147]....
        /*3d40*/ 	.word	0x000b1840


	//   ....[148]....
        /*3d44*/ 	.word	0x000b18c0


	//   ....[149]....
        /*3d48*/ 	.word	0x000b18e0


	//   ....[150]....
        /*3d4c*/ 	.word	0x000b1960


	//   ....[151]....
        /*3d50*/ 	.word	0x000b1980


	//   ....[152]....
        /*3d54*/ 	.word	0x000b1a00


	//   ....[153]....
        /*3d58*/ 	.word	0x000b1a20


	//   ....[154]....
        /*3d5c*/ 	.word	0x000b1aa0


	//   ....[155]....
        /*3d60*/ 	.word	0x000b1ac0


	//   ....[156]....
        /*3d64*/ 	.word	0x000b1b40


	//   ....[157]....
        /*3d68*/ 	.word	0x000b1b60


	//   ....[158]....
        /*3d6c*/ 	.word	0x000b1be0


	//   ....[159]....
        /*3d70*/ 	.word	0x000b1c00


	//   ....[160]....
        /*3d74*/ 	.word	0x000b1c80


	//   ....[161]....
        /*3d78*/ 	.word	0x000b1ca0


	//   ....[162]....
        /*3d7c*/ 	.word	0x000b1d20


	//   ....[163]....
        /*3d80*/ 	.word	0x000b1d40


	//   ....[164]....
        /*3d84*/ 	.word	0x000b1dc0


	//   ....[165]....
        /*3d88*/ 	.word	0x000b1de0


	//   ....[166]....
        /*3d8c*/ 	.word	0x000b1e60


	//   ....[167]....
        /*3d90*/ 	.word	0x000b1e80


	//   ....[168]....
        /*3d94*/ 	.word	0x000b1f00


	//   ....[169]....
        /*3d98*/ 	.word	0x000b1f20


	//   ....[170]....
        /*3d9c*/ 	.word	0x000b1f80


	//   ....[171]....
        /*3da0*/ 	.word	0x000b1fa0


	//   ....[172]....
        /*3da4*/ 	.word	0x000b2000


	//   ....[173]....
        /*3da8*/ 	.word	0x000b2020


	//   ....[174]....
        /*3dac*/ 	.word	0x000b2080


	//   ....[175]....
        /*3db0*/ 	.word	0x000b20a0


	//   ....[176]....
        /*3db4*/ 	.word	0x000b2100


	//   ....[177]....
        /*3db8*/ 	.word	0x000b2120


	//   ....[178]....
        /*3dbc*/ 	.word	0x000b2180


	//   ....[179]....
        /*3dc0*/ 	.word	0x000b21a0


	//   ....[180]....
        /*3dc4*/ 	.word	0x000b2200


	//   ....[181]....
        /*3dc8*/ 	.word	0x000b2220


	//   ....[182]....
        /*3dcc*/ 	.word	0x000b2280


	//   ....[183]....
        /*3dd0*/ 	.word	0x000b22a0


	//   ....[184]....
        /*3dd4*/ 	.word	0x000b2300


	//   ....[185]....
        /*3dd8*/ 	.word	0x000b2320


	//   ....[186]....
        /*3ddc*/ 	.word	0x000b2380


	//   ....[187]....
        /*3de0*/ 	.word	0x000b23a0


	//   ....[188]....
        /*3de4*/ 	.word	0x000b2400


	//   ....[189]....
        /*3de8*/ 	.word	0x000b2420


	//   ....[190]....
        /*3dec*/ 	.word	0x000b2480


	//   ....[191]....
        /*3df0*/ 	.word	0x000b24a0


	//   ....[192]....
        /*3df4*/ 	.word	0x000b2500


	//   ....[193]....
        /*3df8*/ 	.word	0x000b2520


	//   ....[194]....
        /*3dfc*/ 	.word	0x000b2580


	//   ....[195]....
        /*3e00*/ 	.word	0x000b25a0


	//   ....[196]....
        /*3e04*/ 	.word	0x000b2600


	//   ....[197]....
        /*3e08*/ 	.word	0x000b2620


	//   ....[198]....
        /*3e0c*/ 	.word	0x000b2680


	//   ....[199]....
        /*3e10*/ 	.word	0x000b26a0


	//   ....[200]....
        /*3e14*/ 	.word	0x000b2700


	//   ....[201]....
        /*3e18*/ 	.word	0x000b2720


	//   ....[202]....
        /*3e1c*/ 	.word	0x000b2780


	//   ....[203]....
        /*3e20*/ 	.word	0x000b27a0


	//   ....[204]....
        /*3e24*/ 	.word	0x000b2800


	//   ....[205]....
        /*3e28*/ 	.word	0x000b2820


	//   ....[206]....
        /*3e2c*/ 	.word	0x000b2880


	//   ....[207]....
        /*3e30*/ 	.word	0x000b28a0


	//   ....[208]....
        /*3e34*/ 	.word	0x000b2900


	//   ....[209]....
        /*3e38*/ 	.word	0x000b2920


	//   ....[210]....
        /*3e3c*/ 	.word	0x000b2980


	//   ....[211]....
        /*3e40*/ 	.word	0x000b29a0


	//   ....[212]....
        /*3e44*/ 	.word	0x000b2a00


	//   ....[213]....
        /*3e48*/ 	.word	0x000b2a20


	//   ....[214]....
        /*3e4c*/ 	.word	0x000b2a80


	//   ....[215]....
        /*3e50*/ 	.word	0x000b2aa0


	//   ....[216]....
        /*3e54*/ 	.word	0x000b2b00


	//   ....[217]....
        /*3e58*/ 	.word	0x000b2b20


	//   ....[218]....
        /*3e5c*/ 	.word	0x000b2b80


	//   ....[219]....
        /*3e60*/ 	.word	0x000b2ba0


	//   ....[220]....
        /*3e64*/ 	.word	0x000b2c00


	//   ....[221]....
        /*3e68*/ 	.word	0x000b2c20


	//   ....[222]....
        /*3e6c*/ 	.word	0x000b2c80


	//   ....[223]....
        /*3e70*/ 	.word	0x000b2ca0


	//   ....[224]....
        /*3e74*/ 	.word	0x000b2d00


	//   ....[225]....
        /*3e78*/ 	.word	0x000b2d20


	//   ....[226]....
        /*3e7c*/ 	.word	0x000b2d80


	//   ....[227]....
        /*3e80*/ 	.word	0x000b2da0


	//   ....[228]....
        /*3e84*/ 	.word	0x000b2e00


	//   ....[229]....
        /*3e88*/ 	.word	0x000b2e20


	//   ....[230]....
        /*3e8c*/ 	.word	0x000b2e80


	//   ....[231]....
        /*3e90*/ 	.word	0x000b2ea0


	//   ....[232]....
        /*3e94*/ 	.word	0x000b2f00


	//   ....[233]....
        /*3e98*/ 	.word	0x000b2f20


	//   ....[234]....
        /*3e9c*/ 	.word	0x000b2f80


	//   ....[235]....
        /*3ea0*/ 	.word	0x000b2fa0


	//   ....[236]....
        /*3ea4*/ 	.word	0x000b3000


	//   ....[237]....
        /*3ea8*/ 	.word	0x000b3020


	//   ....[238]....
        /*3eac*/ 	.word	0x000b3080


	//   ....[239]....
        /*3eb0*/ 	.word	0x000b30a0


	//   ....[240]....
        /*3eb4*/ 	.word	0x000b3100


	//   ....[241]....
        /*3eb8*/ 	.word	0x000b3120


	//   ....[242]....
        /*3ebc*/ 	.word	0x000b3190


	//   ....[243]....
        /*3ec0*/ 	.word	0x000b31b0


	//   ....[244]....
        /*3ec4*/ 	.word	0x000b3220


	//   ....[245]....
        /*3ec8*/ 	.word	0x000b3240


	//   ....[246]....
        /*3ecc*/ 	.word	0x000b32b0


	//   ....[247]....
        /*3ed0*/ 	.word	0x000b32d0


	//   ....[248]....
        /*3ed4*/ 	.word	0x000b3390


	//   ....[249]....
        /*3ed8*/ 	.word	0x000b33b0


	//   ....[250]....
        /*3edc*/ 	.word	0x000b3470


	//   ....[251]....
        /*3ee0*/ 	.word	0x000b3490


	//   ....[252]....
        /*3ee4*/ 	.word	0x000b34c0


	//   ....[253]....
        /*3ee8*/ 	.word	0x000b34e0


	//   ....[254]....
        /*3eec*/ 	.word	0x000b3500


	//----- nvinfo : EIATTR_VRC_CTA_INIT_COUNT
	.align		4
.L_41:
        /*3ef0*/ 	.byte	0x02, 0x4a
	.zero		1
	.zero		1


	//----- nvinfo : EIATTR_EXIT_INSTR_OFFSETS
	.align		4
        /*3ef4*/ 	.byte	0x04, 0x1c
        /*3ef6*/ 	.short	(.L_43 - .L_42)


	//   ....[0]....
.L_42:
        /*3ef8*/ 	.word	0x000dbaf0


	//   ....[1]....
        /*3efc*/ 	.word	0x000dbb10


	//----- nvinfo : EIATTR_REQNTID
	.align		4
.L_43:
        /*3f00*/ 	.byte	0x04, 0x10
        /*3f02*/ 	.short	(.L_45 - .L_44)
.L_44:
        /*3f04*/ 	.word	0x00000020
        /*3f08*/ 	.word	0x00000001
        /*3f0c*/ 	.word	0x00000001


	//----- nvinfo : EIATTR_CBANK_PARAM_SIZE
	.align		4
.L_45:
        /*3f10*/ 	.byte	0x03, 0x19
        /*3f12*/ 	.short	0x0050


	//----- nvinfo : EIATTR_PARAM_CBANK
	.align		4
        /*3f14*/ 	.byte	0x04, 0x0a
        /*3f16*/ 	.short	(.L_47 - .L_46)
	.align		4
.L_46:
        /*3f18*/ 	.word	index@(.nv.constant0.matmul_kernel)
        /*3f1c*/ 	.short	0x0380
        /*3f1e*/ 	.short	0x0050


	//----- nvinfo : EIATTR_SW_WAR
	.align		4
.L_47:
        /*3f20*/ 	.byte	0x04, 0x36
        /*3f22*/ 	.short	(.L_49 - .L_48)
.L_48:
        /*3f24*/ 	.word	0x00000008
.L_49:


//--------------------- .nv.compat                --------------------------
	.section	.nv.compat,"",@"SHT_CUDA_COMPAT_INFO"
	.align	4
        /*0000*/ 	.byte	0x02, 0x02, 0x01, 0x00, 0x02, 0x05, 0x05, 0x00, 0x02, 0x03, 0x00, 0x00, 0x02, 0x06, 0x01, 0x00


//--------------------- .nv.callgraph             --------------------------
	.section	.nv.callgraph,"",@"SHT_CUDA_CALLGRAPH"
	.align	4
	.sectionentsize	8
	.align		4
        /*0000*/ 	.word	0x00000000
	.align		4
        /*0004*/ 	.word	0xffffffff
	.align		4
        /*0008*/ 	.word	0x00000000
	.align		4
        /*000c*/ 	.word	0xfffffffe
	.align		4
        /*0010*/ 	.word	0x00000000
	.align		4
        /*0014*/ 	.word	0xfffffffd
	.align		4
        /*0018*/ 	.word	0x00000000
	.align		4
        /*001c*/ 	.word	0xfffffffc


//--------------------- .text.matmul_kernel       --------------------------
	.section	.text.matmul_kernel,"ax",@progbits
	.align	128
        .global         matmul_kernel
        .type           matmul_kernel,@function
        .size           matmul_kernel,(.L_x_3 - matmul_kernel)
        .other          matmul_kernel,@"STO_CUDA_ENTRY STV_DEFAULT"
matmul_kernel:
.text.matmul_kernel:
[----:B------:R-:W1:Y:S08]  /*0000*/  LDC R1, c[0x0][0x37c] ;  /* 0x0000df00ff017b82 */ /* 0x000e700000000800 */
[----:B------:R-:W2:Y:S01]  /*0010*/  LDC.64 R2, c[0x0][0x398] ;  /* 0x0000e600ff027b82 */ /* 0x000ea20000000a00 */
[----:B-1----:R-:W-:Y:S01]  /*0020*/  VIADD R1, R1, 0xffffaf68 ;  /* 0xffffaf6801017836 */ /* 0x002fe20000000000 */
[----:B------:R-:W1:Y:S01]  /*0030*/  S2R R7, SR_CTAID.X ;  /* 0x0000000000077919 */ /* 0x000e620000002500 */
[----:B------:R-:W3:Y:S01]  /*0040*/  LDCU UR56, c[0x0][0x3a4] ;  /* 0x00007480ff3877ac */ /* 0x000ee20008000800 */
[----:B------:R-:W4:Y:S01]  /*0050*/  S2R R120, SR_TID.X ;  /* 0x0000000000787919 */ /* 0x000f220000002100 */
[----:B------:R-:W5:Y:S01]  /*0060*/  LDCU.128 UR4, c[0x0][0x380] ;  /* 0x00007000ff0477ac */ /* 0x000f620008000c00 */
[----:B------:R-:W1:Y:S01]  /*0070*/  LDCU UR57, c[0x0][0x3b0] ;  /* 0x00007600ff3977ac */ /* 0x000e620008000800 */
[----:B------:R-:W1:Y:S01]  /*0080*/  LDCU UR58, c[0x0][0x3b0] ;  /* 0x00007600ff3a77ac */ /* 0x000e620008000800 */
[----:B------:R-:W1:Y:S01]  /*0090*/  LDCU UR59, c[0x0][0x3b0] ;  /* 0x00007600ff3b77ac */ /* 0x000e620008000800 */
[----:B------:R-:W1:Y:S01]  /*00a0*/  LDCU UR60, c[0x0][0x3b0] ;  /* 0x00007600ff3c77ac */ /* 0x000e620008000800 */
[----:B--2---:R-:W-:Y:S01]  /*00b0*/  IMAD.MOV.U32 R12, RZ, RZ, R3 ;  /* 0x000000ffff0c7224 */ /* 0x004fe200078e0003 */
[----:B------:R2:W-:Y:S01]  /*00c0*/  STL.64 [R1+0x3f18], R2 ;  /* 0x003f180201007387 */ /* 0x0005e20000100a00 */
[----:B------:R-:W-:Y:S01]  /*00d0*/  IMAD.MOV.U32 R252, RZ, RZ, R2 ;  /* 0x000000fffffc7224 */ /* 0x000fe200078e0002 */
[----:B------:R-:W1:Y:S01]  /*00e0*/  LDCU UR61, c[0x0][0x3b0] ;  /* 0x00007600ff3d77ac */ /* 0x000e620008000800 */
[----:B------:R-:W-:-:S03]  /*00f0*/  VIADD R0, R12, 0xff ;  /* 0x000000ff0c007836 */ /* 0x000fc60000000000 */
[----:B------:R-:W-:Y:S01]  /*0100*/  IABS R126, R252 ;  /* 0x000000fc007e7213 */ /* 0x000fe20000000000 */
[----:B------:R-:W2:Y:S01]  /*0110*/  LDCU UR62, c[0x0][0x3b0] ;  /* 0x00007600ff3e77ac */ /* 0x000ea20008000800 */
[----:B-1----:R-:W-:Y:S01]  /*0120*/  IABS R8, R7 ;  /* 0x0000000700087213 */ /* 0x002fe20000000000 */
[----:B------:R-:W1:Y:S01]  /*0130*/  LDCU UR63, c[0x0][0x3b0] ;  /* 0x00007600ff3f77ac */ /* 0x000e620008000800 */
[----:B--2---:R-:W-:Y:S01]  /*0140*/  SHF.R.S32.HI R3, RZ, 0x1f, R0 ;  /* 0x0000001fff037819 */ /* 0x004fe20000011400 */
[----:B------:R-:W2:Y:S03]  /*0150*/  LDCU UR64, c[0x0][0x3b0] ;  /* 0x00007600ff4077ac */ /* 0x000ea60008000800 */
[----:B------:R-:W-:Y:S01]  /*0160*/  LEA.HI R3, R3, R0, RZ, 0x8 ;  /* 0x0000000003037211 */ /* 0x000fe200078f40ff */
[----:B------:R-:W1:Y:S03]  /*0170*/  LDCU UR65, c[0x0][0x3b0] ;  /* 0x00007600ff4177ac */ /* 0x000e660008000800 */
[----:B------:R-:W-:Y:S01]  /*0180*/  SHF.R.S32.HI R3, RZ, 0x8, R3 ;  /* 0x00000008ff037819 */ /* 0x000fe20000011403 */
[----:B------:R-:W1:Y:S04]  /*0190*/  LDCU UR66, c[0x0][0x3b0] ;  /* 0x00007600ff4277ac */ /* 0x000e680008000800 */
[----:B------:R-:W-:Y:S01]  /*01a0*/  IMAD.SHL.U32 R4, R3, 0x8, RZ ;  /* 0x0000000803047824 */ /* 0x000fe200078e00ff */
[----:B------:R-:W1:Y:S04]  /*01b0*/  LDCU UR67, c[0x0][0x3b0] ;  /* 0x00007600ff4377ac */ /* 0x000e680008000800 */
[-C--:B------:R-:W-:Y:S01]  /*01c0*/  IABS R5, R4.reuse ;  /* 0x0000000400057213 */ /* 0x080fe20000000000 */
[----:B------:R-:W1:Y:S01]  /*01d0*/  LDCU UR68, c[0x0][0x3b0] ;  /* 0x00007600ff4477ac */ /* 0x000e620008000800 */
[----:B------:R-:W-:-:S02]  /*01e0*/  IABS R10, R4 ;  /* 0x00000004000a7213 */ /* 0x000fc40000000000 */
[----:B------:R-:W1:Y:S01]  /*01f0*/  I2F.RP R0, R5 ;  /* 0x0000000500007306 */ /* 0x000e620000209400 */
[----:B------:R-:W2:Y:S01]  /*0200*/  LDCU UR69, c[0x0][0x3b0] ;  /* 0x00007600ff4577ac */ /* 0x000ea20008000800 */
[----:B------:R-:W2:Y:S01]  /*0210*/  LDCU UR70, c[0x0][0x3b0] ;  /* 0x00007600ff4677ac */ /* 0x000ea20008000800 */
[----:B------:R-:W2:Y:S01]  /*0220*/  LDCU UR71, c[0x0][0x3b0] ;  /* 0x00007600ff4777ac */ /* 0x000ea20008000800 */
[----:B------:R-:W2:Y:S04]  /*0230*/  LDCU UR72, c[0x0][0x3b0] ;  /* 0x00007600ff4877ac */ /* 0x000ea80008000800 */
[----:B-1----:R-:W1:Y:S01]  /*0240*/  MUFU.RCP R0, R0 ;  /* 0x0000000000007308 */ /* 0x002e620000001000 */
[----:B------:R-:W2:Y:S01]  /*0250*/  LDCU UR73, c[0x0][0x3b0] ;  /* 0x00007600ff4977ac */ /* 0x000ea20008000800 */
[----:B------:R-:W2:Y:S01]  /*0260*/  LDCU UR75, c[0x0][0x3b0] ;  /* 0x00007600ff4b77ac */ /* 0x000ea20008000800 */
[----:B------:R-:W2:Y:S01]  /*0270*/  LDCU UR77, c[0x0][0x3b0] ;  /* 0x00007600ff4d77ac */ /* 0x000ea20008000800 */
[----:B------:R-:W2:Y:S01]  /*0280*/  LDCU UR74, c[0x0][0x3b0] ;  /* 0x00007600ff4a77ac */ /* 0x000ea20008000800 */
[----:B-1----:R-:W-:Y:S01]  /*0290*/  VIADD R2, R0, 0xffffffe ;  /* 0x0ffffffe00027836 */ /* 0x002fe20000000000 */
[----:B------:R-:W1:Y:S01]  /*02a0*/  LDCU UR55, c[0x0][0x3b0] ;  /* 0x00007600ff3777ac */ /* 0x000e620008000800 */
[----:B------:R-:W-:-:S02]  /*02b0*/  IMAD.MOV R0, RZ, RZ, -R10 ;  /* 0x000000ffff007224 */ /* 0x000fc400078e0a0a */
[----:B------:R2:W1:Y:S01]  /*02c0*/  F2I.FTZ.U32.TRUNC.NTZ R3, R2 ;  /* 0x0000000200037305 */ /* 0x000462000021f000 */
[----:B------:R-:W3:Y:S01]  /*02d0*/  LDCU UR53, c[0x0][0x3b0] ;  /* 0x00007600ff3577ac */ /* 0x000ee20008000800 */
[----:B------:R-:W3:Y:S01]  /*02e0*/  LDCU UR52, c[0x0][0x3b0] ;  /* 0x00007600ff3477ac */ /* 0x000ee20008000800 */
[----:B--2---:R-:W-:Y:S01]  /*02f0*/  IMAD.MOV.U32 R2, RZ, RZ, RZ ;  /* 0x000000ffff027224 */ /* 0x004fe200078e00ff */
[----:B------:R-:W2:Y:S01]  /*0300*/  LDCU UR8, c[0x0][0x3b0] ;  /* 0x00007600ff0877ac */ /* 0x000ea20008000800 */
[----:B------:R-:W2:Y:S01]  /*0310*/  LDCU UR9, c[0x0][0x3b0] ;  /* 0x00007600ff0977ac */ /* 0x000ea20008000800 */
[----:B-1----:R-:W-:Y:S01]  /*0320*/  IMAD.MOV R6, RZ, RZ, -R3 ;  /* 0x000000ffff067224 */ /* 0x002fe200078e0a03 */
[----:B------:R-:W1:Y:S03]  /*0330*/  LDCU UR10, c[0x0][0x3b0] ;  /* 0x00007600ff0a77ac */ /* 0x000e660008000800 */
[----:B------:R-:W-:-:S02]  /*0340*/  IMAD R9, R6, R5, RZ ;  /* 0x0000000506097224 */ /* 0x000fc400078e02ff */
[----:B------:R-:W-:Y:S01]  /*0350*/  IMAD.MOV.U32 R6, RZ, RZ, R8 ;  /* 0x000000ffff067224 */ /* 0x000fe200078e0008 */
[----:B------:R-:W-:Y:S01]  /*0360*/  IABS R8, R12 ;  /* 0x0000000c00087213 */ /* 0x000fe20000000000 */
[----:B------:R-:W-:Y:S01]  /*0370*/  IMAD.HI.U32 R3, R3, R9, R2 ;  /* 0x0000000903037227 */ /* 0x000fe200078e0002 */
[----:B------:R-:W1:Y:S01]  /*0380*/  LDCU UR11, c[0x0][0x3b0] ;  /* 0x00007600ff0b77ac */ /* 0x000e620008000800 */
[----:B------:R-:W1:Y:S04]  /*0390*/  LDCU UR13, c[0x0][0x3b0] ;  /* 0x00007600ff0d77ac */ /* 0x000e680008000800 */
[----:B------:R-:W-:Y:S01]  /*03a0*/  IMAD.HI.U32 R3, R3, R6, RZ ;  /* 0x0000000603037227 */ /* 0x000fe200078e00ff */
[----:B------:R-:W1:Y:S03]  /*03b0*/  LDCU UR14, c[0x0][0x3b0] ;  /* 0x00007600ff0e77ac */ /* 0x000e660008000800 */
[----:B------:R-:W-:Y:S01]  /*03c0*/  IMAD R0, R3, R0, R6 ;  /* 0x0000000003007224 */ /* 0x000fe200078e0206 */
[----:B------:R-:W1:Y:S04]  /*03d0*/  LDCU UR17, c[0x0][0x3b0] ;  /* 0x00007600ff1177ac */ /* 0x000e680008000800 */
[----:B------:R-:W-:Y:S01]  /*03e0*/  ISETP.GT.U32.AND P1, PT, R5, R0, PT ;  /* 0x000000000500720c */ /* 0x000fe20003f24070 */
[----:B------:R-:W1:Y:S01]  /*03f0*/  LDCU UR18, c[0x0][0x3b0] ;  /* 0x00007600ff1277ac */ /* 0x000e620008000800 */
[----:B------:R-:W1:Y:S01]  /*0400*/  LDCU UR21, c[0x0][0x3b0] ;  /* 0x00007600ff1577ac */ /* 0x000e620008000800 */
[----:B------:R-:W1:Y:S10]  /*0410*/  LDCU UR22, c[0x0][0x3b0] ;  /* 0x00007600ff1677ac */ /* 0x000e740008000800 */
[----:B------:R-:W-:Y:S01]  /*0420*/  @!P1 IMAD.IADD R0, R0, 0x1, -R5 ;  /* 0x0000000100009824 */ /* 0x000fe200078e0a05 */
[----:B------:R-:W1:Y:S01]  /*0430*/  LDCU UR25, c[0x0][0x3b0] ;  /* 0x00007600ff1977ac */ /* 0x000e620008000800 */
[----:B------:R-:W-:Y:S01]  /*0440*/  @!P1 VIADD R3, R3, 0x1 ;  /* 0x0000000103039836 */ /* 0x000fe20000000000 */
[----:B------:R-:W-:-:S02]  /*0450*/  ISETP.NE.AND P1, PT, R4, RZ, PT ;  /* 0x000000ff0400720c */ /* 0x000fc40003f25270 */
[----:B------:R-:W-:Y:S01]  /*0460*/  ISETP.GE.U32.AND P0, PT, R0, R5, PT ;  /* 0x000000050000720c */ /* 0x000fe20003f06070 */
[----:B------:R-:W1:Y:S01]  /*0470*/  LDCU UR26, c[0x0][0x3b0] ;  /* 0x00007600ff1a77ac */ /* 0x000e620008000800 */
[-C--:B------:R-:W-:Y:S01]  /*0480*/  LOP3.LUT R0, R7, R4.reuse, RZ, 0x3c, !PT ;  /* 0x0000000407007212 */ /* 0x080fe200078e3cff */
[----:B------:R-:W1:Y:S03]  /*0490*/  LDCU UR29, c[0x0][0x3b0] ;  /* 0x00007600ff1d77ac */ /* 0x000e660008000800 */
[----:B------:R-:W-:Y:S01]  /*04a0*/  ISETP.GE.AND P2, PT, R0, RZ, PT ;  /* 0x000000ff0000720c */ /* 0x000fe20003f46270 */
[----:B------:R-:W-:Y:S01]  /*04b0*/  VIADD R0, R252, 0xff ;  /* 0x000000fffc007836 */ /* 0x000fe20000000000 */
[----:B------:R-:W1:Y:S05]  /*04c0*/  LDCU UR30, c[0x0][0x3b0] ;  /* 0x00007600ff1e77ac */ /* 0x000e6a0008000800 */
[----:B------:R-:W-:Y:S01]  /*04d0*/  @P0 VIADD R3, R3, 0x1 ;  /* 0x0000000103030836 */ /* 0x000fe20000000000 */
[----:B------:R-:W1:Y:S03]  /*04e0*/  LDCU UR33, c[0x0][0x3b0] ;  /* 0x00007600ff2177ac */ /* 0x000e660008000800 */
[----:B------:R-:W-:Y:S01]  /*04f0*/  IMAD.MOV.U32 R2, RZ, RZ, R3 ;  /* 0x000000ffff027224 */ /* 0x000fe200078e0003 */
[----:B------:R-:W-:Y:S01]  /*0500*/  SHF.R.S32.HI R3, RZ, 0x1f, R0 ;  /* 0x0000001fff037819 */ /* 0x000fe20000011400 */
[----:B------:R-:W1:Y:S02]  /*0510*/  LDCU UR34, c[0x0][0x3b0] ;  /* 0x00007600ff2277ac */ /* 0x000e640008000800 */
[----:B------:R-:W-:Y:S01]  /*0520*/  @!P2 IMAD.MOV R2, RZ, RZ, -R2 ;  /* 0x000000ffff02a224 */ /* 0x000fe200078e0a02 */
[----:B------:R-:W-:Y:S01]  /*0530*/  @!P1 LOP3.LUT R2, RZ, R4, RZ, 0x33, !PT ;  /* 0x00000004ff029212 */ /* 0x000fe200078e33ff */
[----:B------:R-:W1:Y:S01]  /*0540*/  LDCU UR37, c[0x0][0x3b0] ;  /* 0x00007600ff2577ac */ /* 0x000e620008000800 */
[----:B------:R-:W-:-:S03]  /*0550*/  LEA.HI R3, R3, R0, RZ, 0x8 ;  /* 0x0000000003037211 */ /* 0x000fc600078f40ff */
[----:B------:R-:W-:Y:S01]  /*0560*/  IMAD.SHL.U32 R10, R2, 0x8, RZ ;  /* 0x00000008020a7824 */ /* 0x000fe200078e00ff */
[----:B------:R-:W1:Y:S01]  /*0570*/  LDCU UR38, c[0x0][0x3b0] ;  /* 0x00007600ff2677ac */ /* 0x000e620008000800 */
[----:B------:R-:W-:-:S03]  /*0580*/  IMAD.MOV R2, RZ, RZ, -R2 ;  /* 0x000000ffff027224 */ /* 0x000fc600078e0a02 */
[----:B------:R-:W-:Y:S01]  /*0590*/  LEA.HI.SX32 R3, R3, -R10, 0x18 ;  /* 0x8000000a03037211 */ /* 0x000fe200078fc2ff */
[----:B------:R-:W-:Y:S01]  /*05a0*/  IMAD R12, R4, R2, R7 ;  /* 0x00000002040c7224 */ /* 0x000fe200078e0207 */
[----:B------:R-:W1:Y:S01]  /*05b0*/  LDCU UR41, c[0x0][0x3b0] ;  /* 0x00007600ff2977ac */ /* 0x000e620008000800 */
[----:B------:R-:W-:Y:S01]  /*05c0*/  IMAD.MOV.U32 R4, RZ, RZ, RZ ;  /* 0x000000ffff047224 */ /* 0x000fe200078e00ff */
[----:B------:R-:W-:Y:S01]  /*05d0*/  VIMNMX R11, PT, PT, R3, 0x8, PT ;  /* 0x00000008030b7848 */ /* 0x000fe20003fe0100 */
[----:B------:R-:W-:Y:S01]  /*05e0*/  IMAD.MOV.U32 R2, RZ, RZ, R8 ;  /* 0x000000ffff027224 */ /* 0x000fe200078e0008 */
[----:B------:R-:W-:Y:S01]  /*05f0*/  IABS R7, R12 ;  /* 0x0000000c00077213 */ /* 0x000fe20000000000 */
[----:B------:R-:W1:Y:S01]  /*0600*/  LDCU UR42, c[0x0][0x3b0] ;  /* 0x00007600ff2a77ac */ /* 0x000e620008000800 */
[-C--:B------:R-:W-:Y:S01]  /*0610*/  IABS R9, R11.reuse ;  /* 0x0000000b00097213 */ /* 0x080fe20000000000 */
[----:B------:R-:W1:Y:S03]  /*0620*/  LDCU UR45, c[0x0][0x3b0] ;  /* 0x00007600ff2d77ac */ /* 0x000e660008000800 */
[----:B------:R-:W1:Y:S01]  /*0630*/  I2F.RP R0, R9 ;  /* 0x0000000900007306 */ /* 0x000e620000209400 */
[----:B------:R-:W2:Y:S01]  /*0640*/  LDCU UR46, c[0x0][0x3b0] ;  /* 0x00007600ff2e77ac */ /* 0x000ea20008000800 */
[----:B------:R-:W2:Y:S01]  /*0650*/  LDCU UR49, c[0x0][0x3b0] ;  /* 0x00007600ff3177ac */ /* 0x000ea20008000800 */
[----:B------:R-:W2:Y:S05]  /*0660*/  LDCU UR76, c[0x0][0x3b0] ;  /* 0x00007600ff4c77ac */ /* 0x000eaa0008000800 */
[----:B-1----:R-:W1:Y:S01]  /*0670*/  MUFU.RCP R0, R0 ;  /* 0x0000000000007308 */ /* 0x002e620000001000 */
[----:B------:R-:W2:Y:S01]  /*0680*/  LDCU UR54, c[0x0][0x3b0] ;  /* 0x00007600ff3677ac */ /* 0x000ea20008000800 */
[----:B------:R-:W2:Y:S01]  /*0690*/  LDCU UR12, c[0x0][0x3b0] ;  /* 0x00007600ff0c77ac */ /* 0x000ea20008000800 */
[----:B------:R-:W2:Y:S01]  /*06a0*/  LDCU UR15, c[0x0][0x3b0] ;  /* 0x00007600ff0f77ac */ /* 0x000ea20008000800 */
[----:B------:R-:W2:Y:S01]  /*06b0*/  LDCU UR16, c[0x0][0x3b0] ;  /* 0x00007600ff1077ac */ /* 0x000ea20008000800 */
[----:B-1----:R-:W-:Y:S01]  /*06c0*/  VIADD R5, R0, 0xffffffe ;  /* 0x0ffffffe00057836 */ /* 0x002fe20000000000 */
[----:B------:R-:W-:Y:S01]  /*06d0*/  IABS R0, R11 ;  /* 0x0000000b00007213 */ /* 0x000fe20000000000 */
[----:B------:R-:W1:Y:S04]  /*06e0*/  LDCU UR19, c[0x0][0x3b0] ;  /* 0x00007600ff1377ac */ /* 0x000e680008000800 */
[----:B------:R-:W1:Y:S01]  /*06f0*/  F2I.FTZ.U32.TRUNC.NTZ R5, R5 ;  /* 0x0000000500057305 */ /* 0x000e62000021f000 */
[----:B------:R-:W-:Y:S01]  /*0700*/  IMAD.MOV R0, RZ, RZ, -R0 ;  /* 0x000000ffff007224 */ /* 0x000fe200078e0a00 */
[----:B------:R-:W2:Y:S01]  /*0710*/  LDCU UR20, c[0x0][0x3b0] ;  /* 0x00007600ff1477ac */ /* 0x000ea20008000800 */
[----:B------:R-:W2:Y:S01]  /*0720*/  LDCU UR23, c[0x0][0x3b0] ;  /* 0x00007600ff1777ac */ /* 0x000ea20008000800 */
[----:B------:R-:W2:Y:S01]  /*0730*/  LDCU UR24, c[0x0][0x3b0] ;  /* 0x00007600ff1877ac */ /* 0x000ea20008000800 */
[----:B------:R-:W2:Y:S01]  /*0740*/  LDCU UR27, c[0x0][0x3b0] ;  /* 0x00007600ff1b77ac */ /* 0x000ea20008000800 */
[--C-:B-1----:R-:W-:Y:S01]  /*0750*/  IMAD.MOV R6, RZ, RZ, -R5.reuse ;  /* 0x000000ffff067224 */ /* 0x102fe200078e0a05 */
[----:B------:R-:W1:Y:S03]  /*0760*/  LDCU UR28, c[0x0][0x3b0] ;  /* 0x00007600ff1c77ac */ /* 0x000e660008000800 */
[----:B------:R-:W-:Y:S01]  /*0770*/  IMAD R3, R6, R9, RZ ;  /* 0x0000000906037224 */ /* 0x000fe200078e02ff */
[----:B------:R-:W1:Y:S03]  /*0780*/  LDCU UR31, c[0x0][0x3b0] ;  /* 0x00007600ff1f77ac */ /* 0x000e660008000800 */
[----:B------:R-:W-:-:S02]  /*0790*/  IMAD.HI.U32 R4, R5, R3, R4 ;  /* 0x0000000305047227 */ /* 0x000fc400078e0004 */
[----:B------:R-:W1:Y:S01]  /*07a0*/  I2F.RP R5, R2 ;  /* 0x0000000200057306 */ /* 0x000e620000209400 */
[----:B------:R-:W2:Y:S03]  /*07b0*/  LDCU UR32, c[0x0][0x3b0] ;  /* 0x00007600ff2077ac */ /* 0x000ea60008000800 */
[----:B------:R-:W-:Y:S01]  /*07c0*/  IMAD.HI.U32 R4, R4, R7, RZ ;  /* 0x0000000704047227 */ /* 0x000fe200078e00ff */
[----:B------:R-:W2:Y:S03]  /*07d0*/  LDCU UR35, c[0x0][0x3b0] ;  /* 0x00007600ff2377ac */ /* 0x000ea60008000800 */
[----:B------:R-:W2:Y:S01]  /*07e0*/  I2F.RP R3, R126 ;  /* 0x0000007e00037306 */ /* 0x000ea20000209400 */
[----:B------:R-:W-:Y:S01]  /*07f0*/  IMAD R0, R4, R0, R7 ;  /* 0x0000000004007224 */ /* 0x000fe200078e0207 */
[----:B------:R-:W3:Y:S04]  /*0800*/  LDCU UR36, c[0x0][0x3b0] ;  /* 0x00007600ff2477ac */ /* 0x000ee80008000800 */
[----:B------:R-:W-:Y:S01]  /*0810*/  ISETP.GT.U32.AND P1, PT, R9, R0, PT ;  /* 0x000000000900720c */ /* 0x000fe20003f24070 */
[----:B------:R-:W3:Y:S01]  /*0820*/  LDCU UR39, c[0x0][0x3b0] ;  /* 0x00007600ff2777ac */ /* 0x000ee20008000800 */
[----:B-1----:R-:W1:Y:S01]  /*0830*/  MUFU.RCP R5, R5 ;  /* 0x0000000500057308 */ /* 0x002e620000001000 */
[----:B------:R-:W3:Y:S01]  /*0840*/  LDCU UR40, c[0x0][0x3b0] ;  /* 0x00007600ff2877ac */ /* 0x000ee20008000800 */
[----:B------:R-:W3:Y:S06]  /*0850*/  LDCU UR50, c[0x0][0x3b0] ;  /* 0x00007600ff3277ac */ /* 0x000eec0008000800 */
[----:B--2---:R-:W2:Y:S03]  /*0860*/  MUFU.RCP R3, R3 ;  /* 0x0000000300037308 */ /* 0x004ea60000001000 */
[----:B------:R-:W-:Y:S01]  /*0870*/  @!P1 IMAD.IADD R0, R0, 0x1, -R9 ;  /* 0x0000000100009824 */ /* 0x000fe200078e0a09 */
[----:B------:R-:W3:Y:S01]  /*0880*/  LDCU UR43, c[0x0][0x3b0] ;  /* 0x00007600ff2b77ac */ /* 0x000ee20008000800 */
[----:B------:R-:W-:Y:S01]  /*0890*/  @!P1 VIADD R4, R4, 0x1 ;  /* 0x0000000104049836 */ /* 0x000fe20000000000 */
[----:B------:R-:W-:-:S02]  /*08a0*/  ISETP.NE.AND P1, PT, R11, RZ, PT ;  /* 0x000000ff0b00720c */ /* 0x000fc40003f25270 */
[----:B------:R-:W-:Y:S01]  /*08b0*/  ISETP.GE.U32.AND P0, PT, R0, R9, PT ;  /* 0x000000090000720c */ /* 0x000fe20003f06070 */
[----:B-1----:R-:W-:Y:S01]  /*08c0*/  VIADD R6, R5, 0xffffffe ;  /* 0x0ffffffe05067836 */ /* 0x002fe20000000000 */
[-C--:B------:R-:W-:Y:S01]  /*08d0*/  LOP3.LUT R0, R12, R11.reuse, RZ, 0x3c, !PT ;  /* 0x0000000b0c007212 */ /* 0x080fe200078e3cff */
[----:B------:R-:W1:Y:S02]  /*08e0*/  LDCU UR47, c[0x0][0x3b0] ;  /* 0x00007600ff2f77ac */ /* 0x000e640008000800 */
[----:B------:R3:W1:Y:S01]  /*08f0*/  F2I.FTZ.U32.TRUNC.NTZ R7, R6 ;  /* 0x0000000600077305 */ /* 0x000662000021f000 */
[----:B------:R-:W-:Y:S01]  /*0900*/  ISETP.GE.AND P2, PT, R0, RZ, PT ;  /* 0x000000ff0000720c */ /* 0x000fe20003f46270 */
[----:B------:R-:W4:Y:S01]  /*0910*/  LDCU UR48, c[0x0][0x3b0] ;  /* 0x00007600ff3077ac */ /* 0x000f220008000800 */
[----:B--2---:R-:W-:Y:S01]  /*0920*/  VIADD R5, R3, 0xffffffe ;  /* 0x0ffffffe03057836 */ /* 0x004fe20000000000 */
[----:B------:R-:W2:Y:S04]  /*0930*/  LDCU UR51, c[0x0][0x3b0] ;  /* 0x00007600ff3377ac */ /* 0x000ea80008000800 */
[----:B------:R-:W-:Y:S01]  /*0940*/  @P0 VIADD R4, R4, 0x1 ;  /* 0x0000000104040836 */ /* 0x000fe20000000000 */
[----:B------:R-:W2:Y:S01]  /*0950*/  F2I.FTZ.U32.TRUNC.NTZ R5, R5 ;  /* 0x0000000500057305 */ /* 0x000ea2000021f000 */
[----:B---3--:R-:W-:Y:S01]  /*0960*/  IMAD.MOV.U32 R6, RZ, RZ, RZ ;  /* 0x000000ffff067224 */ /* 0x008fe200078e00ff */
[----:B------:R-:W3:Y:S03]  /*0970*/  LDCU UR44, c[0x0][0x3b0] ;  /* 0x00007600ff2c77ac */ /* 0x000ee60008000800 */
[----:B------:R-:W-:Y:S01]  /*0980*/  @!P2 IMAD.MOV R4, RZ, RZ, -R4 ;  /* 0x000000ffff04a224 */ /* 0x000fe200078e0a04 */
[----:B------:R-:W-:Y:S01]  /*0990*/  @!P1 LOP3.LUT R4, RZ, R11, RZ, 0x33, !PT ;  /* 0x0000000bff049212 */ /* 0x000fe200078e33ff */
[----:B-1----:R-:W-:-:S04]  /*09a0*/  IMAD.MOV R3, RZ, RZ, -R7 ;  /* 0x000000ffff037224 */ /* 0x002fc800078e0a07 */
[----:B------:R-:W-:Y:S02]  /*09b0*/  IMAD.SHL.U32 R13, R4, 0x100, RZ ;  /* 0x00000100040d7824 */ /* 0x000fe400078e00ff */
[----:B------:R-:W-:Y:S02]  /*09c0*/  IMAD R3, R3, R2, RZ ;  /* 0x0000000203037224 */ /* 0x000fe400078e02ff */
[----:B------:R-:W-:Y:S01]  /*09d0*/  IMAD.MOV R8, RZ, RZ, -R4 ;  /* 0x000000ffff087224 */ /* 0x000fe200078e0a04 */
[----:B------:R-:W-:Y:S01]  /*09e0*/  IABS R9, R13 ;  /* 0x0000000d00097213 */ /* 0x000fe20000000000 */
[----:B------:R-:W-:Y:S01]  /*09f0*/  IMAD.HI.U32 R0, R7, R3, R6 ;  /* 0x0000000307007227 */ /* 0x000fe200078e0006 */
[----:B------:R-:W-:Y:S03]  /*0a00*/  STL [R1+0x2ed4], R13 ;  /* 0x002ed40d01007387 */ /* 0x000fe60000100800 */
[----:B--2---:R-:W-:-:S02]  /*0a10*/  IMAD.MOV R4, RZ, RZ, -R5 ;  /* 0x000000ffff047224 */ /* 0x004fc400078e0a05 */
[----:B------:R-:W-:Y:S02]  /*0a20*/  VIADD R14, R13, 0x1 ;  /* 0x000000010d0e7836 */ /* 0x000fe40000000000 */
[----:B------:R-:W-:Y:S02]  /*0a30*/  IMAD.MOV.U32 R7, RZ, RZ, R4 ;  /* 0x000000ffff077224 */ /* 0x000fe400078e0004 */
[----:B------:R-:W-:-:S04]  /*0a40*/  IMAD.HI.U32 R3, R0, R9, RZ ;  /* 0x0000000900037227 */ /* 0x000fc800078e00ff */
[----:B------:R-:W-:Y:S02]  /*0a50*/  VIADD R15, R13, 0xff ;  /* 0x000000ff0d0f7836 */ /* 0x000fe40000000000 */
[----:B------:R-:W-:Y:S02]  /*0a60*/  IMAD.MOV.U32 R4, RZ, RZ, RZ ;  /* 0x000000ffff047224 */ /* 0x000fe400078e00ff */
[----:B------:R-:W-:Y:S01]  /*0a70*/  IMAD R7, R7, R126, RZ ;  /* 0x0000007e07077224 */ /* 0x000fe200078e02ff */
[----:B------:R-:W-:Y:S01]  /*0a80*/  IABS R251, R15 ;  /* 0x0000000f00fb7213 */ /* 0x000fe20000000000 */
[----:B------:R-:W-:Y:S01]  /*0a90*/  IMAD R8, R11, R8, R12 ;  /* 0x000000080b087224 */ /* 0x000fe200078e020c */
[----:B------:R-:W-:Y:S01]  /*0aa0*/  IABS R11, R14 ;  /* 0x0000000e000b7213 */ /* 0x000fe20000000000 */
[----:B------:R-:W-:Y:S01]  /*0ab0*/  IMAD.MOV R6, RZ, RZ, -R3 ;  /* 0x000000ffff067224 */ /* 0x000fe200078e0a03 */
[----:B------:R-:W-:Y:S01]  /*0ac0*/  STL [R1+0x4318], R15 ;  /* 0x0043180f01007387 */ /* 0x000fe20000100800 */
[----:B------:R-:W-:-:S03]  /*0ad0*/  IMAD.HI.U32 R3, R5, R7, R4 ;  /* 0x0000000705037227 */ /* 0x000fc600078e0004 */
[----:B------:R-:W-:Y:S01]  /*0ae0*/  STL [R1+0x4220], R14 ;  /* 0x0042200e01007387 */ /* 0x000fe20000100800 */
[----:B------:R-:W-:Y:S02]  /*0af0*/  IMAD R4, R2, R6, R9 ;  /* 0x0000000602047224 */ /* 0x000fe400078e0209 */
[----:B------:R-:W-:Y:S02]  /*0b00*/  IMAD.MOV.U32 R7, RZ, RZ, R11 ;  /* 0x000000ffff077224 */ /* 0x000fe400078e000b */
[----:B------:R-:W-:Y:S01]  /*0b10*/  IMAD.HI.U32 R5, R0, R251, RZ ;  /* 0x000000fb00057227 */ /* 0x000fe200078e00ff */
[----:B------:R1:W-:Y:S03]  /*0b20*/  STL [R1+0x3c], R4 ;  /* 0x00003c0401007387 */ /* 0x0003e60000100800 */
[----:B------:R-:W-:Y:S02]  /*0b30*/  IMAD.IADD R8, R10, 0x1, R8 ;  /* 0x000000010a087824 */ /* 0x000fe400078e0208 */
[----:B------:R-:W-:-:S02]  /*0b40*/  VIADD R10, R13, 0x4 ;  /* 0x000000040d0a7836 */ /* 0x000fc40000000000 */
[C---:B------:R-:W-:Y:S02]  /*0b50*/  VIADD R12, R13.reuse, 0x2 ;  /* 0x000000020d0c7836 */ /* 0x040fe40000000000 */
[----:B------:R-:W-:Y:S01]  /*0b60*/  VIADD R11, R13, 0x3 ;  /* 0x000000030d0b7836 */ /* 0x000fe20000000000 */
[----:B------:R-:W-:Y:S01]  /*0b70*/  IABS R6, R10 ;  /* 0x0000000a00067213 */ /* 0x000fe20000000000 */
[----:B-1----:R-:W-:Y:S01]  /*0b80*/  IMAD.HI.U32 R4, R0, R7, RZ ;  /* 0x0000000700047227 */ /* 0x002fe200078e00ff */
[----:B------:R-:W-:Y:S01]  /*0b90*/  STL [R1+0x421c], R12 ;  /* 0x00421c0c01007387 */ /* 0x000fe20000100800 */
[----:B------:R-:W-:Y:S02]  /*0ba0*/  IABS R9, R12 ;  /* 0x0000000c00097213 */ /* 0x000fe40000000000 */
[----:B------:R-:W-:Y:S01]  /*0bb0*/  IMAD.MOV R5, RZ, RZ, -R5 ;  /* 0x000000ffff057224 */ /* 0x000fe200078e0a05 */
[----:B------:R1:W-:Y:S01]  /*0bc0*/  STL [R1+0x4218], R11 ;  /* 0x0042180b01007387 */ /* 0x0003e20000100800 */
[----:B------:R-:W-:-:S02]  /*0bd0*/  IMAD.MOV R4, RZ, RZ, -R4 ;  /* 0x000000ffff047224 */ /* 0x000fc400078e0a04 */
[C---:B------:R-:W-:Y:S01]  /*0be0*/  IMAD R251, R2.reuse, R5, R251 ;  /* 0x0000000502fb7224 */ /* 0x040fe200078e02fb */
[----:B------:R2:W-:Y:S01]  /*0bf0*/  STL [R1+0x4214], R10 ;  /* 0x0042140a01007387 */ /* 0x0005e20000100800 */
[----:B------:R-:W-:Y:S02]  /*0c00*/  IMAD R5, R2, R4, R7 ;  /* 0x0000000402057224 */ /* 0x000fe400078e0207 */
[----:B------:R-:W-:Y:S02]  /*0c10*/  IMAD.MOV.U32 R7, RZ, RZ, R6 ;  /* 0x000000ffff077224 */ /* 0x000fe400078e0006 */
[----:B------:R-:W-:Y:S01]  /*0c20*/  IMAD.HI.U32 R4, R0, R9, RZ ;  /* 0x0000000900047227 */ /* 0x000fe200078e00ff */
[----:B-1----:R-:W-:Y:S01]  /*0c30*/  IABS R11, R11 ;  /* 0x0000000b000b7213 */ /* 0x002fe20000000000 */
[----:B------:R1:W-:Y:S02]  /*0c40*/  STL [R1+0x38], R5 ;  /* 0x0000380501007387 */ /* 0x0003e40000100800 */
[----:B------:R-:W-:-:S02]  /*0c50*/  VIADD R12, R13, 0x6 ;  /* 0x000000060d0c7836 */ /* 0x000fc40000000000 */
[----:B--2---:R-:W-:Y:S02]  /*0c60*/  VIADD R10, R13, 0x5 ;  /* 0x000000050d0a7836 */ /* 0x004fe40000000000 */
[----:B------:R-:W-:-:S03]  /*0c70*/  IMAD.HI.U32 R6, R0, R7, RZ ;  /* 0x0000000700067227 */ /* 0x000fc600078e00ff */
[----:B------:R2:W-:Y:S01]  /*0c80*/  STL [R1+0x4210], R10 ;  /* 0x0042100a01007387 */ /* 0x0005e20000100800 */
[----:B-1----:R-:W-:-:S03]  /*0c90*/  IMAD.HI.U32 R5, R0, R11, RZ ;  /* 0x0000000b00057227 */ /* 0x002fc600078e00ff */
[----:B------:R1:W-:Y:S01]  /*0ca0*/  STL [R1+0x420c], R12 ;  /* 0x00420c0c01007387 */ /* 0x0003e20000100800 */
[----:B------:R-:W-:Y:S02]  /*0cb0*/  IMAD.MOV R4, RZ, RZ, -R4 ;  /* 0x000000ffff047224 */ /* 0x000fe400078e0a04 */
[----:B------:R-:W-:Y:S02]  /*0cc0*/  IMAD.MOV R5, RZ, RZ, -R5 ;  /* 0x000000ffff057224 */ /* 0x000fe400078e0a05 */
[----:B------:R-:W-:Y:S01]  /*0cd0*/  IMAD.MOV R6, RZ, RZ, -R6 ;  /* 0x000000ffff067224 */ /* 0x000fe200078e0a06 */
[----:B--2---:R-:W-:Y:S01]  /*0ce0*/  IABS R10, R10 ;  /* 0x0000000a000a7213 */ /* 0x004fe20000000000 */
[C---:B------:R-:W-:Y:S02]  /*0cf0*/  IMAD R14, R2.reuse, R4, R9 ;  /* 0x00000004020e7224 */ /* 0x040fe400078e0209 */
[C---:B------:R-:W-:Y:S01]  /*0d00*/  IMAD R4, R2.reuse, R5, R11 ;  /* 0x0000000502047224 */ /* 0x040fe200078e020b */
[----:B-1----:R-:W-:Y:S01]  /*0d10*/  IABS R12, R12 ;  /* 0x0000000c000c7213 */ /* 0x002fe20000000000 */
[----:B------:R-:W-:Y:S01]  /*0d20*/  IMAD R5, R2, R6, R7 ;  /* 0x0000000602057224 */ /* 0x000fe200078e0207 */
[----:B------:R1:W-:Y:S01]  /*0d30*/  STL [R1+0x34], R14 ;  /* 0x0000340e01007387 */ /* 0x0003e20000100800 */
[----:B------:R-:W-:-:S02]  /*0d40*/  IMAD.MOV.U32 R9, RZ, RZ, R10 ;  /* 0x000000ffff097224 */ /* 0x000fc400078e000a */
[----:B------:R-:W-:Y:S01]  /*0d50*/  IMAD.MOV.U32 R11, RZ, RZ, R12 ;  /* 0x000000ffff0b7224 */ /* 0x000fe200078e000c */
[----:B------:R2:W-:Y:S01]  /*0d60*/  STL [R1+0x30], R4 ;  /* 0x0000300401007387 */ /* 0x0005e20000100800 */
[C---:B------:R-:W-:Y:S02]  /*0d70*/  VIADD R12, R13.reuse, 0x8 ;  /* 0x000000080d0c7836 */ /* 0x040fe40000000000 */
[C---:B------:R-:W-:Y:S01]  /*0d80*/  VIADD R10, R13.reuse, 0x9 ;  /* 0x000000090d0a7836 */ /* 0x040fe20000000000 */
[----:B------:R3:W-:Y:S01]  /*0d90*/  STL [R1+0x2c], R5 ;  /* 0x00002c0501007387 */ /* 0x0007e20000100800 */
[----:B-1----:R-:W-:Y:S01]  /*0da0*/  VIADD R14, R13, 0x7 ;  /* 0x000000070d0e7836 */ /* 0x002fe20000000000 */
[----:B------:R-:W-:Y:S01]  /*0db0*/  IABS R6, R12 ;  /* 0x0000000c00067213 */ /* 0x000fe20000000000 */
[----:B--2---:R-:W-:-:S03]  /*0dc0*/  IMAD.HI.U32 R4, R0, R9, RZ ;  /* 0x0000000900047227 */ /* 0x004fc600078e00ff */
[----:B------:R1:W-:Y:S01]  /*0dd0*/  STL [R1+0x4208], R14 ;  /* 0x0042080e01007387 */ /* 0x0003e20000100800 */
[----:B------:R-:W-:Y:S01]  /*0de0*/  IABS R7, R14 ;  /* 0x0000000e00077213 */ /* 0x000fe20000000000 */
[----:B---3--:R-:W-:Y:S02]  /*0df0*/  IMAD.HI.U32 R5, R0, R11, RZ ;  /* 0x0000000b00057227 */ /* 0x008fe400078e00ff */
[----:B------:R-:W-:Y:S02]  /*0e00*/  STL [R1+0x4204], R12 ;  /* 0x0042040c01007387 */ /* 0x000fe40000100800 */
[----:B------:R-:W-:Y:S02]  /*0e10*/  IMAD.MOV R4, RZ, RZ, -R4 ;  /* 0x000000ffff047224 */ /* 0x000fe400078e0a04 */
[----:B------:R2:W-:Y:S01]  /*0e20*/  STL [R1+0x4200], R10 ;  /* 0x0042000a01007387 */ /* 0x0005e20000100800 */
[----:B------:R-:W-:Y:S02]  /*0e30*/  IMAD.MOV R5, RZ, RZ, -R5 ;  /* 0x000000ffff057224 */ /* 0x000fe400078e0a05 */
[----:B------:R-:W-:-:S02]  /*0e40*/  IMAD R4, R2, R4, R9 ;  /* 0x0000000402047224 */ /* 0x000fc400078e0209 */
[----:B------:R-:W-:Y:S02]  /*0e50*/  IMAD R5, R2, R5, R11 ;  /* 0x0000000502057224 */ /* 0x000fe400078e020b */
[----:B------:R-:W-:Y:S01]  /*0e60*/  IMAD.MOV.U32 R9, RZ, RZ, R6 ;  /* 0x000000ffff097224 */ /* 0x000fe200078e0006 */
[----:B------:R3:W-:Y:S01]  /*0e70*/  STL [R1+0x28], R4 ;  /* 0x0000280401007387 */ /* 0x0007e20000100800 */
[C---:B-1----:R-:W-:Y:S01]  /*0e80*/  VIADD R14, R13.reuse, 0xa ;  /* 0x0000000a0d0e7836 */ /* 0x042fe20000000000 */
[----:B--2---:R-:W-:Y:S01]  /*0e90*/  IABS R10, R10 ;  /* 0x0000000a000a7213 */ /* 0x004fe20000000000 */
[----:B------:R-:W-:Y:S01]  /*0ea0*/  VIADD R12, R13, 0xb ;  /* 0x0000000b0d0c7836 */ /* 0x000fe20000000000 */
[----:B------:R1:W-:Y:S03]  /*0eb0*/  STL [R1+0x24], R5 ;  /* 0x0000240501007387 */ /* 0x0003e60000100800 */
[----:B------:R-:W-:Y:S01]  /*0ec0*/  IMAD.MOV.U32 R11, RZ, RZ, R10 ;  /* 0x000000ffff0b7224 */ /* 0x000fe200078e000a */
[----:B------:R-:W-:Y:S01]  /*0ed0*/  STL [R1+0x41fc], R14 ;  /* 0x0041fc0e01007387 */ /* 0x000fe20000100800 */
[----:B------:R-:W-:Y:S01]  /*0ee0*/  IABS R10, R14 ;  /* 0x0000000e000a7213 */ /* 0x000fe20000000000 */
[----:B---3--:R-:W-:-:S02]  /*0ef0*/  IMAD.HI.U32 R4, R0, R7, RZ ;  /* 0x0000000700047227 */ /* 0x008fc400078e00ff */
[----:B------:R2:W-:Y:S02]  /*0f00*/  STL [R1+0x41f8], R12 ;  /* 0x0041f80c01007387 */ /* 0x0005e40000100800 */
[----:B-1----:R-:W-:-:S04]  /*0f10*/  IMAD.HI.U32 R5, R0, R9, RZ ;  /* 0x0000000900057227 */ /* 0x002fc800078e00ff */
[----:B------:R-:W-:-:S04]  /*0f20*/  IMAD.HI.U32 R6, R0, R11, RZ ;  /* 0x0000000b00067227 */ /* 0x000fc800078e00ff */
[----:B------:R-:W-:Y:S01]  /*0f30*/  IMAD.MOV R4, RZ, RZ, -R4 ;  /* 0x000000ffff047224 */ /* 0x000fe200078e0a04 */
[----:B--2---:R-:W-:Y:S01]  /*0f40*/  IABS R12, R12 ;  /* 0x0000000c000c7213 */ /* 0x004fe20000000000 */
[----:B------:R-:W-:Y:S02]  /*0f50*/  IMAD.MOV R5, RZ, RZ, -R5 ;  /* 0x000000ffff057224 */ /* 0x000fe400078e0a05 */
[----:B------:R-:W-:Y:S02]  /*0f60*/  IMAD.MOV R6, RZ, RZ, -R6 ;  /* 0x000000ffff067224 */ /* 0x000fe400078e0a06 */
[C---:B------:R-:W-:Y:S02]  /*0f70*/  IMAD R14, R2.reuse, R4, R7 ;  /* 0x00000004020e7224 */ /* 0x040fe400078e0207 */
[C---:B------:R-:W-:Y:S02]  /*0f80*/  IMAD R4, R2.reuse, R5, R9 ;  /* 0x0000000502047224 */ /* 0x040fe400078e0209 */
        /* <DEDUP_REMOVED lines=27> */
[----:B------:R-:W-:Y:S01]  /*1140*/  IABS R10, R14 ;  /* 0x0000000e000a7213 */ /* 0x000fe20000000000 */
[----:B------:R-:W-:Y:S01]  /*1150*/  STL [R1+0x41e8], R14 ;  /* 0x0041e80e01007387 */ /* 0x000fe20000100800 */
[----:B---3--:R-:W-:-:S03]  /*1160*/  IMAD.HI.U32 R4, R0, R11, RZ ;  /* 0x0000000b00047227 */ /* 0x008fc600078e00ff */
[----:B------:R2:W-:Y:S01]  /*1170*/  STL [R1+0x41e4], R12 ;  /* 0x0041e40c01007387 */ /* 0x0005e20000100800 */
        /* <DEDUP_REMOVED lines=8> */
[----:B------:R-:W-:Y:S01]  /*1200*/  IMAD.MOV.U32 R11, RZ, RZ, R10 ;  /* 0x000000ffff0b7224 */ /* 0x000fe200078e000a */
[----:B------:R1:W-:Y:S01]  /*1210*/  STL [R1+0xc], R14 ;  /* 0x00000c0e01007387 */ /* 0x0003e20000100800 */
[----:B------:R-:W-:-:S02]  /*1220*/  IMAD R5, R2, R6, R9 ;  /* 0x0000000602057224 */ /* 0x000fc400078e0209 */
        /* <DEDUP_REMOVED lines=16> */
[----:B------:R-:W-:Y:S02]  /*1330*/  IMAD.MOV.U32 R11, RZ, RZ, R6 ;  /* 0x000000ffff0b7224 */ /* 0x000fe400078e0006 */
[----:B------:R-:W-:Y:S01]  /*1340*/  IMAD R250, R2, R5, R7 ;  /* 0x0000000502fa7224 */ /* 0x000fe200078e0207 */
[----:B------:R3:W-:Y:S01]  /*1350*/  STL [R1], R4 ;  /* 0x0000000401007387 */ /* 0x0007e20000100800 */
[----:B-1----:R-:W-:Y:S01]  /*1360*/  VIADD R14, R13, 0x14 ;  /* 0x000000140d0e7836 */ /* 0x002fe20000000000 */
[----:B--2---:R-:W-:Y:S01]  /*1370*/  IABS R10, R10 ;  /* 0x0000000a000a7213 */ /* 0x004fe20000000000 */
[----:B------:R-:W-:-:S03]  /*1380*/  IMAD.HI.U32 R5, R0, R11, RZ ;  /* 0x0000000b00057227 */ /* 0x000fc600078e00ff */
[----:B------:R-:W-:Y:S01]  /*1390*/  STL [R1+0x41d4], R14 ;  /* 0x0041d40e01007387 */ /* 0x000fe20000100800 */
[----:B------:R-:W-:Y:S01]  /*13a0*/  IMAD.MOV.U32 R7, RZ, RZ, R10 ;  /* 0x000000ffff077224 */ /* 0x000fe200078e000a */
[----:B------:R-:W-:Y:S01]  /*13b0*/  IABS R10, R14 ;  /* 0x0000000e000a7213 */ /* 0x000fe20000000000 */
[----:B------:R-:W-:Y:S02]  /*13c0*/  VIADD R12, R13, 0x15 ;  /* 0x000000150d0c7836 */ /* 0x000fe40000000000 */
[----:B---3--:R-:W-:-:S03]  /*13d0*/  IMAD.HI.U32 R4, R0, R9, RZ ;  /* 0x0000000900047227 */ /* 0x008fc600078e00ff */
[----:B------:R1:W-:Y:S01]  /*13e0*/  STL [R1+0x41d0], R12 ;  /* 0x0041d00c01007387 */ /* 0x0003e20000100800 */
[----:B------:R-:W-:-:S04]  /*13f0*/  IMAD.HI.U32 R6, R0, R7, RZ ;  /* 0x0000000700067227 */ /* 0x000fc800078e00ff */
[----:B------:R-:W-:Y:S02]  /*1400*/  IMAD.MOV R4, RZ, RZ, -R4 ;  /* 0x000000ffff047224 */ /* 0x000fe400078e0a04 */
[----:B------:R-:W-:Y:S02]  /*1410*/  IMAD.MOV R5, RZ, RZ, -R5 ;  /* 0x000000ffff057224 */ /* 0x000fe400078e0a05 */
[----:B------:R-:W-:Y:S01]  /*1420*/  IMAD.MOV R6, RZ, RZ, -R6 ;  /* 0x000000ffff067224 */ /* 0x000fe200078e0a06 */
[----:B-1----:R-:W-:Y:S01]  /*1430*/  IABS R12, R12 ;  /* 0x0000000c000c7213 */ /* 0x002fe20000000000 */
        /* <DEDUP_REMOVED lines=11> */
[----:B------:R-:W-:Y:S02]  /*14f0*/  IABS R7, R12 ;  /* 0x0000000c00077213 */ /* 0x000fe40000000000 */
[----:B------:R-:W-:Y:S01]  /*1500*/  IABS R247, R10 ;  /* 0x0000000a00f77213 */ /* 0x000fe20000000000 */
[C---:B--2---:R-:W-:Y:S01]  /*1510*/  IMAD.HI.U32 R4, R0.reuse, R9, RZ ;  /* 0x0000000900047227 */ /* 0x044fe200078e00ff */
[----:B------:R-:W-:Y:S01]  /*1520*/  IABS R249, R14 ;  /* 0x0000000e00f97213 */ /* 0x000fe20000000000 */
[----:B------:R-:W-:Y:S02]  /*1530*/  STL [R1+0x41cc], R14 ;  /* 0x0041cc0e01007387 */ /* 0x000fe40000100800 */
[----:B---3--:R-:W-:-:S02]  /*1540*/  IMAD.HI.U32 R5, R0, R11, RZ ;  /* 0x0000000b00057227 */ /* 0x008fc400078e00ff */
[----:B------:R-:W-:Y:S02]  /*1550*/  STL [R1+0x41c8], R12 ;  /* 0x0041c80c01007387 */ /* 0x000fe40000100800 */
[----:B------:R-:W-:Y:S02]  /*1560*/  IMAD.MOV R4, RZ, RZ, -R4 ;  /* 0x000000ffff047224 */ /* 0x000fe400078e0a04 */
[----:B------:R-:W-:Y:S01]  /*1570*/  IMAD.MOV R5, RZ, RZ, -R5 ;  /* 0x000000ffff057224 */ /* 0x000fe200078e0a05 */
[----:B------:R1:W-:Y:S01]  /*1580*/  STL [R1+0x41c4], R10 ;  /* 0x0041c40a01007387 */ /* 0x0003e20000100800 */
[C---:B------:R-:W-:Y:S02]  /*1590*/  IMAD R4, R2.reuse, R4, R9 ;  /* 0x0000000402047224 */ /* 0x040fe400078e0209 */
[----:B------:R-:W-:Y:S02]  /*15a0*/  IMAD R5, R2, R5, R11 ;  /* 0x0000000502057224 */ /* 0x000fe400078e020b */
[----:B------:R-:W-:Y:S01]  /*15b0*/  VIADD R9, R13, 0x19 ;  /* 0x000000190d097836 */ /* 0x000fe20000000000 */
[----:B------:R2:W-:Y:S01]  /*15c0*/  STL [R1+0x44], R4 ;  /* 0x0000440401007387 */ /* 0x0005e20000100800 */
[----:B------:R-:W-:-:S03]  /*15d0*/  IMAD.HI.U32 R6, R0, R247, RZ ;  /* 0x000000f700067227 */ /* 0x000fc600078e00ff */
[----:B------:R3:W-:Y:S01]  /*15e0*/  STL [R1+0x40], R5 ;  /* 0x0000400501007387 */ /* 0x0007e20000100800 */
[C---:B-1----:R-:W-:Y:S02]  /*15f0*/  VIADD R10, R13.reuse, 0x1a ;  /* 0x0000001a0d0a7836 */ /* 0x042fe40000000000 */
[----:B------:R-:W-:Y:S01]  /*1600*/  IMAD.MOV R6, RZ, RZ, -R6 ;  /* 0x000000ffff067224 */ /* 0x000fe200078e0a06 */
[----:B------:R1:W-:Y:S01]  /*1610*/  STL [R1+0x41c0], R9 ;  /* 0x0041c00901007387 */ /* 0x0003e20000100800 */
[----:B------:R-:W-:Y:S01]  /*1620*/  VIADD R12, R13, 0x1b ;  /* 0x0000001b0d0c7836 */ /* 0x000fe20000000000 */
[----:B------:R-:W-:Y:S01]  /*1630*/  IABS R245, R10 ;  /* 0x0000000a00f57213 */ /* 0x000fe20000000000 */
[C---:B--2---:R-:W-:Y:S01]  /*1640*/  IMAD.HI.U32 R4, R0.reuse, R249, RZ ;  /* 0x000000f900047227 */ /* 0x044fe200078e00ff */
[----:B------:R2:W-:Y:S03]  /*1650*/  STL [R1+0x41bc], R10 ;  /* 0x0041bc0a01007387 */ /* 0x0005e60000100800 */
[----:B---3--:R-:W-:Y:S01]  /*1660*/  IMAD.HI.U32 R5, R0, R7, RZ ;  /* 0x0000000700057227 */ /* 0x008fe200078e00ff */
[----:B-1----:R-:W-:-:S03]  /*1670*/  IABS R9, R9 ;  /* 0x0000000900097213 */ /* 0x002fc60000000000 */
[----:B------:R-:W-:Y:S02]  /*1680*/  IMAD.MOV R4, RZ, RZ, -R4 ;  /* 0x000000ffff047224 */ /* 0x000fe400078e0a04 */
[----:B------:R-:W-:Y:S02]  /*1690*/  IMAD.MOV R5, RZ, RZ, -R5 ;  /* 0x000000ffff057224 */ /* 0x000fe400078e0a05 */
[C---:B------:R-:W-:Y:S02]  /*16a0*/  IMAD R249, R2.reuse, R4, R249 ;  /* 0x0000000402f97224 */ /* 0x040fe400078e02f9 */
[----:B------:R-:W-:Y:S01]  /*16b0*/  IMAD R248, R2, R5, R7 ;  /* 0x0000000502f87224 */ /* 0x000fe200078e0207 */
[----:B------:R-:W-:Y:S01]  /*16c0*/  IABS R7, R12 ;  /* 0x0000000c00077213 */ /* 0x000fe20000000000 */
[C---:B------:R-:W-:Y:S01]  /*16d0*/  IMAD.HI.U32 R4, R0.reuse, R9, RZ ;  /* 0x0000000900047227 */ /* 0x040fe200078e00ff */
[----:B------:R-:W-:Y:S03]  /*16e0*/  STL [R1+0x440c], R249 ;  /* 0x00440cf901007387 */ /* 0x000fe60000100800 */
[----:B------:R-:W-:Y:S01]  /*16f0*/  IMAD.HI.U32 R5, R0, R245, RZ ;  /* 0x000000f500057227 */ /* 0x000fe200078e00ff */
[----:B------:R-:W-:Y:S03]  /*1700*/  STL [R1+0x4410], R248 ;  /* 0x004410f801007387 */ /* 0x000fe60000100800 */
[----:B------:R-:W-:-:S02]  /*1710*/  IMAD R247, R2, R6, R247 ;  /* 0x0000000602f77224 */ /* 0x000fc400078e02f7 */
[C---:B--2---:R-:W-:Y:S02]  /*1720*/  VIADD R10, R13.reuse, 0x1d ;  /* 0x0000001d0d0a7836 */ /* 0x044fe40000000000 */
[----:B------:R-:W-:Y:S01]  /*1730*/  VIADD R11, R13, 0x1c ;  /* 0x0000001c0d0b7836 */ /* 0x000fe20000000000 */
[----:B------:R-:W-:Y:S01]  /*1740*/  STL [R1+0x4414], R247 ;  /* 0x004414f701007387 */ /* 0x000fe20000100800 */
[----:B------:R-:W-:Y:S01]  /*1750*/  IMAD.MOV R4, RZ, RZ, -R4 ;  /* 0x000000ffff047224 */ /* 0x000fe200078e0a04 */
[----:B------:R-:W-:Y:S01]  /*1760*/  IABS R6, R10 ;  /* 0x0000000a00067213 */ /* 0x000fe20000000000 */
[----:B------:R-:W-:Y:S01]  /*1770*/  IMAD.MOV R5, RZ, RZ, -R5 ;  /* 0x000000ffff057224 */ /* 0x000fe200078e0a05 */
[----:B------:R-:W-:Y:S01]  /*1780*/  STL [R1+0x41b8], R12 ;  /* 0x0041b80c01007387 */ /* 0x000fe20000100800 */
[C---:B------:R-:W-:Y:S01]  /*1790*/  IMAD R246, R2.reuse, R4, R9 ;  /* 0x0000000402f67224 */ /* 0x040fe200078e0209 */
[----:B------:R-:W-:Y:S01]  /*17a0*/  IABS R243, R11 ;  /* 0x0000000b00f37213 */ /* 0x000fe20000000000 */
[----:B------:R-:W-:Y:S01]  /*17b0*/  IMAD R245, R2, R5, R245 ;  /* 0x0000000502f57224 */ /* 0x000fe200078e02f5 */
[----:B------:R1:W-:Y:S01]  /*17c0*/  STL [R1+0x41b4], R11 ;  /* 0x0041b40b01007387 */ /* 0x0003e20000100800 */
[----:B------:R-:W-:-:S02]  /*17d0*/  IMAD.MOV.U32 R9, RZ, RZ, R6 ;  /* 0x000000ffff097224 */ /* 0x000fc400078e0006 */
[C---:B------:R-:W-:Y:S01]  /*17e0*/  IMAD.HI.U32 R4, R0.reuse, R7, RZ ;  /* 0x0000000700047227 */ /* 0x040fe200078e00ff */
[----:B------:R2:W-:Y:S03]  /*17f0*/  STL [R1+0x41b0], R10 ;  /* 0x0041b00a01007387 */ /* 0x0005e60000100800 */
[C---:B------:R-:W-:Y:S01]  /*1800*/  IMAD.HI.U32 R5, R0.reuse, R243, RZ ;  /* 0x000000f300057227 */ /* 0x040fe200078e00ff */
[----:B------:R-:W-:Y:S03]  /*1810*/  STL [R1+0x4418], R246 ;  /* 0x004418f601007387 */ /* 0x000fe60000100800 */
[----:B-1----:R-:W-:Y:S01]  /*1820*/  VIADD R11, R13, 0x1e ;  /* 0x0000001e0d0b7836 */ /* 0x002fe20000000000 */
[----:B------:R-:W-:Y:S01]  /*1830*/  STL [R1+0x441c], R245 ;  /* 0x00441cf501007387 */ /* 0x000fe20000100800 */
[----:B------:R-:W-:-:S03]  /*1840*/  IMAD.HI.U32 R6, R0, R9, RZ ;  /* 0x0000000900067227 */ /* 0x000fc600078e00ff */
[----:B------:R-:W-:Y:S01]  /*1850*/  STL [R1+0x41ac], R11 ;  /* 0x0041ac0b01007387 */ /* 0x000fe20000100800 */
[----:B--2---:R-:W-:Y:S01]  /*1860*/  VIADD R10, R13, 0x1f ;  /* 0x0000001f0d0a7836 */ /* 0x004fe20000000000 */
[----:B------:R-:W-:Y:S01]  /*1870*/  IABS R241, R11 ;  /* 0x0000000b00f17213 */ /* 0x000fe20000000000 */
[----:B------:R-:W-:Y:S02]  /*1880*/  IMAD.MOV R4, RZ, RZ, -R4 ;  /* 0x000000ffff047224 */ /* 0x000fe400078e0a04 */
[----:B------:R-:W-:Y:S01]  /*1890*/  IMAD.MOV R5, RZ, RZ, -R5 ;  /* 0x000000ffff057224 */ /* 0x000fe200078e0a05 */
[----:B------:R1:W-:Y:S01]  /*18a0*/  STL [R1+0x41a8], R10 ;  /* 0x0041a80a01007387 */ /* 0x0003e20000100800 */
[----:B------:R-:W-:Y:S02]  /*18b0*/  IMAD.MOV R6, RZ, RZ, -R6 ;  /* 0x000000ffff067224 */ /* 0x000fe400078e0a06 */
[C---:B------:R-:W-:Y:S02]  /*18c0*/  IMAD R244, R2.reuse, R4, R7 ;  /* 0x0000000402f47224 */ /* 0x040fe400078e0207 */
[----:B------:R-:W-:-:S02]  /*18d0*/  IMAD R243, R2, R5, R243 ;  /* 0x0000000502f37224 */ /* 0x000fc400078e02f3 */
[----:B------:R-:W-:Y:S01]  /*18e0*/  IMAD R242, R2, R6, R9 ;  /* 0x0000000602f27224 */ /* 0x000fe200078e0209 */
[----:B------:R-:W-:Y:S01]  /*18f0*/  STL [R1+0x4420], R244 ;  /* 0x004420f401007387 */ /* 0x000fe20000100800 */
[C---:B------:R-:W-:Y:S01]  /*1900*/  VIADD R14, R13.reuse, 0x20 ;  /* 0x000000200d0e7836 */ /* 0x040fe20000000000 */
[----:B-1----:R-:W-:Y:S01]  /*1910*/  IABS R10, R10 ;  /* 0x0000000a000a7213 */ /* 0x002fe20000000000 */
[----:B------:R-:W-:Y:S01]  /*1920*/  IMAD.HI.U32 R4, R0, R241, RZ ;  /* 0x000000f100047227 */ /* 0x000fe200078e00ff */
[----:B------:R-:W-:Y:S02]  /*1930*/  STL [R1+0x4424], R243 ;  /* 0x004424f301007387 */ /* 0x000fe40000100800 */
[----:B------:R-:W-:Y:S01]  /*1940*/  IABS R239, R14 ;  /* 0x0000000e00ef7213 */ /* 0x000fe20000000000 */
[----:B------:R-:W-:Y:S01]  /*1950*/  IMAD.MOV.U32 R7, RZ, RZ, R10 ;  /* 0x000000ffff077224 */ /* 0x000fe200078e000a */
[----:B------:R-:W-:Y:S01]  /*1960*/  STL [R1+0x4428], R242 ;  /* 0x004428f201007387 */ /* 0x000fe20000100800 */
[----:B------:R-:W-:-:S02]  /*1970*/  VIADD R12, R13, 0x21 ;  /* 0x000000210d0c7836 */ /* 0x000fc40000000000 */
[----:B------:R-:W-:Y:S01]  /*1980*/  IMAD.HI.U32 R5, R0, R7, RZ ;  /* 0x0000000700057227 */ /* 0x000fe200078e00ff */
[----:B------:R-:W-:Y:S02]  /*1990*/  STL [R1+0x41a4], R14 ;  /* 0x0041a40e01007387 */ /* 0x000fe40000100800 */
[----:B------:R-:W-:Y:S01]  /*19a0*/  IABS R9, R12 ;  /* 0x0000000c00097213 */ /* 0x000fe20000000000 */
[----:B------:R-:W-:Y:S01]  /*19b0*/  VIADD R11, R13, 0x22 ;  /* 0x000000220d0b7836 */ /* 0x000fe20000000000 */
[----:B------:R-:W-:Y:S01]  /*19c0*/  STL [R1+0x41a0], R12 ;  /* 0x0041a00c01007387 */ /* 0x000fe20000100800 */
[----:B------:R-:W-:Y:S02]  /*19d0*/  IMAD.MOV R4, RZ, RZ, -R4 ;  /* 0x000000ffff047224 */ /* 0x000fe400078e0a04 */
[----:B------:R-:W-:Y:S01]  /*19e0*/  IMAD.MOV R5, RZ, RZ, -R5 ;  /* 0x000000ffff057224 */ /* 0x000fe200078e0a05 */
[----:B------:R1:W-:Y:S01]  /*19f0*/  STL [R1+0x419c], R11 ;  /* 0x00419c0b01007387 */ /* 0x0003e20000100800 */
[----:B------:R-:W-:Y:S01]  /*1a00*/  IABS R237, R11 ;  /* 0x0000000b00ed7213 */ /* 0x000fe20000000000 */
[----:B------:R-:W-:-:S02]  /*1a10*/  IMAD R241, R2, R4, R241 ;  /* 0x0000000402f17224 */ /* 0x000fc400078e02f1 */
[----:B------:R-:W-:Y:S02]  /*1a20*/  IMAD R240, R2, R5, R7 ;  /* 0x0000000502f07224 */ /* 0x000fe400078e0207 */
[C---:B------:R-:W-:Y:S01]  /*1a30*/  IMAD.HI.U32 R4, R0.reuse, R239, RZ ;  /* 0x000000ef00047227 */ /* 0x040fe200078e00ff */
[----:B------:R-:W-:Y:S03]  /*1a40*/  STL [R1+0x442c], R241 ;  /* 0x00442cf101007387 */ /* 0x000fe60000100800 */
[C---:B-1----:R-:W-:Y:S01]  /*1a50*/  VIADD R11, R13.reuse, 0x23 ;  /* 0x000000230d0b7836 */ /* 0x042fe20000000000 */
[----:B------:R-:W-:Y:S01]  /*1a60*/  STL [R1+0x4430], R240 ;  /* 0x004430f001007387 */ /* 0x000fe20000100800 */
[----:B------:R-:W-:Y:S02]  /*1a70*/  VIADD R10, R13, 0x24 ;  /* 0x000000240d0a7836 */ /* 0x000fe40000000000 */
[----:B------:R-:W-:Y:S01]  /*1a80*/  IMAD.HI.U32 R5, R0, R9, RZ ;  /* 0x0000000900057227 */ /* 0x000fe200078e00ff */
[----:B------:R-:W-:Y:S01]  /*1a90*/  IABS R7, R11 ;  /* 0x0000000b00077213 */ /* 0x000fe20000000000 */
[----:B------:R1:W-:Y:S01]  /*1aa0*/  STL [R1+0x4198], R11 ;  /* 0x0041980b01007387 */ /* 0x0003e20000100800 */
[----:B------:R-:W-:Y:S01]  /*1ab0*/  IABS R235, R10 ;  /* 0x0000000a00eb7213 */ /* 0x000fe20000000000 */
[----:B------:R-:W-:-:S02]  /*1ac0*/  IMAD.MOV R4, RZ, RZ, -R4 ;  /* 0x000000ffff047224 */ /* 0x000fc400078e0a04 */
[----:B------:R-:W-:Y:S01]  /*1ad0*/  IMAD.HI.U32 R6, R0, R237, RZ ;  /* 0x000000ed00067227 */ /* 0x000fe200078e00ff */
[----:B------:R2:W-:Y:S03]  /*1ae0*/  STL [R1+0x4194], R10 ;  /* 0x0041940a01007387 */ /* 0x0005e60000100800 */
[----:B------:R-:W-:Y:S02]  /*1af0*/  IMAD.MOV R5, RZ, RZ, -R5 ;  /* 0x000000ffff057224 */ /* 0x000fe400078e0a05 */
[C---:B------:R-:W-:Y:S02]  /*1b00*/  IMAD R239, R2.reuse, R4, R239 ;  /* 0x0000000402ef7224 */ /* 0x040fe400078e02ef */
[----:B------:R-:W-:Y:S02]  /*1b10*/  IMAD.MOV R6, RZ, RZ, -R6 ;  /* 0x000000ffff067224 */ /* 0x000fe400078e0a06 */
[----:B------:R-:W-:Y:S01]  /*1b20*/  IMAD R238, R2, R5, R9 ;  /* 0x0000000502ee7224 */ /* 0x000fe200078e0209 */
[----:B------:R-:W-:Y:S01]  /*1b30*/  STL [R1+0x4434], R239 ;  /* 0x004434ef01007387 */ /* 0x000fe20000100800 */
[----:B------:R-:W-:-:S03]  /*1b40*/  IMAD.HI.U32 R4, R0, R7, RZ ;  /* 0x0000000700047227 */ /* 0x000fc600078e00ff */
[----:B------:R-:W-:Y:S01]  /*1b50*/  STL [R1+0x4438], R238 ;  /* 0x004438ee01007387 */ /* 0x000fe20000100800 */
[----:B------:R-:W-:-:S04]  /*1b60*/  IMAD.HI.U32 R5, R0, R235, RZ ;  /* 0x000000eb00057227 */ /* 0x000fc800078e00ff */
[C---:B------:R-:W-:Y:S02]  /*1b70*/  IMAD R237, R2.reuse, R6, R237 ;  /* 0x0000000602ed7224 */ /* 0x040fe400078e02ed */
[----:B------:R-:W-:Y:S02]  /*1b80*/  IMAD.MOV R4, RZ, RZ, -R4 ;  /* 0x000000ffff047224 */ /* 0x000fe400078e0a04 */
[C---:B-1----:R-:W-:Y:S01]  /*1b90*/  VIADD R11, R13.reuse, 0x25 ;  /* 0x000000250d0b7836 */ /* 0x042fe20000000000 */
[----:B------:R-:W-:Y:S01]  /*1ba0*/  STL [R1+0x443c], R237 ;  /* 0x00443ced01007387 */ /* 0x000fe20000100800 */
[----:B------:R-:W-:Y:S02]  /*1bb0*/  IMAD.MOV R5, RZ, RZ, -R5 ;  /* 0x000000ffff057224 */ /* 0x000fe400078e0a05 */
[C---:B--2---:R-:W-:Y:S01]  /*1bc0*/  VIADD R10, R13.reuse, 0x26 ;  /* 0x000000260d0a7836 */ /* 0x044fe20000000000 */
[----:B------:R-:W-:Y:S01]  /*1bd0*/  STL [R1+0x4190], R11 ;  /* 0x0041900b01007387 */ /* 0x000fe20000100800 */
[----:B------:R-:W-:Y:S01]  /*1be0*/  VIADD R6, R13, 0x27 ;  /* 0x000000270d067836 */ /* 0x000fe20000000000 */
[----:B------:R-:W-:Y:S01]  /*1bf0*/  IABS R9, R11 ;  /* 0x0000000b00097213 */ /* 0x000fe20000000000 */
[C---:B------:R-:W-:Y:S01]  /*1c00*/  IMAD R236, R2.reuse, R4, R7 ;  /* 0x0000000402ec7224 */ /* 0x040fe200078e0207 */
[----:B------:R-:W-:Y:S01]  /*1c10*/  STL [R1+0x418c], R10 ;  /* 0x00418c0a01007387 */ /* 0x000fe20000100800 */
[----:B------:R-:W-:Y:S01]  /*1c20*/  IMAD R235, R2, R5, R235 ;  /* 0x0000000502eb7224 */ /* 0x000fe200078e02eb */
[----:B------:R-:W-:-:S02]  /*1c30*/  IABS R233, R10 ;  /* 0x0000000a00e97213 */ /* 0x000fc40000000000 */
[----:B------:R1:W-:Y:S04]  /*1c40*/  STL [R1+0x4188], R6 ;  /* 0x0041880601007387 */ /* 0x0003e80000100800 */
[----:B------:R-:W-:Y:S04]  /*1c50*/  STL [R1+0x4440], R236 ;  /* 0x004440ec01007387 */ /* 0x000fe80000100800 */
[----:B------:R2:W-:Y:S01]  /*1c60*/  STL [R1+0x4408], R235 ;  /* 0x004408eb01007387 */ /* 0x0005e20000100800 */
[----:B------:R-:W-:Y:S01]  /*1c70*/  IMAD.HI.U32 R4, R0, R9, RZ ;  /* 0x0000000900047227 */ /* 0x000fe200078e00ff */
[----:B-1----:R-:W-:-:S02]  /*1c80*/  IABS R6, R6 ;  /* 0x0000000600067213 */ /* 0x002fc40000000000 */
[----:B--2---:R-:W2:Y:S03]  /*1c90*/  LDL R235, [R1+0x2ed4] ;  /* 0x002ed40001eb7983 */ /* 0x004ea60000100800 */
[----:B------:R-:W-:Y:S01]  /*1ca0*/  IMAD.MOV.U32 R7, RZ, RZ, R6 ;  /* 0x000000ffff077224 */ /* 0x000fe200078e0006 */
[----:B----4-:R-:W-:Y:S01]  /*1cb0*/  LOP3.LUT R120, R120, 0x1f, RZ, 0xc0, !PT ;  /* 0x0000001f78787812 */ /* 0x010fe200078ec0ff */
[----:B------:R-:W-:-:S04]  /*1cc0*/  IMAD.HI.U32 R5, R0, R233, RZ ;  /* 0x000000e900057227 */ /* 0x000fc800078e00ff */
[----:B------:R-:W-:Y:S02]  /*1cd0*/  IMAD.MOV R4, RZ, RZ, -R4 ;  /* 0x000000ffff047224 */ /* 0x000fe400078e0a04 */
[----:B------:R-:W-:-:S04]  /*1ce0*/  IMAD.HI.U32 R6, R0, R7, RZ ;  /* 0x0000000700067227 */ /* 0x000fc800078e00ff */
[----:B------:R-:W-:Y:S02]  /*1cf0*/  IMAD.MOV R5, RZ, RZ, -R5 ;  /* 0x000000ffff057224 */ /* 0x000fe400078e0a05 */
[C---:B------:R-:W-:Y:S02]  /*1d00*/  IMAD R234, R2.reuse, R4, R9 ;  /* 0x0000000402ea7224 */ /* 0x040fe400078e0209 */
[----:B------:R-:W-:Y:S02]  /*1d10*/  IMAD.MOV R6, RZ, RZ, -R6 ;  /* 0x000000ffff067224 */ /* 0x000fe400078e0a06 */
[C---:B------:R-:W-:Y:S02]  /*1d20*/  IMAD R233, R2.reuse, R5, R233 ;  /* 0x0000000502e97224 */ /* 0x040fe400078e02e9 */
[----:B------:R-:W-:Y:S02]  /*1d30*/  IMAD R232, R2, R6, R7 ;  /* 0x0000000602e87224 */ /* 0x000fe400078e0207 */
[----:B------:R-:W-:-:S04]  /*1d40*/  IMAD R237, R8, 0x100, R120 ;  /* 0x0000010008ed7824 */ /* 0x000fc800078e0278 */
[C---:B------:R-:W-:Y:S01]  /*1d50*/  VIADD R236, R237.reuse, 0x40 ;  /* 0x00000040edec7836 */ /* 0x040fe20000000000 */
[----:B------:R-:W-:Y:S01]  /*1d60*/  IABS R125, R237 ;  /* 0x000000ed007d7213 */ /* 0x000fe20000000000 */
[C---:B------:R-:W-:Y:S02]  /*1d70*/  VIADD R135, R237.reuse, 0x60 ;  /* 0x00000060ed877836 */ /* 0x040fe40000000000 */
[C---:B------:R-:W-:Y:S01]  /*1d80*/  VIADD R134, R237.reuse, 0x80 ;  /* 0x00000080ed867836 */ /* 0x040fe20000000000 */
[----:B------:R-:W-:Y:S01]  /*1d90*/  IABS R123, R236 ;  /* 0x000000ec007b7213 */ /* 0x000fe20000000000 */
[C---:B------:R-:W-:Y:S01]  /*1da0*/  VIADD R133, R237.reuse, 0xa0 ;  /* 0x000000a0ed857836 */ /* 0x040fe20000000000 */
[----:B------:R-:W-:Y:S01]  /*1db0*/  IABS R122, R135 ;  /* 0x00000087007a7213 */ /* 0x000fe20000000000 */
[C---:B------:R-:W-:Y:S01]  /*1dc0*/  VIADD R131, R237.reuse, 0xc0 ;  /* 0x000000c0ed837836 */ /* 0x040fe20000000000 */
[----:B------:R-:W-:Y:S01]  /*1dd0*/  IABS R121, R134 ;  /* 0x0000008600797213 */ /* 0x000fe20000000000 */
[----:B------:R-:W-:Y:S01]  /*1de0*/  VIADD R132, R237, 0xe0 ;  /* 0x000000e0ed847836 */ /* 0x000fe20000000000 */
[----:B------:R-:W-:-:S05]  /*1df0*/  IABS R120, R133 ;  /* 0x0000008500787213 */ /* 0x000fca0000000000 */
[----:B------:R-:W-:-:S04]  /*1e00*/  IMAD.HI.U32 R8, R3, R120, RZ ;  /* 0x0000007803087227 */ /* 0x000fc800078e00ff */
[C---:B--2---:R-:W-:Y:S02]  /*1e10*/  VIADD R11, R235.reuse, 0x28 ;  /* 0x00000028eb0b7836 */ /* 0x044fe40000000000 */
[C---:B------:R-:W-:Y:S02]  /*1e20*/  VIADD R10, R235.reuse, 0x29 ;  /* 0x00000029eb0a7836 */ /* 0x040fe40000000000 */
[C---:B------:R-:W-:Y:S01]  /*1e30*/  VIADD R13, R235.reuse, 0x2a ;  /* 0x0000002aeb0d7836 */ /* 0x040fe20000000000 */
[----:B------:R1:W-:Y:S01]  /*1e40*/  STL [R1+0x4184], R11 ;  /* 0x0041840b01007387 */ /* 0x0003e20000100800 */
[----:B------:R-:W-:Y:S01]  /*1e50*/  IABS R231, R11 ;  /* 0x0000000b00e77213 */ /* 0x000fe20000000000 */
[C---:B------:R-:W-:Y:S02]  /*1e60*/  VIADD R12, R235.reuse, 0x2b ;  /* 0x0000002beb0c7836 */ /* 0x040fe40000000000 */
[----:B------:R2:W-:Y:S01]  /*1e70*/  STL [R1+0x4180], R10 ;  /* 0x0041800a01007387 */ /* 0x0005e20000100800 */
[----:B------:R-:W-:Y:S01]  /*1e80*/  IABS R229, R13 ;  /* 0x0000000d00e57213 */ /* 0x000fe20000000000 */
[----:B------:R-:W-:Y:S01]  /*1e90*/  IMAD.HI.U32 R4, R0, R231, RZ ;  /* 0x000000e700047227 */ /* 0x000fe200078e00ff */
[----:B------:R-:W-:Y:S01]  /*1ea0*/  IABS R7, R12 ;  /* 0x0000000c00077213 */ /* 0x000fe20000000000 */
[----:B------:R-:W-:Y:S02]  /*1eb0*/  STL [R1+0x4444], R234 ;  /* 0x004444ea01007387 */ /* 0x000fe40000100800 */
[----:B-1----:R-:W-:-:S02]  /*1ec0*/  VIADD R11, R235, 0x2c ;  /* 0x0000002ceb0b7836 */ /* 0x002fc40000000000 */
[----:B------:R-:W-:Y:S01]  /*1ed0*/  IMAD.MOV R4, RZ, RZ, -R4 ;  /* 0x000000ffff047224 */ /* 0x000fe200078e0a04 */
[----:B------:R-:W-:Y:S01]  /*1ee0*/  STL [R1+0x417c], R13 ;  /* 0x00417c0d01007387 */ /* 0x000fe20000100800 */
[----:B--2---:R-:W-:Y:S01]  /*1ef0*/  IABS R10, R10 ;  /* 0x0000000a000a7213 */ /* 0x004fe20000000000 */
[----:B------:R-:W-:Y:S01]  /*1f00*/  VIADD R238, R235, 0xf7 ;  /* 0x000000f7ebee7836 */ /* 0x000fe20000000000 */
[----:B------:R-:W-:Y:S01]  /*1f10*/  IABS R227, R11 ;  /* 0x0000000b00e37213 */ /* 0x000fe20000000000 */
[----:B------:R-:W-:Y:S01]  /*1f20*/  STL [R1+0x4178], R12 ;  /* 0x0041780c01007387 */ /* 0x000fe20000100800 */
[----:B------:R-:W-:Y:S02]  /*1f30*/  IMAD R231, R2, R4, R231 ;  /* 0x0000000402e77224 */ /* 0x000fe400078e02e7 */
[----:B------:R-:W-:Y:S01]  /*1f40*/  IMAD.MOV.U32 R9, RZ, RZ, R10 ;  /* 0x000000ffff097224 */ /* 0x000fe200078e000a */
[----:B------:R1:W-:Y:S01]  /*1f50*/  STL [R1+0x4174], R11 ;  /* 0x0041740b01007387 */ /* 0x0003e20000100800 */
[----:B------:R-:W-:-:S04]  /*1f60*/  IMAD.HI.U32 R4, R0, R229, RZ ;  /* 0x000000e500047227 */ /* 0x000fc800078e00ff */
[----:B------:R-:W-:-:S04]  /*1f70*/  IMAD.HI.U32 R5, R0, R9, RZ ;  /* 0x0000000900057227 */ /* 0x000fc800078e00ff */
[----:B------:R-:W-:Y:S02]  /*1f80*/  IMAD.MOV R5, RZ, RZ, -R5 ;  /* 0x000000ffff057224 */ /* 0x000fe400078e0a05 */
[C---:B-1----:R-:W-:Y:S02]  /*1f90*/  VIADD R11, R235.reuse, 0x2d ;  /* 0x0000002deb0b7836 */ /* 0x042fe40000000000 */
[----:B------:R-:W-:Y:S02]  /*1fa0*/  IMAD R230, R2, R5, R9 ;  /* 0x0000000502e67224 */ /* 0x000fe400078e0209 */
[----:B------:R-:W-:Y:S01]  /*1fb0*/  VIADD R10, R235, 0x2e ;  /* 0x0000002eeb0a7836 */ /* 0x000fe20000000000 */
[----:B------:R-:W-:Y:S01]  /*1fc0*/  IABS R9, R11 ;  /* 0x0000000b00097213 */ /* 0x000fe20000000000 */
[C---:B------:R-:W-:Y:S01]  /*1fd0*/  IMAD.HI.U32 R5, R0.reuse, R7, RZ ;  /* 0x0000000700057227 */ /* 0x040fe200078e00ff */
[----:B------:R1:W-:Y:S02]  /*1fe0*/  STL [R1+0x4170], R11 ;  /* 0x0041700b01007387 */ /* 0x0003e40000100800 */
[----:B------:R-:W-:Y:S01]  /*1ff0*/  IABS R225, R10 ;  /* 0x0000000a00e17213 */ /* 0x000fe20000000000 */
[----:B------:R-:W-:Y:S01]  /*2000*/  IMAD.MOV R4, RZ, RZ, -R4 ;  /* 0x000000ffff047224 */ /* 0x000fe200078e0a04 */
[----:B------:R2:W-:Y:S01]  /*2010*/  STL [R1+0x416c], R10 ;  /* 0x00416c0a01007387 */ /* 0x0005e20000100800 */
[----:B------:R-:W-:-:S04]  /*2020*/  IMAD.HI.U32 R6, R0, R227, RZ ;  /* 0x000000e300067227 */ /* 0x000fc800078e00ff */
[----:B------:R-:W-:Y:S02]  /*2030*/  IMAD.MOV R5, RZ, RZ, -R5 ;  /* 0x000000ffff057224 */ /* 0x000fe400078e0a05 */
[----:B------:R-:W-:Y:S02]  /*2040*/  IMAD R229, R2, R4, R229 ;  /* 0x0000000402e57224 */ /* 0x000fe400078e02e5 */
[----:B------:R-:W-:Y:S02]  /*2050*/  VIADD R12, R235, 0x2f ;  /* 0x0000002feb0c7836 */ /* 0x000fe40000000000 */
[----:B------:R-:W-:-:S03]  /*2060*/  IMAD.HI.U32 R4, R0, R9, RZ ;  /* 0x0000000900047227 */ /* 0x000fc600078e00ff */
[----:B------:R-:W-:Y:S01]  /*2070*/  STL [R1+0x4168], R12 ;  /* 0x0041680c01007387 */ /* 0x000fe20000100800 */
[C---:B-1----:R-:W-:Y:S02]  /*2080*/  VIADD R11, R235.reuse, 0x30 ;  /* 0x00000030eb0b7836 */ /* 0x042fe40000000000 */
[----:B------:R-:W-:Y:S02]  /*2090*/  IMAD.MOV R6, RZ, RZ, -R6 ;  /* 0x000000ffff067224 */ /* 0x000fe400078e0a06 */
[----:B--2---:R-:W-:Y:S01]  /*20a0*/  VIADD R10, R235, 0x31 ;  /* 0x00000031eb0a7836 */ /* 0x004fe20000000000 */
[----:B------:R1:W-:Y:S01]  /*20b0*/  STL [R1+0x4164], R11 ;  /* 0x0041640b01007387 */ /* 0x0003e20000100800 */
[----:B------:R-:W-:Y:S01]  /*20c0*/  IMAD R228, R2, R5, R7 ;  /* 0x0000000502e47224 */ /* 0x000fe200078e0207 */
[----:B------:R-:W-:Y:S01]  /*20d0*/  IABS R7, R12 ;  /* 0x0000000c00077213 */ /* 0x000fe20000000000 */
[----:B------:R-:W-:Y:S01]  /*20e0*/  IMAD.HI.U32 R5, R0, R225, RZ ;  /* 0x000000e100057227 */ /* 0x000fe200078e00ff */
[----:B------:R-:W-:Y:S01]  /*20f0*/  IABS R223, R11 ;  /* 0x0000000b00df7213 */ /* 0x000fe20000000000 */
[----:B------:R2:W-:Y:S02]  /*2100*/  STL [R1+0x4160], R10 ;  /* 0x0041600a01007387 */ /* 0x0005e40000100800 */
[----:B------:R-:W-:-:S02]  /*2110*/  IMAD.MOV R4, RZ, RZ, -R4 ;  /* 0x000000ffff047224 */ /* 0x000fc400078e0a04 */
[C---:B------:R-:W-:Y:S01]  /*2120*/  IMAD R227, R2.reuse, R6, R227 ;  /* 0x0000000602e37224 */ /* 0x040fe200078e02e3 */
[----:B------:R-:W-:Y:S01]  /*2130*/  IABS R6, R10 ;  /* 0x0000000a00067213 */ /* 0x000fe20000000000 */
[C---:B-1----:R-:W-:Y:S02]  /*2140*/  VIADD R11, R235.reuse, 0x32 ;  /* 0x00000032eb0b7836 */ /* 0x042fe40000000000 */
[----:B------:R-:W-:Y:S02]  /*2150*/  IMAD.MOV R5, RZ, RZ, -R5 ;  /* 0x000000ffff057224 */ /* 0x000fe400078e0a05 */
[----:B--2---:R-:W-:Y:S01]  /*2160*/  VIADD R10, R235, 0x33 ;  /* 0x00000033eb0a7836 */ /* 0x004fe20000000000 */
[----:B------:R-:W-:Y:S01]  /*2170*/  STL [R1+0x415c], R11 ;  /* 0x00415c0b01007387 */ /* 0x000fe20000100800 */
[----:B------:R-:W-:Y:S01]  /*2180*/  IMAD R226, R2, R4, R9 ;  /* 0x0000000402e27224 */ /* 0x000fe200078e0209 */
[----:B------:R-:W-:Y:S01]  /*2190*/  IABS R221, R11 ;  /* 0x0000000b00dd7213 */ /* 0x000fe20000000000 */
[----:B------:R-:W-:Y:S01]  /*21a0*/  IMAD.HI.U32 R4, R0, R7, RZ ;  /* 0x0000000700047227 */ /* 0x000fe200078e00ff */
[----:B------:R1:W-:Y:S03]  /*21b0*/  STL [R1+0x4158], R10 ;  /* 0x0041580a01007387 */ /* 0x0003e60000100800 */
[----:B------:R-:W-:-:S02]  /*21c0*/  IMAD R225, R2, R5, R225 ;  /* 0x0000000502e17224 */ /* 0x000fc400078e02e1 */
[----:B------:R-:W-:Y:S02]  /*21d0*/  IMAD.MOV.U32 R9, RZ, RZ, R6 ;  /* 0x000000ffff097224 */ /* 0x000fe400078e0006 */
[----:B------:R-:W-:Y:S01]  /*21e0*/  IMAD.HI.U32 R5, R0, R223, RZ ;  /* 0x000000df00057227 */ /* 0x000fe200078e00ff */
[----:B-1----:R-:W-:-:S03]  /*21f0*/  IABS R10, R10 ;  /* 0x0000000a000a7213 */ /* 0x002fc60000000000 */
[----:B------:R-:W-:Y:S02]  /*2200*/  IMAD.MOV R4, RZ, RZ, -R4 ;  /* 0x000000ffff047224 */ /* 0x000fe400078e0a04 */
[----:B------:R-:W-:-:S04]  /*2210*/  IMAD.HI.U32 R6, R0, R9, RZ ;  /* 0x0000000900067227 */ /* 0x000fc800078e00ff */
[----:B------:R-:W-:Y:S02]  /*2220*/  IMAD.MOV R5, RZ, RZ, -R5 ;  /* 0x000000ffff057224 */ /* 0x000fe400078e0a05 */
[----:B------:R-:W-:Y:S02]  /*2230*/  IMAD R224, R2, R4, R7 ;  /* 0x0000000402e07224 */ /* 0x000fe400078e0207 */
[C---:B------:R-:W-:Y:S02]  /*2240*/  VIADD R13, R235.reuse, 0x34 ;  /* 0x00000034eb0d7836 */ /* 0x040fe40000000000 */
[----:B------:R-:W-:Y:S02]  /*2250*/  IMAD.MOV.U32 R7, RZ, RZ, R10 ;  /* 0x000000ffff077224 */ /* 0x000fe400078e000a */
[----:B------:R-:W-:Y:S01]  /*2260*/  IMAD.HI.U32 R4, R0, R221, RZ ;  /* 0x000000dd00047227 */ /* 0x000fe200078e00ff */
[----:B------:R-:W-:Y:S01]  /*2270*/  IABS R219, R13 ;  /* 0x0000000d00db7213 */ /* 0x000fe20000000000 */
[----:B------:R-:W-:Y:S02]  /*2280*/  STL [R1+0x4154], R13 ;  /* 0x0041540d01007387 */ /* 0x000fe40000100800 */
[----:B------:R-:W-:-:S02]  /*2290*/  VIADD R12, R235, 0x35 ;  /* 0x00000035eb0c7836 */ /* 0x000fc40000000000 */
[----:B------:R-:W-:Y:S02]  /*22a0*/  VIADD R11, R235, 0x36 ;  /* 0x00000036eb0b7836 */ /* 0x000fe40000000000 */
[----:B------:R-:W-:Y:S01]  /*22b0*/  IMAD.MOV R6, RZ, RZ, -R6 ;  /* 0x000000ffff067224 */ /* 0x000fe200078e0a06 */
[----:B------:R-:W-:Y:S01]  /*22c0*/  STL [R1+0x4150], R12 ;  /* 0x0041500c01007387 */ /* 0x000fe20000100800 */
[----:B------:R-:W-:Y:S01]  /*22d0*/  IMAD R223, R2, R5, R223 ;  /* 0x0000000502df7224 */ /* 0x000fe200078e02df */
[----:B------:R-:W-:Y:S01]  /*22e0*/  IABS R217, R11 ;  /* 0x0000000b00d97213 */ /* 0x000fe20000000000 */
[----:B------:R-:W-:Y:S01]  /*22f0*/  IMAD.HI.U32 R5, R0, R7, RZ ;  /* 0x0000000700057227 */ /* 0x000fe200078e00ff */
[----:B------:R1:W-:Y:S03]  /*2300*/  STL [R1+0x414c], R11 ;  /* 0x00414c0b01007387 */ /* 0x0003e60000100800 */
[----:B------:R-:W-:-:S02]  /*2310*/  IMAD.MOV R4, RZ, RZ, -R4 ;  /* 0x000000ffff047224 */ /* 0x000fc400078e0a04 */
[C---:B------:R-:W-:Y:S01]  /*2320*/  IMAD R222, R2.reuse, R6, R9 ;  /* 0x0000000602de7224 */ /* 0x040fe200078e0209 */
[----:B------:R-:W-:Y:S01]  /*2330*/  IABS R9, R12 ;  /* 0x0000000c00097213 */ /* 0x000fe20000000000 */
[----:B------:R-:W-:Y:S02]  /*2340*/  IMAD.MOV R5, RZ, RZ, -R5 ;  /* 0x000000ffff057224 */ /* 0x000fe400078e0a05 */
[----:B------:R-:W-:Y:S02]  /*2350*/  IMAD R221, R2, R4, R221 ;  /* 0x0000000402dd7224 */ /* 0x000fe400078e02dd */
[----:B-1----:R-:W-:Y:S02]  /*2360*/  VIADD R11, R235, 0x37 ;  /* 0x00000037eb0b7836 */ /* 0x002fe40000000000 */
[----:B------:R-:W-:-:S03]  /*2370*/  IMAD.HI.U32 R4, R0, R219, RZ ;  /* 0x000000db00047227 */ /* 0x000fc600078e00ff */
[----:B------:R1:W-:Y:S01]  /*2380*/  STL [R1+0x4148], R11 ;  /* 0x0041480b01007387 */ /* 0x0003e20000100800 */
[----:B------:R-:W-:Y:S01]  /*2390*/  IMAD R220, R2, R5, R7 ;  /* 0x0000000502dc7224 */ /* 0x000fe200078e0207 */
[----:B------:R-:W-:Y:S01]  /*23a0*/  IABS R7, R11 ;  /* 0x0000000b00077213 */ /* 0x000fe20000000000 */
[----:B------:R-:W-:Y:S02]  /*23b0*/  VIADD R10, R235, 0x38 ;  /* 0x00000038eb0a7836 */ /* 0x000fe40000000000 */
[----:B------:R-:W-:-:S03]  /*23c0*/  IMAD.HI.U32 R5, R0, R9, RZ ;  /* 0x0000000900057227 */ /* 0x000fc600078e00ff */
        /* <DEDUP_REMOVED lines=308> */
[----:B------:R-:W-:-:S04]  /*3710*/  IMAD.HI.U32 R5, R0, R7, RZ ;  /* 0x0000000700057227 */ /* 0x000fc800078e00ff */
[----:B------:R-:W-:Y:S02]  /*3720*/  IMAD.MOV R4, RZ, RZ, -R4 ;  /* 0x000000ffff047224 */ /* 0x000fe400078e0a04 */
[C---:B------:R-:W-:Y:S02]  /*3730*/  VIADD R10, R235.reuse, 0x6a ;  /* 0x0000006aeb0a7836 */ /* 0x040fe40000000000 */
[----:B------:R-:W-:Y:S02]  /*3740*/  IMAD.MOV R5, RZ, RZ, -R5 ;  /* 0x000000ffff057224 */ /* 0x000fe400078e0a05 */
[----:B------:R-:W-:Y:S01]  /*3750*/  IMAD R169, R2, R4, R169 ;  /* 0x0000000402a97224 */ /* 0x000fe200078e02a9 */
[----:B------:R-:W-:Y:S01]  /*3760*/  IABS R165, R10 ;  /* 0x0000000a00a57213 */ /* 0x000fe20000000000 */
[----:B------:R-:W-:Y:S01]  /*3770*/  VIADD R12, R235, 0x6b ;  /* 0x0000006beb0c7836 */ /* 0x000fe20000000000 */
[----:B------:R2:W-:Y:S01]  /*3780*/  STL [R1+0x4078], R10 ;  /* 0x0040780a01007387 */ /* 0x0005e20000100800 */
[----:B------:R-:W-:-:S03]  /*3790*/  IMAD.HI.U32 R4, R0, R9, RZ ;  /* 0x0000000900047227 */ /* 0x000fc600078e00ff */
[----:B------:R-:W-:Y:S01]  /*37a0*/  STL [R1+0x4074], R12 ;  /* 0x0040740c01007387 */ /* 0x000fe20000100800 */
[----:B------:R-:W-:-:S04]  /*37b0*/  IMAD.HI.U32 R6, R0, R167, RZ ;  /* 0x000000a700067227 */ /* 0x000fc800078e00ff */
[C---:B-1----:R-:W-:Y:S02]  /*37c0*/  VIADD R11, R235.reuse, 0x6c ;  /* 0x0000006ceb0b7836 */ /* 0x042fe40000000000 */
[----:B------:R-:W-:Y:S01]  /*37d0*/  IMAD R168, R2, R5, R7 ;  /* 0x0000000502a87224 */ /* 0x000fe200078e0207 */
[----:B------:R-:W-:Y:S01]  /*37e0*/  IABS R7, R12 ;  /* 0x0000000c00077213 */ /* 0x000fe20000000000 */
[----:B------:R-:W-:Y:S01]  /*37f0*/  IMAD.MOV R4, RZ, RZ, -R4 ;  /* 0x000000ffff047224 */ /* 0x000fe200078e0a04 */
[----:B------:R1:W-:Y:S01]  /*3800*/  STL [R1+0x4070], R11 ;  /* 0x0040700b01007387 */ /* 0x0003e20000100800 */
[----:B------:R-:W-:Y:S01]  /*3810*/  IMAD.MOV R6, RZ, RZ, -R6 ;  /* 0x000000ffff067224 */ /* 0x000fe200078e0a06 */
[----:B------:R-:W-:Y:S01]  /*3820*/  IABS R163, R11 ;  /* 0x0000000b00a37213 */ /* 0x000fe20000000000 */
[----:B--2---:R-:W-:Y:S02]  /*3830*/  VIADD R10, R235, 0x6d ;  /* 0x0000006deb0a7836 */ /* 0x004fe40000000000 */
[----:B------:R-:W-:-:S03]  /*3840*/  IMAD.HI.U32 R5, R0, R165, RZ ;  /* 0x000000a500057227 */ /* 0x000fc600078e00ff */
[----:B------:R2:W-:Y:S01]  /*3850*/  STL [R1+0x406c], R10 ;  /* 0x00406c0a01007387 */ /* 0x0005e20000100800 */
[C---:B------:R-:W-:Y:S02]  /*3860*/  IMAD R166, R2.reuse, R4, R9 ;  /* 0x0000000402a67224 */ /* 0x040fe400078e0209 */
[----:B-1----:R-:W-:Y:S02]  /*3870*/  VIADD R11, R235, 0x6e ;  /* 0x0000006eeb0b7836 */ /* 0x002fe40000000000 */
[----:B------:R-:W-:Y:S01]  /*3880*/  IMAD R167, R2, R6, R167 ;  /* 0x0000000602a77224 */ /* 0x000fe200078e02a7 */
[----:B------:R-:W-:Y:S01]  /*3890*/  IABS R6, R10 ;  /* 0x0000000a00067213 */ /* 0x000fe20000000000 */
[----:B------:R-:W-:Y:S01]  /*38a0*/  IMAD.HI.U32 R4, R0, R7, RZ ;  /* 0x0000000700047227 */ /* 0x000fe200078e00ff */
[----:B------:R-:W-:Y:S01]  /*38b0*/  IABS R161, R11 ;  /* 0x0000000b00a17213 */ /* 0x000fe20000000000 */
[----:B------:R1:W-:Y:S02]  /*38c0*/  STL [R1+0x4068], R11 ;  /* 0x0040680b01007387 */ /* 0x0003e40000100800 */
[----:B------:R-:W-:-:S02]  /*38d0*/  IMAD.MOV R5, RZ, RZ, -R5 ;  /* 0x000000ffff057224 */ /* 0x000fc400078e0a05 */
[----:B------:R-:W-:Y:S02]  /*38e0*/  IMAD.MOV R4, RZ, RZ, -R4 ;  /* 0x000000ffff047224 */ /* 0x000fe400078e0a04 */
[----:B--2---:R-:W-:Y:S02]  /*38f0*/  VIADD R10, R235, 0x6f ;  /* 0x0000006feb0a7836 */ /* 0x004fe40000000000 */
[----:B------:R-:W-:Y:S02]  /*3900*/  IMAD.MOV.U32 R9, RZ, RZ, R6 ;  /* 0x000000ffff097224 */ /* 0x000fe400078e0006 */
[----:B------:R-:W-:Y:S01]  /*3910*/  IMAD R165, R2, R5, R165 ;  /* 0x0000000502a57224 */ /* 0x000fe200078e02a5 */
[----:B------:R2:W-:Y:S01]  /*3920*/  STL [R1+0x4064], R10 ;  /* 0x0040640a01007387 */ /* 0x0005e20000100800 */
[----:B------:R-:W-:Y:S01]  /*3930*/  IMAD.HI.U32 R5, R0, R163, RZ ;  /* 0x000000a300057227 */ /* 0x000fe200078e00ff */
[----:B-1----:R-:W-:-:S03]  /*3940*/  IABS R11, R10 ;  /* 0x0000000a000b7213 */ /* 0x002fc60000000000 */
[----:B------:R-:W-:Y:S02]  /*3950*/  IMAD R164, R2, R4, R7 ;  /* 0x0000000402a47224 */ /* 0x000fe400078e0207 */
[----:B------:R-:W-:Y:S02]  /*3960*/  VIADD R13, R235, 0x70 ;  /* 0x00000070eb0d7836 */ /* 0x000fe40000000000 */
[----:B------:R-:W-:-:S03]  /*3970*/  IMAD.HI.U32 R4, R0, R161, RZ ;  /* 0x000000a100047227 */ /* 0x000fc600078e00ff */
[----:B------:R-:W-:Y:S01]  /*3980*/  IABS R159, R13 ;  /* 0x0000000d009f7213 */ /* 0x000fe20000000000 */
[----:B------:R-:W-:Y:S01]  /*3990*/  IMAD.HI.U32 R6, R0, R9, RZ ;  /* 0x0000000900067227 */ /* 0x000fe200078e00ff */
[----:B------:R-:W-:Y:S03]  /*39a0*/  STL [R1+0x4060], R13 ;  /* 0x0040600d01007387 */ /* 0x000fe60000100800 */
[C---:B------:R-:W-:Y:S02]  /*39b0*/  VIADD R12, R235.reuse, 0x71 ;  /* 0x00000071eb0c7836 */ /* 0x040fe40000000000 */
[----:B--2---:R-:W-:Y:S02]  /*39c0*/  VIADD R10, R235, 0x72 ;  /* 0x00000072eb0a7836 */ /* 0x004fe40000000000 */
[----:B------:R-:W-:Y:S01]  /*39d0*/  IMAD.MOV R5, RZ, RZ, -R5 ;  /* 0x000000ffff057224 */ /* 0x000fe200078e0a05 */
[----:B------:R-:W-:Y:S01]  /*39e0*/  STL [R1+0x405c], R12 ;  /* 0x00405c0c01007387 */ /* 0x000fe20000100800 */
[----:B------:R-:W-:Y:S01]  /*39f0*/  IMAD.MOV R4, RZ, RZ, -R4 ;  /* 0x000000ffff047224 */ /* 0x000fe200078e0a04 */
[----:B------:R-:W-:Y:S01]  /*3a00*/  IABS R157, R10 ;  /* 0x0000000a009d7213 */ /* 0x000fe20000000000 */
[----:B------:R-:W-:Y:S01]  /*3a10*/  IMAD.MOV R6, RZ, RZ, -R6 ;  /* 0x000000ffff067224 */ /* 0x000fe200078e0a06 */
[----:B------:R1:W-:Y:S01]  /*3a20*/  STL [R1+0x4058], R10 ;  /* 0x0040580a01007387 */ /* 0x0003e20000100800 */
[----:B------:R-:W-:Y:S01]  /*3a30*/  IMAD R163, R2, R5, R163 ;  /* 0x0000000502a37224 */ /* 0x000fe200078e02a3 */
[----:B------:R-:W-:Y:S01]  /*3a40*/  IABS R7, R12 ;  /* 0x0000000c00077213 */ /* 0x000fe20000000000 */
[----:B------:R-:W-:-:S04]  /*3a50*/  IMAD.HI.U32 R5, R0, R11, RZ ;  /* 0x0000000b00057227 */ /* 0x000fc800078e00ff */
[C---:B------:R-:W-:Y:S02]  /*3a60*/  IMAD R161, R2.reuse, R4, R161 ;  /* 0x0000000402a17224 */ /* 0x040fe400078e02a1 */
[----:B------:R-:W-:Y:S02]  /*3a70*/  IMAD R162, R2, R6, R9 ;  /* 0x0000000602a27224 */ /* 0x000fe400078e0209 */
[----:B-1----:R-:W-:Y:S02]  /*3a80*/  VIADD R10, R235, 0x74 ;  /* 0x00000074eb0a7836 */ /* 0x002fe40000000000 */
[----:B------:R-:W-:-:S03]  /*3a90*/  IMAD.HI.U32 R4, R0, R159, RZ ;  /* 0x0000009f00047227 */ /* 0x000fc600078e00ff */
[----:B------:R-:W-:Y:S01]  /*3aa0*/  IABS R155, R10 ;  /* 0x0000000a009b7213 */ /* 0x000fe20000000000 */
[----:B------:R-:W-:Y:S02]  /*3ab0*/  VIADD R9, R235, 0x73 ;  /* 0x00000073eb097836 */ /* 0x000fe40000000000 */
[----:B------:R-:W-:Y:S02]  /*3ac0*/  IMAD.MOV R5, RZ, RZ, -R5 ;  /* 0x000000ffff057224 */ /* 0x000fe400078e0a05 */
[----:B------:R-:W-:Y:S01]  /*3ad0*/  IMAD.MOV R4, RZ, RZ, -R4 ;  /* 0x000000ffff047224 */ /* 0x000fe200078e0a04 */
[----:B------:R1:W-:Y:S01]  /*3ae0*/  STL [R1+0x4054], R9 ;  /* 0x0040540901007387 */ /* 0x0003e20000100800 */
[----:B------:R-:W-:Y:S02]  /*3af0*/  IMAD R160, R2, R5, R11 ;  /* 0x0000000502a07224 */ /* 0x000fe400078e020b */
[----:B------:R-:W-:Y:S01]  /*3b00*/  IMAD.HI.U32 R5, R0, R7, RZ ;  /* 0x0000000700057227 */ /* 0x000fe200078e00ff */
[----:B------:R2:W-:Y:S03]  /*3b10*/  STL [R1+0x4050], R10 ;  /* 0x0040500a01007387 */ /* 0x0005e60000100800 */
[----:B------:R-:W-:-:S02]  /*3b20*/  IMAD R159, R2, R4, R159 ;  /* 0x00000004029f7224 */ /* 0x000fc400078e029f */
[----:B------:R-:W-:Y:S01]  /*3b30*/  IMAD.HI.U32 R4, R0, R155, RZ ;  /* 0x0000009b00047227 */ /* 0x000fe200078e00ff */
[----:B-1----:R-:W-:-:S03]  /*3b40*/  IABS R9, R9 ;  /* 0x0000000900097213 */ /* 0x002fc60000000000 */
[----:B------:R-:W-:Y:S02]  /*3b50*/  IMAD.MOV R158, RZ, RZ, -R5 ;  /* 0x000000ffff9e7224 */ /* 0x000fe400078e0a05 */
[C---:B--2---:R-:W-:Y:S02]  /*3b60*/  VIADD R10, R235.reuse, 0x77 ;  /* 0x00000077eb0a7836 */ /* 0x044fe40000000000 */
[----:B------:R-:W-:Y:S02]  /*3b70*/  IMAD.MOV R4, RZ, RZ, -R4 ;  /* 0x000000ffff047224 */ /* 0x000fe400078e0a04 */
[----:B------:R-:W-:Y:S01]  /*3b80*/  IMAD R158, R2, R158, R7 ;  /* 0x0000009e029e7224 */ /* 0x000fe200078e0207 */
[----:B------:R-:W-:Y:S01]  /*3b90*/  IABS R152, R10 ;  /* 0x0000000a00987213 */ /* 0x000fe20000000000 */
[C---:B------:R-:W-:Y:S02]  /*3ba0*/  VIADD R12, R235.reuse, 0x75 ;  /* 0x00000075eb0c7836 */ /* 0x040fe40000000000 */
[----:B------:R-:W-:-:S02]  /*3bb0*/  VIADD R11, R235, 0x76 ;  /* 0x00000076eb0b7836 */ /* 0x000fc40000000000 */
[----:B------:R-:W-:Y:S01]  /*3bc0*/  IMAD R155, R2, R4, R155 ;  /* 0x00000004029b7224 */ /* 0x000fe200078e029b */
[----:B------:R-:W-:Y:S01]  /*3bd0*/  STL [R1+0x404c], R12 ;  /* 0x00404c0c01007387 */ /* 0x000fe20000100800 */
[C---:B------:R-:W-:Y:S01]  /*3be0*/  VIADD R7, R235.reuse, 0x79 ;  /* 0x00000079eb077836 */ /* 0x040fe20000000000 */
[----:B------:R-:W-:Y:S01]  /*3bf0*/  IABS R153, R11 ;  /* 0x0000000b00997213 */ /* 0x000fe20000000000 */
[----:B------:R-:W-:Y:S01]  /*3c00*/  IMAD.MOV.U32 R5, RZ, RZ, R9 ;  /* 0x000000ffff057224 */ /* 0x000fe200078e0009 */
[----:B------:R-:W-:Y:S01]  /*3c10*/  STL [R1+0x4048], R11 ;  /* 0x0040480b01007387 */ /* 0x000fe20000100800 */
[----:B------:R-:W-:Y:S01]  /*3c20*/  IMAD.HI.U32 R4, R0, R152, RZ ;  /* 0x0000009800047227 */ /* 0x000fe200078e00ff */
[----:B------:R-:W-:Y:S02]  /*3c30*/  IABS R150, R7 ;  /* 0x0000000700967213 */ /* 0x000fe40000000000 */
[----:B------:R1:W-:Y:S01]  /*3c40*/  STL [R1+0x4044], R10 ;  /* 0x0040440a01007387 */ /* 0x0003e20000100800 */
[----:B------:R-:W-:Y:S01]  /*3c50*/  VIADD R9, R235, 0x78 ;  /* 0x00000078eb097836 */ /* 0x000fe20000000000 */
[----:B------:R-:W-:Y:S01]  /*3c60*/  IABS R154, R12 ;  /* 0x0000000c009a7213 */ /* 0x000fe20000000000 */
[----:B------:R-:W-:-:S02]  /*3c70*/  IMAD.MOV R4, RZ, RZ, -R4 ;  /* 0x000000ffff047224 */ /* 0x000fc400078e0a04 */
[----:B------:R-:W-:Y:S01]  /*3c80*/  IMAD.HI.U32 R156, R0, R5, RZ ;  /* 0x00000005009c7227 */ /* 0x000fe200078e00ff */
[----:B------:R2:W-:Y:S01]  /*3c90*/  STL [R1+0x4040], R9 ;  /* 0x0040400901007387 */ /* 0x0005e20000100800 */
[----:B------:R-:W-:Y:S02]  /*3ca0*/  IABS R151, R9 ;  /* 0x0000000900977213 */ /* 0x000fe40000000000 */
[----:B------:R-:W-:Y:S01]  /*3cb0*/  IMAD R152, R2, R4, R152 ;  /* 0x0000000402987224 */ /* 0x000fe200078e0298 */
[----:B------:R3:W-:Y:S01]  /*3cc0*/  STL [R1+0x403c], R7 ;  /* 0x00403c0701007387 */ /* 0x0007e20000100800 */
[----:B-1----:R-:W-:Y:S02]  /*3cd0*/  VIADD R10, R235, 0x7a ;  /* 0x0000007aeb0a7836 */ /* 0x002fe40000000000 */
[----:B------:R-:W-:-:S03]  /*3ce0*/  IMAD.HI.U32 R4, R0, R150, RZ ;  /* 0x0000009600047227 */ /* 0x000fc600078e00ff */
[----:B------:R1:W-:Y:S01]  /*3cf0*/  STL [R1+0x4038], R10 ;  /* 0x0040380a01007387 */ /* 0x0003e20000100800 */
[C---:B--2---:R-:W-:Y:S01]  /*3d00*/  VIADD R9, R235.reuse, 0x7b ;  /* 0x0000007beb097836 */ /* 0x044fe20000000000 */
[----:B------:R-:W-:Y:S01]  /*3d10*/  IABS R149, R10 ;  /* 0x0000000a00957213 */ /* 0x000fe20000000000 */
[----:B------:R-:W-:Y:S02]  /*3d20*/  IMAD.MOV R4, RZ, RZ, -R4 ;  /* 0x000000ffff047224 */ /* 0x000fe400078e0a04 */
[C---:B---3--:R-:W-:Y:S01]  /*3d30*/  VIADD R7, R235.reuse, 0x7c ;  /* 0x0000007ceb077836 */ /* 0x048fe20000000000 */
[----:B------:R2:W-:Y:S01]  /*3d40*/  STL [R1+0x4034], R9 ;  /* 0x0040340901007387 */ /* 0x0005e20000100800 */
[----:B------:R-:W-:Y:S01]  /*3d50*/  IMAD R150, R2, R4, R150 ;  /* 0x0000000402967224 */ /* 0x000fe200078e0296 */
[----:B------:R-:W-:Y:S01]  /*3d60*/  IABS R148, R9 ;  /* 0x0000000900947213 */ /* 0x000fe20000000000 */
[----:B------:R-:W-:Y:S01]  /*3d70*/  IMAD.MOV R156, RZ, RZ, -R156 ;  /* 0x000000ffff9c7224 */ /* 0x000fe200078e0a9c */
[----:B------:R-:W-:Y:S01]  /*3d80*/  IABS R147, R7 ;  /* 0x0000000700937213 */ /* 0x000fe20000000000 */
[----:B------:R3:W-:Y:S01]  /*3d90*/  STL [R1+0x4030], R7 ;  /* 0x0040300701007387 */ /* 0x0007e20000100800 */
[----:B-1----:R-:W-:-:S02]  /*3da0*/  VIADD R10, R235, 0x7f ;  /* 0x0000007feb0a7836 */ /* 0x002fc40000000000 */
[----:B------:R-:W-:Y:S02]  /*3db0*/  IMAD R156, R2, R156, R5 ;  /* 0x0000009c029c7224 */ /* 0x000fe400078e0205 */
[----:B------:R-:W-:Y:S01]  /*3dc0*/  IMAD.HI.U32 R4, R0, R147, RZ ;  /* 0x0000009300047227 */ /* 0x000fe200078e00ff */
[----:B------:R-:W-:-:S03]  /*3dd0*/  IABS R144, R10 ;  /* 0x0000000a00907213 */ /* 0x000fc60000000000 */
[C---:B--2---:R-:W-:Y:S02]  /*3de0*/  VIADD R9, R235.reuse, 0x7d ;  /* 0x0000007deb097836 */ /* 0x044fe40000000000 */
[----:B---3--:R-:W-:Y:S02]  /*3df0*/  VIADD R7, R235, 0x7e ;  /* 0x0000007eeb077836 */ /* 0x008fe40000000000 */
[----:B------:R-:W-:Y:S01]  /*3e00*/  IMAD.MOV R4, RZ, RZ, -R4 ;  /* 0x000000ffff047224 */ /* 0x000fe200078e0a04 */
[----:B------:R1:W-:Y:S01]  /*3e10*/  STL [R1+0x402c], R9 ;  /* 0x00402c0901007387 */ /* 0x0003e20000100800 */
[----:B------:R-:W-:Y:S01]  /*3e20*/  IABS R146, R9 ;  /* 0x0000000900927213 */ /* 0x000fe20000000000 */
[----:B------:R-:W-:Y:S01]  /*3e30*/  IMAD.HI.U32 R5, R0, R153, RZ ;  /* 0x0000009900057227 */ /* 0x000fe200078e00ff */
[----:B------:R-:W-:Y:S01]  /*3e40*/  IABS R145, R7 ;  /* 0x0000000700917213 */ /* 0x000fe20000000000 */
[----:B------:R2:W-:Y:S02]  /*3e50*/  STL [R1+0x4028], R7 ;  /* 0x0040280701007387 */ /* 0x0005e40000100800 */
[----:B------:R-:W-:-:S02]  /*3e60*/  IMAD R147, R2, R4, R147 ;  /* 0x0000000402937224 */ /* 0x000fc400078e0293 */
[----:B------:R-:W-:Y:S01]  /*3e70*/  IMAD.HI.U32 R4, R0, R145, RZ ;  /* 0x0000009100047227 */ /* 0x000fe200078e00ff */
[----:B------:R3:W-:Y:S03]  /*3e80*/  STL [R1+0x4024], R10 ;  /* 0x0040240a01007387 */ /* 0x0007e60000100800 */
[C---:B-1----:R-:W-:Y:S02]  /*3e90*/  VIADD R9, R235.reuse, 0x80 ;  /* 0x00000080eb097836 */ /* 0x042fe40000000000 */
[C---:B--2---:R-:W-:Y:S02]  /*3ea0*/  VIADD R7, R235.reuse, 0x81 ;  /* 0x00000081eb077836 */ /* 0x044fe40000000000 */
[----:B------:R-:W-:Y:S01]  /*3eb0*/  IMAD.MOV R4, RZ, RZ, -R4 ;  /* 0x000000ffff047224 */ /* 0x000fe200078e0a04 */
[----:B------:R1:W-:Y:S01]  /*3ec0*/  STL [R1+0x4020], R9 ;  /* 0x0040200901007387 */ /* 0x0003e20000100800 */
[----:B------:R-:W-:Y:S01]  /*3ed0*/  IABS R143, R9 ;  /* 0x00000009008f7213 */ /* 0x000fe20000000000 */
[----:B---3--:R-:W-:Y:S01]  /*3ee0*/  VIADD R10, R235, 0x84 ;  /* 0x00000084eb0a7836 */ /* 0x008fe20000000000 */
[----:B------:R-:W-:Y:S01]  /*3ef0*/  IABS R142, R7 ;  /* 0x00000007008e7213 */ /* 0x000fe20000000000 */
[----:B------:R2:W-:Y:S01]  /*3f00*/  STL [R1+0x401c], R7 ;  /* 0x00401c0701007387 */ /* 0x0005e20000100800 */
[----:B------:R-:W-:-:S02]  /*3f10*/  IMAD R145, R2, R4, R145 ;  /* 0x0000000402917224 */ /* 0x000fc400078e0291 */
[----:B------:R-:W-:Y:S01]  /*3f20*/  IMAD.MOV R5, RZ, RZ, -R5 ;  /* 0x000000ffff057224 */ /* 0x000fe200078e0a05 */
[----:B------:R-:W-:Y:S01]  /*3f30*/  IABS R139, R10 ;  /* 0x0000000a008b7213 */ /* 0x000fe20000000000 */
[----:B------:R-:W-:-:S04]  /*3f40*/  IMAD.HI.U32 R4, R0, R142, RZ ;  /* 0x0000008e00047227 */ /* 0x000fc800078e00ff */
[C---:B-1----:R-:W-:Y:S02]  /*3f50*/  VIADD R9, R235.reuse, 0x82 ;  /* 0x00000082eb097836 */ /* 0x042fe40000000000 */
[----:B--2---:R-:W-:Y:S02]  /*3f60*/  VIADD R7, R235, 0x83 ;  /* 0x00000083eb077836 */ /* 0x004fe40000000000 */
[----:B------:R-:W-:Y:S01]  /*3f70*/  IMAD.MOV R4, RZ, RZ, -R4 ;  /* 0x000000ffff047224 */ /* 0x000fe200078e0a04 */
[----:B------:R-:W-:Y:S01]  /*3f80*/  STL [R1+0x4018], R9 ;  /* 0x0040180901007387 */ /* 0x000fe20000100800 */
[----:B------:R-:W-:Y:S01]  /*3f90*/  IABS R141, R9 ;  /* 0x00000009008d7213 */ /* 0x000fe20000000000 */
[C---:B------:R-:W-:Y:S01]  /*3fa0*/  IMAD R153, R2.reuse, R5, R153 ;  /* 0x0000000502997224 */ /* 0x040fe200078e0299 */
[----:B------:R-:W-:Y:S01]  /*3fb0*/  IABS R140, R7 ;  /* 0x00000007008c7213 */ /* 0x000fe20000000000 */
[----:B------:R1:W-:Y:S01]  /*3fc0*/  STL [R1+0x4014], R7 ;  /* 0x0040140701007387 */ /* 0x0003e20000100800 */
[----:B------:R-:W-:-:S02]  /*3fd0*/  IMAD R142, R2, R4, R142 ;  /* 0x00000004028e7224 */ /* 0x000fc400078e028e */
[C---:B------:R-:W-:Y:S01]  /*3fe0*/  IMAD.HI.U32 R5, R0.reuse, R151, RZ ;  /* 0x0000009700057227 */ /* 0x040fe200078e00ff */
[----:B------:R2:W-:Y:S03]  /*3ff0*/  STL [R1+0x4010], R10 ;  /* 0x0040100a01007387 */ /* 0x0005e60000100800 */
[----:B------:R-:W-:-:S04]  /*4000*/  IMAD.HI.U32 R4, R0, R140, RZ ;  /* 0x0000008c00047227 */ /* 0x000fc800078e00ff */
[C---:B-1----:R-:W-:Y:S02]  /*4010*/  VIADD R7, R235.reuse, 0x86 ;  /* 0x00000086eb077836 */ /* 0x042fe40000000000 */
[C---:B------:R-:W-:Y:S02]  /*4020*/  VIADD R9, R235.reuse, 0x85 ;  /* 0x00000085eb097836 */ /* 0x040fe40000000000 */
[----:B------:R-:W-:Y:S01]  /*4030*/  IMAD.MOV R4, RZ, RZ, -R4 ;  /* 0x000000ffff047224 */ /* 0x000fe200078e0a04 */
[----:B------:R-:W-:Y:S01]  /*4040*/  IABS R137, R7 ;  /* 0x0000000700897213 */ /* 0x000fe20000000000 */
[----:B--2---:R-:W-:Y:S01]  /*4050*/  VIADD R10, R235, 0x89 ;  /* 0x00000089eb0a7836 */ /* 0x004fe20000000000 */
[----:B------:R1:W-:Y:S01]  /*4060*/  STL [R1+0x400c], R9 ;  /* 0x00400c0901007387 */ /* 0x0003e20000100800 */
[----:B------:R-:W-:Y:S01]  /*4070*/  IMAD R140, R2, R4, R140 ;  /* 0x00000004028c7224 */ /* 0x000fe200078e028c */
[----:B------:R-:W-:Y:S01]  /*4080*/  IABS R138, R9 ;  /* 0x00000009008a7213 */ /* 0x000fe20000000000 */
[----:B------:R-:W-:Y:S01]  /*4090*/  IMAD.HI.U32 R4, R0, R137, RZ ;  /* 0x0000008900047227 */ /* 0x000fe200078e00ff */
[----:B------:R2:W-:Y:S01]  /*40a0*/  STL [R1+0x4008], R7 ;  /* 0x0040080701007387 */ /* 0x0005e20000100800 */
[----:B------:R-:W-:-:S02]  /*40b0*/  IABS R118, R10 ;  /* 0x0000000a00767213 */ /* 0x000fc40000000000 */
[----:B------:R-:W-:Y:S02]  /*40c0*/  IMAD.MOV R4, RZ, RZ, -R4 ;  /* 0x000000ffff047224 */ /* 0x000fe400078e0a04 */
[----:B------:R-:W-:Y:S02]  /*40d0*/  IMAD.MOV R5, RZ, RZ, -R5 ;  /* 0x000000ffff057224 */ /* 0x000fe400078e0a05 */
[C---:B-1----:R-:W-:Y:S02]  /*40e0*/  VIADD R9, R235.reuse, 0x87 ;  /* 0x00000087eb097836 */ /* 0x042fe40000000000 */
[C---:B------:R-:W-:Y:S02]  /*40f0*/  IMAD R137, R2.reuse, R4, R137 ;  /* 0x0000000402897224 */ /* 0x040fe400078e0289 */
[----:B--2---:R-:W-:Y:S01]  /*4100*/  VIADD R7, R235, 0x88 ;  /* 0x00000088eb077836 */ /* 0x004fe20000000000 */
[----:B------:R1:W-:Y:S01]  /*4110*/  STL [R1+0x4004], R9 ;  /* 0x0040040901007387 */ /* 0x0003e20000100800 */
[----:B------:R-:W-:Y:S01]  /*4120*/  IABS R136, R9 ;  /* 0x0000000900887213 */ /* 0x000fe20000000000 */
[----:B------:R-:W-:-:S02]  /*4130*/  IMAD R151, R2, R5, R151 ;  /* 0x0000000502977224 */ /* 0x000fc400078e0297 */
[----:B------:R-:W-:Y:S01]  /*4140*/  IABS R119, R7 ;  /* 0x0000000700777213 */ /* 0x000fe20000000000 */
[----:B------:R2:W-:Y:S01]  /*4150*/  STL [R1+0x4000], R7 ;  /* 0x0040000701007387 */ /* 0x0005e20000100800 */
[----:B------:R-:W-:-:S03]  /*4160*/  IMAD.HI.U32 R5, R0, R148, RZ ;  /* 0x0000009400057227 */ /* 0x000fc600078e00ff */
[----:B------:R3:W-:Y:S01]  /*4170*/  STL [R1+0x3ffc], R10 ;  /* 0x003ffc0a01007387 */ /* 0x0007e20000100800 */
[----:B------:R-:W-:-:S04]  /*4180*/  IMAD.HI.U32 R4, R0, R119, RZ ;  /* 0x0000007700047227 */ /* 0x000fc800078e00ff */
[C---:B-1----:R-:W-:Y:S02]  /*4190*/  VIADD R9, R235.reuse, 0x8a ;  /* 0x0000008aeb097836 */ /* 0x042fe40000000000 */
[----:B--2---:R-:W-:Y:S02]  /*41a0*/  VIADD R7, R235, 0x8b ;  /* 0x0000008beb077836 */ /* 0x004fe40000000000 */
[----:B------:R-:W-:Y:S01]  /*41b0*/  IMAD.MOV R4, RZ, RZ, -R4 ;  /* 0x000000ffff047224 */ /* 0x000fe200078e0a04 */
[----:B------:R1:W-:Y:S01]  /*41c0*/  STL [R1+0x3ff8], R9 ;  /* 0x003ff80901007387 */ /* 0x0003e20000100800 */
[----:B------:R-:W-:Y:S01]  /*41d0*/  IABS R117, R9 ;  /* 0x0000000900757213 */ /* 0x000fe20000000000 */
[----:B------:R-:W-:Y:S01]  /*41e0*/  IMAD.MOV R5, RZ, RZ, -R5 ;  /* 0x000000ffff057224 */ /* 0x000fe200078e0a05 */
[----:B------:R-:W-:Y:S01]  /*41f0*/  IABS R116, R7 ;  /* 0x0000000700747213 */ /* 0x000fe20000000000 */
[----:B------:R2:W-:Y:S01]  /*4200*/  STL [R1+0x3ff4], R7 ;  /* 0x003ff40701007387 */ /* 0x0005e20000100800 */
[----:B------:R-:W-:-:S02]  /*4210*/  IMAD R119, R2, R4, R119 ;  /* 0x0000000402777224 */ /* 0x000fc400078e0277 */
[----:B---3--:R-:W-:Y:S02]  /*4220*/  VIADD R10, R235, 0x8e ;  /* 0x0000008eeb0a7836 */ /* 0x008fe40000000000 */
[----:B------:R-:W-:-:S03]  /*4230*/  IMAD.HI.U32 R4, R0, R116, RZ ;  /* 0x0000007400047227 */ /* 0x000fc600078e00ff */
[----:B------:R-:W-:Y:S01]  /*4240*/  IABS R113, R10 ;  /* 0x0000000a00717213 */ /* 0x000fe20000000000 */
        /* <DEDUP_REMOVED lines=10> */
[----:B------:R-:W-:Y:S03]  /*42f0*/  STL [R1+0x3fe8], R10 ;  /* 0x003fe80a01007387 */ /* 0x000fe60000100800 */
[----:B------:R-:W-:-:S04]  /*4300*/  IMAD.HI.U32 R4, R0, R114, RZ ;  /* 0x0000007200047227 */ /* 0x000fc800078e00ff */
[C---:B-1----:R-:W-:Y:S02]  /*4310*/  VIADD R7, R235.reuse, 0x90 ;  /* 0x00000090eb077836 */ /* 0x042fe40000000000 */
[----:B------:R-:W-:Y:S02]  /*4320*/  VIADD R9, R235, 0x8f ;  /* 0x0000008feb097836 */ /* 0x000fe40000000000 */
[----:B------:R-:W-:Y:S01]  /*4330*/  IMAD.MOV R4, RZ, RZ, -R4 ;  /* 0x000000ffff047224 */ /* 0x000fe200078e0a04 */
[----:B------:R-:W-:Y:S01]  /*4340*/  IABS R111, R7 ;  /* 0x00000007006f7213 */ /* 0x000fe20000000000 */
[----:B------:R-:W-:Y:S01]  /*4350*/  IMAD.MOV R5, RZ, RZ, -R5 ;  /* 0x000000ffff057224 */ /* 0x000fe200078e0a05 */
[----:B------:R1:W-:Y:S01]  /*4360*/  STL [R1+0x3fe4], R9 ;  /* 0x003fe40901007387 */ /* 0x0003e20000100800 */
[----:B------:R-:W-:Y:S01]  /*4370*/  IMAD R114, R2, R4, R114 ;  /* 0x0000000402727224 */ /* 0x000fe200078e0272 */
[----:B------:R-:W-:Y:S01]  /*4380*/  IABS R112, R9 ;  /* 0x0000000900707213 */ /* 0x000fe20000000000 */
[----:B------:R-:W-:Y:S01]  /*4390*/  IMAD.HI.U32 R4, R0, R111, RZ ;  /* 0x0000006f00047227 */ /* 0x000fe200078e00ff */
[----:B------:R2:W-:Y:S03]  /*43a0*/  STL [R1+0x3fe0], R7 ;  /* 0x003fe00701007387 */ /* 0x0005e60000100800 */
[----:B------:R-:W-:-:S02]  /*43b0*/  IMAD R146, R2, R5, R146 ;  /* 0x0000000502927224 */ /* 0x000fc400078e0292 */
[----:B------:R-:W-:-:S04]  /*43c0*/  IMAD.HI.U32 R5, R0, R143, RZ ;  /* 0x0000008f00057227 */ /* 0x000fc800078e00ff */
[C---:B-1----:R-:W-:Y:S02]  /*43d0*/  VIADD R9, R235.reuse, 0x91 ;  /* 0x00000091eb097836 */ /* 0x042fe40000000000 */
[C---:B--2---:R-:W-:Y:S02]  /*43e0*/  VIADD R7, R235.reuse, 0x92 ;  /* 0x00000092eb077836 */ /* 0x044fe40000000000 */
[----:B------:R-:W-:Y:S01]  /*43f0*/  IMAD.MOV R4, RZ, RZ, -R4 ;  /* 0x000000ffff047224 */ /* 0x000fe200078e0a04 */
[----:B------:R1:W-:Y:S01]  /*4400*/  STL [R1+0x3fdc], R9 ;  /* 0x003fdc0901007387 */ /* 0x0003e20000100800 */
[----:B------:R-:W-:Y:S01]  /*4410*/  IMAD.MOV R5, RZ, RZ, -R5 ;  /* 0x000000ffff057224 */ /* 0x000fe200078e0a05 */
[----:B------:R-:W-:Y:S01]  /*4420*/  IABS R109, R7 ;  /* 0x00000007006d7213 */ /* 0x000fe20000000000 */
[----:B------:R-:W-:Y:S01]  /*4430*/  IMAD R111, R2, R4, R111 ;  /* 0x00000004026f7224 */ /* 0x000fe200078e026f */
[----:B------:R2:W-:Y:S01]  /*4440*/  STL [R1+0x3fd8], R7 ;  /* 0x003fd80701007387 */ /* 0x0005e20000100800 */
[----:B------:R-:W-:Y:S01]  /*4450*/  IABS R110, R9 ;  /* 0x00000009006e7213 */ /* 0x000fe20000000000 */
[----:B------:R-:W-:-:S02]  /*4460*/  VIADD R10, R235, 0x93 ;  /* 0x00000093eb0a7836 */ /* 0x000fc40000000000 */
[----:B------:R-:W-:-:S03]  /*4470*/  IMAD.HI.U32 R4, R0, R109, RZ ;  /* 0x0000006d00047227 */ /* 0x000fc600078e00ff */
[----:B------:R-:W-:Y:S01]  /*4480*/  STL [R1+0x3fd4], R10 ;  /* 0x003fd40a01007387 */ /* 0x000fe20000100800 */
[C---:B-1----:R-:W-:Y:S01]  /*4490*/  VIADD R9, R235.reuse, 0x94 ;  /* 0x00000094eb097836 */ /* 0x042fe20000000000 */
[----:B------:R-:W-:Y:S01]  /*44a0*/  IABS R108, R10 ;  /* 0x0000000a006c7213 */ /* 0x000fe20000000000 */
[----:B--2---:R-:W-:Y:S02]  /*44b0*/  VIADD R7, R235, 0x95 ;  /* 0x00000095eb077836 */ /* 0x004fe40000000000 */
[----:B------:R-:W-:Y:S01]  /*44c0*/  IMAD R143, R2, R5, R143 ;  /* 0x00000005028f7224 */ /* 0x000fe200078e028f */
[----:B------:R-:W-:Y:S01]  /*44d0*/  STL [R1+0x3fd0], R9 ;  /* 0x003fd00901007387 */ /* 0x000fe20000100800 */
[----:B------:R-:W-:Y:S01]  /*44e0*/  IMAD.HI.U32 R5, R0, R141, RZ ;  /* 0x0000008d00057227 */ /* 0x000fe200078e00ff */
[----:B------:R-:W-:Y:S02]  /*44f0*/  IABS R106, R7 ;  /* 0x00000007006a7213 */ /* 0x000fe40000000000 */
[----:B------:R1:W-:Y:S01]  /*4500*/  STL [R1+0x3fcc], R7 ;  /* 0x003fcc0701007387 */ /* 0x0003e20000100800 */
[----:B------:R-:W-:Y:S01]  /*4510*/  IMAD.MOV R4, RZ, RZ, -R4 ;  /* 0x000000ffff047224 */ /* 0x000fe200078e0a04 */
[----:B------:R-:W-:Y:S01]  /*4520*/  IABS R107, R9 ;  /* 0x00000009006b7213 */ /* 0x000fe20000000000 */
[----:B------:R-:W-:-:S02]  /*4530*/  IMAD.MOV R5, RZ, RZ, -R5 ;  /* 0x000000ffff057224 */ /* 0x000fc400078e0a05 */
[----:B------:R-:W-:Y:S02]  /*4540*/  IMAD R109, R2, R4, R109 ;  /* 0x00000004026d7224 */ /* 0x000fe400078e026d */
[----:B------:R-:W-:-:S04]  /*4550*/  IMAD.HI.U32 R4, R0, R106, RZ ;  /* 0x0000006a00047227 */ /* 0x000fc800078e00ff */
[C---:B-1----:R-:W-:Y:S02]  /*4560*/  VIADD R7, R235.reuse, 0x97 ;  /* 0x00000097eb077836 */ /* 0x042fe40000000000 */
[----:B------:R-:W-:Y:S02]  /*4570*/  VIADD R9, R235, 0x96 ;  /* 0x00000096eb097836 */ /* 0x000fe40000000000 */
[----:B------:R-:W-:Y:S01]  /*4580*/  IMAD R141, R2, R5, R141 ;  /* 0x00000005028d7224 */ /* 0x000fe200078e028d */
[----:B------:R-:W-:Y:S01]  /*4590*/  IABS R104, R7 ;  /* 0x0000000700687213 */ /* 0x000fe20000000000 */
[----:B------:R-:W-:Y:S01]  /*45a0*/  IMAD.HI.U32 R5, R0, R138, RZ ;  /* 0x0000008a00057227 */ /* 0x000fe200078e00ff */
[----:B------:R-:W-:Y:S01]  /*45b0*/  STL [R1+0x3fc8], R9 ;  /* 0x003fc80901007387 */ /* 0x000fe20000100800 */
[----:B------:R-:W-:Y:S02]  /*45c0*/  IABS R105, R9 ;  /* 0x0000000900697213 */ /* 0x000fe40000000000 */
[----:B------:R-:W-:Y:S01]  /*45d0*/  IMAD.MOV R4, RZ, RZ, -R4 ;  /* 0x000000ffff047224 */ /* 0x000fe200078e0a04 */
[----:B------:R1:W-:Y:S01]  /*45e0*/  STL [R1+0x3fc4], R7 ;  /* 0x003fc40701007387 */ /* 0x0003e20000100800 */
[----:B------:R-:W-:-:S02]  /*45f0*/  IMAD.MOV R5, RZ, RZ, -R5 ;  /* 0x000000ffff057224 */ /* 0x000fc400078e0a05 */
[----:B------:R-:W-:Y:S02]  /*4600*/  IMAD R106, R2, R4, R106 ;  /* 0x00000004026a7224 */ /* 0x000fe400078e026a */
[----:B------:R-:W-:Y:S02]  /*4610*/  VIADD R10, R235, 0x98 ;  /* 0x00000098eb0a7836 */ /* 0x000fe40000000000 */
[----:B------:R-:W-:-:S03]  /*4620*/  IMAD.HI.U32 R4, R0, R104, RZ ;  /* 0x0000006800047227 */ /* 0x000fc600078e00ff */
[----:B------:R-:W-:Y:S01]  /*4630*/  STL [R1+0x3fc0], R10 ;  /* 0x003fc00a01007387 */ /* 0x000fe20000100800 */
[C---:B-1----:R-:W-:Y:S01]  /*4640*/  VIADD R7, R235.reuse, 0x9a ;  /* 0x0000009aeb077836 */ /* 0x042fe20000000000 */
[----:B------:R-:W-:Y:S01]  /*4650*/  IABS R103, R10 ;  /* 0x0000000a00677213 */ /* 0x000fe20000000000 */
[----:B------:R-:W-:Y:S02]  /*4660*/  VIADD R9, R235, 0x99 ;  /* 0x00000099eb097836 */ /* 0x000fe40000000000 */
[----:B------:R-:W-:Y:S01]  /*4670*/  IMAD R138, R2, R5, R138 ;  /* 0x00000005028a7224 */ /* 0x000fe200078e028a */
[----:B------:R-:W-:Y:S01]  /*4680*/  IABS R101, R7 ;  /* 0x0000000700657213 */ /* 0x000fe20000000000 */
[----:B------:R-:W-:Y:S01]  /*4690*/  IMAD.HI.U32 R5, R0, R136, RZ ;  /* 0x0000008800057227 */ /* 0x000fe200078e00ff */
[----:B------:R1:W-:Y:S01]  /*46a0*/  STL [R1+0x3fbc], R9 ;  /* 0x003fbc0901007387 */ /* 0x0003e20000100800 */
[----:B------:R-:W-:Y:S02]  /*46b0*/  IABS R102, R9 ;  /* 0x0000000900667213 */ /* 0x000fe40000000000 */
[----:B------:R-:W-:Y:S01]  /*46c0*/  IMAD.MOV R4, RZ, RZ, -R4 ;  /* 0x000000ffff047224 */ /* 0x000fe200078e0a04 */
[----:B------:R2:W-:Y:S01]  /*46d0*/  STL [R1+0x3fb8], R7 ;  /* 0x003fb80701007387 */ /* 0x0005e20000100800 */
[----:B------:R-:W-:-:S02]  /*46e0*/  IMAD.MOV R5, RZ, RZ, -R5 ;  /* 0x000000ffff057224 */ /* 0x000fc400078e0a05 */
[----:B------:R-:W-:Y:S02]  /*46f0*/  IMAD R104, R2, R4, R104 ;  /* 0x0000000402687224 */ /* 0x000fe400078e0268 */
[----:B------:R-:W-:-:S04]  /*4700*/  IMAD.HI.U32 R4, R0, R101, RZ ;  /* 0x0000006500047227 */ /* 0x000fc800078e00ff */
[C---:B-1----:R-:W-:Y:S02]  /*4710*/  VIADD R9, R235.reuse, 0x9b ;  /* 0x0000009beb097836 */ /* 0x042fe40000000000 */
        /* <DEDUP_REMOVED lines=138> */
[C---:B------:R-:W-:Y:S01]  /*4fc0*/  IMAD.HI.U32 R5, R0.reuse, R92, RZ ;  /* 0x0000005c00057227 */ /* 0x040fe200078e00ff */
[----:B------:R-:W-:Y:S02]  /*4fd0*/  IABS R74, R7 ;  /* 0x00000007004a7213 */ /* 0x000fe40000000000 */
[----:B------:R1:W-:Y:S01]  /*4fe0*/  STL [R1+0x3f4c], R7 ;  /* 0x003f4c0701007387 */ /* 0x0003e20000100800 */
[----:B------:R-:W-:Y:S01]  /*4ff0*/  IMAD.MOV R4, RZ, RZ, -R4 ;  /* 0x000000ffff047224 */ /* 0x000fe200078e0a04 */
[----:B------:R-:W-:Y:S01]  /*5000*/  IABS R75, R9 ;  /* 0x00000009004b7213 */ /* 0x000fe20000000000 */
[----:B------:R-:W-:-:S04]  /*5010*/  IMAD.HI.U32 R6, R0, R157, RZ ;  /* 0x0000009d00067227 */ /* 0x000fc800078e00ff */
[----:B------:R-:W-:Y:S02]  /*5020*/  IMAD.MOV R5, RZ, RZ, -R5 ;  /* 0x000000ffff057224 */ /* 0x000fe400078e0a05 */
[----:B------:R-:W-:Y:S02]  /*5030*/  IMAD R76, R2, R4, R76 ;  /* 0x00000004024c7224 */ /* 0x000fe400078e024c */
[C---:B-1----:R-:W-:Y:S02]  /*5040*/  VIADD R7, R235.reuse, 0xb8 ;  /* 0x000000b8eb077836 */ /* 0x042fe40000000000 */
[C---:B------:R-:W-:Y:S02]  /*5050*/  VIADD R10, R235.reuse, 0xb6 ;  /* 0x000000b6eb0a7836 */ /* 0x040fe40000000000 */
[----:B------:R-:W-:Y:S01]  /*5060*/  IMAD.HI.U32 R4, R0, R74, RZ ;  /* 0x0000004a00047227 */ /* 0x000fe200078e00ff */
[----:B------:R-:W-:Y:S02]  /*5070*/  IABS R71, R7 ;  /* 0x0000000700477213 */ /* 0x000fe40000000000 */
[----:B------:R-:W-:Y:S01]  /*5080*/  STL [R1+0x3f48], R10 ;  /* 0x003f480a01007387 */ /* 0x000fe20000100800 */
[----:B------:R-:W-:Y:S01]  /*5090*/  IMAD.MOV R6, RZ, RZ, -R6 ;  /* 0x000000ffff067224 */ /* 0x000fe200078e0a06 */
[----:B------:R-:W-:Y:S01]  /*50a0*/  IABS R73, R10 ;  /* 0x0000000a00497213 */ /* 0x000fe20000000000 */
[----:B------:R-:W-:-:S02]  /*50b0*/  VIADD R9, R235, 0xb7 ;  /* 0x000000b7eb097836 */ /* 0x000fc40000000000 */
[----:B------:R-:W-:Y:S02]  /*50c0*/  IMAD R92, R2, R5, R92 ;  /* 0x00000005025c7224 */ /* 0x000fe400078e025c */
[----:B------:R-:W-:Y:S01]  /*50d0*/  IMAD.HI.U32 R5, R0, R90, RZ ;  /* 0x0000005a00057227 */ /* 0x000fe200078e00ff */
[----:B------:R-:W-:Y:S01]  /*50e0*/  STL [R1+0x3f44], R9 ;  /* 0x003f440901007387 */ /* 0x000fe20000100800 */
[----:B------:R-:W-:Y:S02]  /*50f0*/  IABS R72, R9 ;  /* 0x0000000900487213 */ /* 0x000fe40000000000 */
[----:B------:R-:W-:Y:S01]  /*5100*/  IMAD.MOV R4, RZ, RZ, -R4 ;  /* 0x000000ffff047224 */ /* 0x000fe200078e0a04 */
[----:B------:R1:W-:Y:S01]  /*5110*/  STL [R1+0x3f40], R7 ;  /* 0x003f400701007387 */ /* 0x0003e20000100800 */
[----:B------:R-:W-:Y:S02]  /*5120*/  IMAD R157, R2, R6, R157 ;  /* 0x00000006029d7224 */ /* 0x000fe400078e029d */
[----:B------:R-:W-:-:S04]  /*5130*/  IMAD.HI.U32 R6, R0, R154, RZ ;  /* 0x0000009a00067227 */ /* 0x000fc800078e00ff */
[----:B------:R-:W-:Y:S02]  /*5140*/  IMAD.MOV R5, RZ, RZ, -R5 ;  /* 0x000000ffff057224 */ /* 0x000fe400078e0a05 */
[----:B------:R-:W-:Y:S02]  /*5150*/  IMAD R74, R2, R4, R74 ;  /* 0x00000004024a7224 */ /* 0x000fe400078e024a */
[----:B-1----:R-:W-:Y:S02]  /*5160*/  VIADD R7, R235, 0xba ;  /* 0x000000baeb077836 */ /* 0x002fe40000000000 */
[----:B------:R-:W-:-:S03]  /*5170*/  IMAD.HI.U32 R4, R0, R71, RZ ;  /* 0x0000004700047227 */ /* 0x000fc600078e00ff */
[----:B------:R-:W-:Y:S01]  /*5180*/  IABS R69, R7 ;  /* 0x0000000700457213 */ /* 0x000fe20000000000 */
[----:B------:R-:W-:Y:S02]  /*5190*/  IMAD.MOV R6, RZ, RZ, -R6 ;  /* 0x000000ffff067224 */ /* 0x000fe400078e0a06 */
[----:B------:R-:W-:Y:S02]  /*51a0*/  VIADD R9, R235, 0xb9 ;  /* 0x000000b9eb097836 */ /* 0x000fe40000000000 */
[----:B------:R-:W-:Y:S02]  /*51b0*/  IMAD R90, R2, R5, R90 ;  /* 0x00000005025a7224 */ /* 0x000fe400078e025a */
[----:B------:R-:W-:Y:S01]  /*51c0*/  IMAD.HI.U32 R5, R0, R87, RZ ;  /* 0x0000005700057227 */ /* 0x000fe200078e00ff */
[----:B------:R-:W-:Y:S01]  /*51d0*/  STL [R1+0x3f3c], R9 ;  /* 0x003f3c0901007387 */ /* 0x000fe20000100800 */
[----:B------:R-:W-:Y:S02]  /*51e0*/  IABS R70, R9 ;  /* 0x0000000900467213 */ /* 0x000fe40000000000 */
[----:B------:R-:W-:Y:S01]  /*51f0*/  IMAD.MOV R4, RZ, RZ, -R4 ;  /* 0x000000ffff047224 */ /* 0x000fe200078e0a04 */
[----:B------:R1:W-:Y:S01]  /*5200*/  STL [R1+0x3f38], R7 ;  /* 0x003f380701007387 */ /* 0x0003e20000100800 */
[----:B------:R-:W-:-:S02]  /*5210*/  IMAD R154, R2, R6, R154 ;  /* 0x00000006029a7224 */ /* 0x000fc400078e029a */
        /* <DEDUP_REMOVED lines=189> */
[----:B------:R-:W-:Y:S01]  /*5df0*/  IMAD.MOV R6, RZ, RZ, -R6 ;  /* 0x000000ffff067224 */ /* 0x000fe200078e0a06 */
[----:B------:R1:W-:Y:S01]  /*5e00*/  STL [R1+0x4278], R7 ;  /* 0x0042780701007387 */ /* 0x0003e20000100800 */
[----:B------:R-:W-:Y:S02]  /*5e10*/  IMAD R60, R2, R5, R60 ;  /* 0x00000005023c7224 */ /* 0x000fe400078e023c */
[----:B------:R-:W-:-:S04]  /*5e20*/  IMAD.HI.U32 R5, R0, R57, RZ ;  /* 0x0000003900057227 */ /* 0x000fc800078e00ff */
[----:B------:R-:W-:Y:S02]  /*5e30*/  IMAD.MOV R4, RZ, RZ, -R4 ;  /* 0x000000ffff047224 */ /* 0x000fe400078e0a04 */
[----:B------:R-:W-:Y:S02]  /*5e40*/  IMAD R78, R2, R6, R78 ;  /* 0x00000006024e7224 */ /* 0x000fe400078e024e */
        /* <DEDUP_REMOVED lines=177> */
[----:B------:R-:W-:Y:S02]  /*6960*/  VIADD R9, R235, 0xf1 ;  /* 0x000000f1eb097836 */ /* 0x000fe40000000000 */
[----:B------:R-:W-:-:S03]  /*6970*/  IMAD.HI.U32 R5, R0, R18, RZ ;  /* 0x0000001200057227 */ /* 0x000fc600078e00ff */
[----:B------:R-:W-:Y:S01]  /*6980*/  IABS R14, R9 ;  /* 0x00000009000e7213 */ /* 0x000fe20000000000 */
[----:B------:R-:W-:Y:S02]  /*6990*/  IMAD.MOV R4, RZ, RZ, -R4 ;  /* 0x000000ffff047224 */ /* 0x000fe400078e0a04 */
[----:B------:R-:W-:Y:S02]  /*69a0*/  IMAD R23, R2, R6, R23 ;  /* 0x0000000602177224 */ /* 0x000fe400078e0217 */
[----:B------:R-:W-:Y:S02]  /*69b0*/  VIADD R10, R235, 0xf0 ;  /* 0x000000f0eb0a7836 */ /* 0x000fe40000000000 */
[----:B------:R-:W-:-:S03]  /*69c0*/  IMAD.HI.U32 R6, R0, R19, RZ ;  /* 0x0000001300067227 */ /* 0x000fc600078e00ff */
[----:B------:R-:W-:Y:S01]  /*69d0*/  IABS R15, R10 ;  /* 0x0000000a000f7213 */ /* 0x000fe20000000000 */
[----:B------:R-:W-:Y:S01]  /*69e0*/  IMAD.MOV R5, RZ, RZ, -R5 ;  /* 0x000000ffff057224 */ /* 0x000fe200078e0a05 */
[----:B------:R-:W-:Y:S01]  /*69f0*/  STL [R1+0x4314], R10 ;  /* 0x0043140a01007387 */ /* 0x000fe20000100800 */
[----:B------:R-:W-:Y:S02]  /*6a00*/  IMAD R17, R2, R4, R17 ;  /* 0x0000000402117224 */ /* 0x000fe400078e0211 */
[----:B-1----:R-:W-:Y:S01]  /*6a10*/  VIADD R7, R235, 0xf2 ;  /* 0x000000f2eb077836 */ /* 0x002fe20000000000 */
[----:B------:R-:W-:Y:S01]  /*6a20*/  STL [R1+0x4310], R9 ;  /* 0x0043100901007387 */ /* 0x000fe20000100800 */
[----:B------:R-:W-:-:S03]  /*6a30*/  IMAD.HI.U32 R4, R0, R16, RZ ;  /* 0x0000001000047227 */ /* 0x000fc600078e00ff */
[----:B------:R-:W-:Y:S01]  /*6a40*/  IABS R13, R7 ;  /* 0x00000007000d7213 */ /* 0x000fe20000000000 */
[----:B------:R-:W-:Y:S01]  /*6a50*/  IMAD.MOV R6, RZ, RZ, -R6 ;  /* 0x000000ffff067224 */ /* 0x000fe200078e0a06 */
[----:B------:R1:W-:Y:S01]  /*6a60*/  STL [R1+0x4304], R7 ;  /* 0x0043040701007387 */ /* 0x0003e20000100800 */
[----:B------:R-:W-:Y:S02]  /*6a70*/  IMAD R18, R2, R5, R18 ;  /* 0x0000000502127224 */ /* 0x000fe400078e0212 */
[----:B------:R-:W-:Y:S02]  /*6a80*/  IMAD.MOV R4, RZ, RZ, -R4 ;  /* 0x000000ffff047224 */ /* 0x000fe400078e0a04 */
[----:B------:R-:W-:-:S04]  /*6a90*/  IMAD.HI.U32 R5, R0, R14, RZ ;  /* 0x0000000e00057227 */ /* 0x000fc800078e00ff */
[----:B------:R-:W-:Y:S02]  /*6aa0*/  IMAD R19, R2, R6, R19 ;  /* 0x0000000602137224 */ /* 0x000fe400078e0213 */
[----:B------:R-:W-:-:S04]  /*6ab0*/  IMAD.HI.U32 R6, R0, R15, RZ ;  /* 0x0000000f00067227 */ /* 0x000fc800078e00ff */
[----:B-1----:R-:W-:Y:S02]  /*6ac0*/  VIADD R7, R235, 0xf3 ;  /* 0x000000f3eb077836 */ /* 0x002fe40000000000 */
[----:B------:R-:W-:Y:S02]  /*6ad0*/  IMAD R16, R2, R4, R16 ;  /* 0x0000000402107224 */ /* 0x000fe400078e0210 */
[----:B------:R-:W-:Y:S01]  /*6ae0*/  IMAD.MOV R5, RZ, RZ, -R5 ;  /* 0x000000ffff057224 */ /* 0x000fe200078e0a05 */
[----:B------:R1:W-:Y:S01]  /*6af0*/  STL [R1+0x42fc], R7 ;  /* 0x0042fc0701007387 */ /* 0x0003e20000100800 */
[----:B------:R-:W-:Y:S01]  /*6b00*/  IMAD.HI.U32 R4, R0, R13, RZ ;  /* 0x0000000d00047227 */ /* 0x000fe200078e00ff */
[----:B------:R-:W-:-:S03]  /*6b10*/  IABS R12, R7 ;  /* 0x00000007000c7213 */ /* 0x000fc60000000000 */
[----:B------:R-:W-:Y:S02]  /*6b20*/  IMAD.MOV R6, RZ, RZ, -R6 ;  /* 0x000000ffff067224 */ /* 0x000fe400078e0a06 */
[C---:B------:R-:W-:Y:S02]  /*6b30*/  IMAD R14, R2.reuse, R5, R14 ;  /* 0x00000005020e7224 */ /* 0x040fe400078e020e */
[----:B------:R-:W-:Y:S02]  /*6b40*/  IMAD.MOV R4, RZ, RZ, -R4 ;  /* 0x000000ffff047224 */ /* 0x000fe400078e0a04 */
[C---:B-1----:R-:W-:Y:S02]  /*6b50*/  VIADD R7, R235.reuse, 0xf4 ;  /* 0x000000f4eb077836 */ /* 0x042fe40000000000 */
[C---:B------:R-:W-:Y:S02]  /*6b60*/  VIADD R5, R235.reuse, 0xf6 ;  /* 0x000000f6eb057836 */ /* 0x040fe40000000000 */
[C---:B------:R-:W-:Y:S01]  /*6b70*/  IMAD R15, R2.reuse, R6, R15 ;  /* 0x00000006020f7224 */ /* 0x040fe200078e020f */
[----:B------:R-:W-:Y:S01]  /*6b80*/  IABS R11, R7 ;  /* 0x00000007000b7213 */ /* 0x000fe20000000000 */
[----:B------:R-:W-:Y:S01]  /*6b90*/  VIADD R6, R235, 0xf5 ;  /* 0x000000f5eb067836 */ /* 0x000fe20000000000 */
[----:B------:R-:W-:Y:S01]  /*6ba0*/  IABS R9, R5 ;  /* 0x0000000500097213 */ /* 0x000fe20000000000 */
[----:B------:R-:W-:Y:S01]  /*6bb0*/  IMAD R13, R2, R4, R13 ;  /* 0x00000004020d7224 */ /* 0x000fe200078e020d */
[----:B------:R1:W-:Y:S01]  /*6bc0*/  STL [R1+0x42f8], R7 ;  /* 0x0042f80701007387 */ /* 0x0003e20000100800 */
[----:B------:R-:W-:Y:S01]  /*6bd0*/  IMAD.HI.U32 R4, R0, R12, RZ ;  /* 0x0000000c00047227 */ /* 0x000fe200078e00ff */
[----:B------:R-:W-:-:S02]  /*6be0*/  IABS R10, R6 ;  /* 0x00000006000a7213 */ /* 0x000fc40000000000 */
[----:B------:R2:W-:Y:S01]  /*6bf0*/  STL [R1+0x42f4], R6 ;  /* 0x0042f40601007387 */ /* 0x0005e20000100800 */
[----:B------:R-:W-:Y:S02]  /*6c00*/  IMAD.MOV R4, RZ, RZ, -R4 ;  /* 0x000000ffff047224 */ /* 0x000fe400078e0a04 */
[----:B------:R-:W-:Y:S01]  /*6c10*/  VIADD R234, R237, 0x20 ;  /* 0x00000020edea7836 */ /* 0x000fe20000000000 */
[----:B------:R3:W-:Y:S01]  /*6c20*/  STL [R1+0x42f0], R5 ;  /* 0x0042f00501007387 */ /* 0x0007e20000100800 */
[----:B------:R-:W-:Y:S02]  /*6c30*/  IMAD R12, R2, R4, R12 ;  /* 0x00000004020c7224 */ /* 0x000fe400078e020c */
[C---:B-1----:R-:W-:Y:S01]  /*6c40*/  IMAD.HI.U32 R7, R0.reuse, R11, RZ ;  /* 0x0000000b00077227 */ /* 0x042fe200078e00ff */
[----:B------:R-:W-:Y:S01]  /*6c50*/  IABS R124, R234 ;  /* 0x000000ea007c7213 */ /* 0x000fe20000000000 */
[----:B------:R-:W-:Y:S02]  /*6c60*/  STL [R1+0x2ed0], R237 ;  /* 0x002ed0ed01007387 */ /* 0x000fe40000100800 */
[----:B--2---:R-:W-:-:S02]  /*6c70*/  IMAD.HI.U32 R6, R0, R10, RZ ;  /* 0x0000000a00067227 */ /* 0x004fc400078e00ff */
[----:B------:R1:W-:Y:S02]  /*6c80*/  STL [R1+0x2ed8], R234 ;  /* 0x002ed8ea01007387 */ /* 0x0003e40000100800 */
[----:B---3--:R-:W-:Y:S02]  /*6c90*/  IMAD.HI.U32 R5, R0, R9, RZ ;  /* 0x0000000900057227 */ /* 0x008fe400078e00ff */
[----:B------:R2:W-:Y:S02]  /*6ca0*/  STL [R1+0x2edc], R236 ;  /* 0x002edcec01007387 */ /* 0x0005e40000100800 */
[----:B------:R-:W-:Y:S02]  /*6cb0*/  IMAD.MOV R4, RZ, RZ, -R7 ;  /* 0x000000ffff047224 */ /* 0x000fe400078e0a07 */
[----:B------:R-:W-:Y:S01]  /*6cc0*/  IMAD.MOV R5, RZ, RZ, -R5 ;  /* 0x000000ffff057224 */ /* 0x000fe200078e0a05 */
[----:B------:R-:W-:Y:S01]  /*6cd0*/  STL [R1+0x2ee0], R135 ;  /* 0x002ee08701007387 */ /* 0x000fe20000100800 */
[----:B------:R-:W-:-:S02]  /*6ce0*/  IMAD.MOV R6, RZ, RZ, -R6 ;  /* 0x000000ffff067224 */ /* 0x000fc400078e0a06 */
[C---:B------:R-:W-:Y:S01]  /*6cf0*/  IMAD R11, R2.reuse, R4, R11 ;  /* 0x00000004020b7224 */ /* 0x040fe200078e020b */
[----:B------:R-:W-:Y:S01]  /*6d00*/  STL [R1+0x2ef0], R134 ;  /* 0x002ef08601007387 */ /* 0x000fe20000100800 */
[C---:B------:R-:W-:Y:S02]  /*6d10*/  IMAD R9, R2.reuse, R5, R9 ;  /* 0x0000000502097224 */ /* 0x040fe400078e0209 */
[C---:B------:R-:W-:Y:S01]  /*6d20*/  IMAD.HI.U32 R4, R3.reuse, R125, RZ ;  /* 0x0000007d03047227 */ /* 0x040fe200078e00ff */
[----:B------:R-:W-:Y:S03]  /*6d30*/  STL [R1+0x2eec], R133 ;  /* 0x002eec8501007387 */ /* 0x000fe60000100800 */
[C---:B------:R-:W-:Y:S01]  /*6d40*/  IMAD.HI.U32 R5, R3.reuse, R124, RZ ;  /* 0x0000007c03057227 */ /* 0x040fe200078e00ff */
[----:B------:R-:W-:Y:S03]  /*6d50*/  STL [R1+0x2ee8], R131 ;  /* 0x002ee88301007387 */ /* 0x000fe60000100800 */
[----:B------:R-:W-:Y:S01]  /*6d60*/  IMAD R10, R2, R6, R10 ;  /* 0x00000006020a7224 */ /* 0x000fe200078e020a */
[----:B------:R-:W-:Y:S01]  /*6d70*/  STL [R1+0x2ee4], R132 ;  /* 0x002ee48401007387 */ /* 0x000fe20000100800 */
[----:B------:R-:W-:-:S03]  /*6d80*/  IMAD.HI.U32 R6, R3, R123, RZ ;  /* 0x0000007b03067227 */ /* 0x000fc600078e00ff */
[----:B------:R3:W-:Y:S01]  /*6d90*/  STL [R1+0x42d4], R238 ;  /* 0x0042d4ee01007387 */ /* 0x0007e20000100800 */
[----:B------:R-:W-:Y:S02]  /*6da0*/  IMAD.MOV R4, RZ, RZ, -R4 ;  /* 0x000000ffff047224 */ /* 0x000fe400078e0a04 */
[----:B------:R-:W-:Y:S02]  /*6db0*/  IMAD.MOV R5, RZ, RZ, -R5 ;  /* 0x000000ffff057224 */ /* 0x000fe400078e0a05 */
[----:B------:R-:W-:-:S04]  /*6dc0*/  IMAD.HI.U32 R7, R3, R122, RZ ;  /* 0x0000007a03077227 */ /* 0x000fc800078e00ff */
[----:B------:R-:W-:Y:S02]  /*6dd0*/  IMAD.MOV R6, RZ, RZ, -R6 ;  /* 0x000000ffff067224 */ /* 0x000fe400078e0a06 */
[C---:B------:R-:W-:Y:S01]  /*6de0*/  IMAD R125, R126.reuse, R4, R125 ;  /* 0x000000047e7d7224 */ /* 0x040fe200078e027d */
[----:B------:R-:W-:Y:S01]  /*6df0*/  IABS R4, R132 ;  /* 0x0000008400047213 */ /* 0x000fe20000000000 */
[C---:B------:R-:W-:Y:S01]  /*6e00*/  IMAD R124, R126.reuse, R5, R124 ;  /* 0x000000057e7c7224 */ /* 0x040fe200078e027c */
[----:B------:R-:W-:Y:S01]  /*6e10*/  IABS R5, R131 ;  /* 0x0000008300057213 */ /* 0x000fe20000000000 */
[----:B------:R-:W-:Y:S01]  /*6e20*/  IMAD.MOV R7, RZ, RZ, -R7 ;  /* 0x000000ffff077224 */ /* 0x000fe200078e0a07 */
[C---:B------:R-:W-:Y:S01]  /*6e30*/  ISETP.GT.U32.AND P1, PT, R126.reuse, R125, PT ;  /* 0x0000007d7e00720c */ /* 0x040fe20003f24070 */
[C---:B------:R-:W-:Y:S01]  /*6e40*/  IMAD R123, R126.reuse, R6, R123 ;  /* 0x000000067e7b7224 */ /* 0x040fe200078e027b */
[----:B------:R-:W-:Y:S01]  /*6e50*/  ISETP.GT.U32.AND P0, PT, R126, R124, PT ;  /* 0x0000007c7e00720c */ /* 0x000fe20003f04070 */
[----:B------:R-:W-:-:S04]  /*6e60*/  IMAD.HI.U32 R6, R3, R121, RZ ;  /* 0x0000007903067227 */ /* 0x000fc800078e00ff */
[----:B------:R-:W-:Y:S02]  /*6e70*/  IMAD R122, R126, R7, R122 ;  /* 0x000000077e7a7224 */ /* 0x000fe400078e027a */
[----:B------:R-:W-:-:S03]  /*6e80*/  IMAD.HI.U32 R127, R3, R5, RZ ;  /* 0x00000005037f7227 */ /* 0x000fc600078e00ff */
[----:B------:R-:W-:Y:S01]  /*6e90*/  ISETP.GT.U32.AND P2, PT, R126, R122, PT ;  /* 0x0000007a7e00720c */ /* 0x000fe20003f44070 */
[----:B------:R-:W-:-:S04]  /*6ea0*/  IMAD.HI.U32 R7, R3, R4, RZ ;  /* 0x0000000403077227 */ /* 0x000fc800078e00ff */
[----:B------:R-:W-:Y:S02]  /*6eb0*/  IMAD.MOV R3, RZ, RZ, -R6 ;  /* 0x000000ffff037224 */ /* 0x000fe400078e0a06 */
[----:B------:R-:W-:Y:S02]  /*6ec0*/  IMAD.MOV R6, RZ, RZ, -R8 ;  /* 0x000000ffff067224 */ /* 0x000fe400078e0a08 */
[C---:B------:R-:W-:Y:S02]  /*6ed0*/  IMAD R121, R126.reuse, R3, R121 ;  /* 0x000000037e797224 */ /* 0x040fe400078e0279 */
[C---:B------:R-:W-:Y:S02]  /*6ee0*/  IMAD R120, R126.reuse, R6, R120 ;  /* 0x000000067e787224 */ /* 0x040fe400078e0278 */
[--C-:B------:R-:W-:Y:S01]  /*6ef0*/  @!P1 IMAD.IADD R125, R125, 0x1, -R126.reuse ;  /* 0x000000017d7d9824 */ /* 0x100fe200078e0a7e */
[----:B------:R-:W-:Y:S01]  /*6f00*/  ISETP.GT.U32.AND P3, PT, R126, R121, PT ;  /* 0x000000797e00720c */ /* 0x000fe20003f64070 */
[--C-:B------:R-:W-:Y:S01]  /*6f10*/  @!P2 IMAD.IADD R122, R122, 0x1, -R126.reuse ;  /* 0x000000017a7aa824 */ /* 0x100fe200078e0a7e */
[----:B------:R-:W-:Y:S01]  /*6f20*/  ISETP.GT.U32.AND P4, PT, R126, R120, PT ;  /* 0x000000787e00720c */ /* 0x000fe20003f84070 */
[----:B------:R-:W-:Y:S01]  /*6f30*/  @!P0 IMAD.IADD R124, R124, 0x1, -R126 ;  /* 0x000000017c7c8824 */ /* 0x000fe200078e0a7e */
[C---:B------:R-:W-:Y:S01]  /*6f40*/  ISETP.GT.U32.AND P1, PT, R126.reuse, R123, PT ;  /* 0x0000007b7e00720c */ /* 0x040fe20003f24070 */
[C---:B------:R-:W-:Y:S01]  /*6f50*/  VIADD R130, R235.reuse, 0xf8 ;  /* 0x000000f8eb827836 */ /* 0x040fe20000000000 */
[----:B------:R-:W-:Y:S01]  /*6f60*/  ISETP.GT.U32.AND P0, PT, R126, R125, PT ;  /* 0x0000007d7e00720c */ /* 0x000fe20003f04070 */
[----:B------:R-:W-:-:S02]  /*6f70*/  VIADD R129, R235, 0xf9 ;  /* 0x000000f9eb817836 */ /* 0x000fc40000000000 */
[----:B------:R-:W-:Y:S01]  /*6f80*/  VIADD R128, R235, 0xfa ;  /* 0x000000faeb807836 */ /* 0x000fe20000000000 */
[----:B------:R-:W-:Y:S01]  /*6f90*/  STL [R1+0x42d0], R130 ;  /* 0x0042d08201007387 */ /* 0x000fe20000100800 */
[----:B------:R-:W-:Y:S01]  /*6fa0*/  IMAD.MOV R8, RZ, RZ, -R127 ;  /* 0x000000ffff087224 */ /* 0x000fe200078e0a7f */
[----:B------:R-:W-:Y:S01]  /*6fb0*/  IABS R6, R129 ;  /* 0x0000008100067213 */ /* 0x000fe20000000000 */
[--C-:B------:R-:W-:Y:S01]  /*6fc0*/  @!P3 IMAD.IADD R121, R121, 0x1, -R126.reuse ;  /* 0x000000017979b824 */ /* 0x100fe200078e0a7e */
[----:B------:R-:W-:Y:S01]  /*6fd0*/  STL [R1+0x42c8], R129 ;  /* 0x0042c88101007387 */ /* 0x000fe20000100800 */
[--C-:B------:R-:W-:Y:S01]  /*6fe0*/  @!P4 IMAD.IADD R120, R120, 0x1, -R126.reuse ;  /* 0x000000017878c824 */ /* 0x100fe200078e0a7e */
[C---:B------:R-:W-:Y:S01]  /*6ff0*/  ISETP.GT.U32.AND P4, PT, R126.reuse, R124, PT ;  /* 0x0000007c7e00720c */ /* 0x040fe20003f84070 */
[--C-:B------:R-:W-:Y:S01]  /*7000*/  @!P1 IMAD.IADD R123, R123, 0x1, -R126.reuse ;  /* 0x000000017b7b9824 */ /* 0x100fe200078e0a7e */
[C---:B------:R-:W-:Y:S01]  /*7010*/  ISETP.GT.U32.AND P1, PT, R126.reuse, R122, PT ;  /* 0x0000007a7e00720c */ /* 0x040fe20003f24070 */
[----:B------:R4:W-:Y:S01]  /*7020*/  STL [R1+0x42c4], R128 ;  /* 0x0042c48001007387 */ /* 0x0009e20000100800 */
[C---:B------:R-:W-:Y:S01]  /*7030*/  ISETP.GT.U32.AND P3, PT, R126.reuse, R120, PT ;  /* 0x000000787e00720c */ /* 0x040fe20003f64070 */
[C---:B------:R-:W-:Y:S01]  /*7040*/  IMAD R5, R126.reuse, R8, R5 ;  /* 0x000000087e057224 */ /* 0x040fe200078e0205 */
[----:B------:R-:W-:Y:S01]  /*7050*/  IABS R8, R238 ;  /* 0x000000ee00087213 */ /* 0x000fe20000000000 */
[----:B------:R-:W-:Y:S01]  /*7060*/  IMAD.MOV R7, RZ, RZ, -R7 ;  /* 0x000000ffff077224 */ /* 0x000fe200078e0a07 */
[C---:B------:R-:W-:Y:S01]  /*7070*/  ISETP.GT.U32.AND P2, PT, R126.reuse, R121, PT ;  /* 0x000000797e00720c */ /* 0x040fe20003f44070 */
[----:B------:R-:W-:Y:S01]  /*7080*/  @!P0 IMAD.IADD R125, R125, 0x1, -R126 ;  /* 0x000000017d7d8824 */ /* 0x000fe200078e0a7e */
[C---:B------:R-:W-:Y:S01]  /*7090*/  ISETP.GT.U32.AND P5, PT, R126.reuse, R5, PT ;  /* 0x000000057e00720c */ /* 0x040fe20003fa4070 */
[C---:B------:R-:W-:Y:S01]  /*70a0*/  IMAD R4, R126.reuse, R7, R4 ;  /* 0x000000077e047224 */ /* 0x040fe200078e0204 */
[----:B------:R-:W-:Y:S01]  /*70b0*/  ISETP.GT.U32.AND P0, PT, R126, R123, PT ;  /* 0x0000007b7e00720c */ /* 0x000fe20003f04070 */
[--C-:B------:R-:W-:Y:S01]  /*70c0*/  @!P4 IMAD.IADD R124, R124, 0x1, -R126.reuse ;  /* 0x000000017c7cc824 */ /* 0x100fe200078e0a7e */
[----:B------:R-:W-:Y:S01]  /*70d0*/  ISETP.GE.AND P4, PT, R237, RZ, PT ;  /* 0x000000ffed00720c */ /* 0x000fe20003f86270 */
[--C-:B------:R-:W-:Y:S01]  /*70e0*/  @!P1 IMAD.IADD R122, R122, 0x1, -R126.reuse ;  /* 0x000000017a7a9824 */ /* 0x100fe200078e0a7e */
[----:B------:R-:W-:Y:S01]  /*70f0*/  IABS R3, R128 ;  /* 0x0000008000037213 */ /* 0x000fe20000000000 */
[----:B------:R-:W-:Y:S01]  /*7100*/  @!P3 IMAD.IADD R120, R120, 0x1, -R126 ;  /* 0x000000017878b824 */ /* 0x000fe200078e0a7e */
[----:B------:R-:W-:Y:S01]  /*7110*/  ISETP.GE.AND P3, PT, R234, RZ, PT ;  /* 0x000000ffea00720c */ /* 0x000fe20003f66270 */
[----:B------:R-:W-:Y:S01]  /*7120*/  IMAD.HI.U32 R127, R0, R8, RZ ;  /* 0x00000008007f7227 */ /* 0x000fe200078e00ff */
[----:B-1----:R-:W5:Y:S01]  /*7130*/  LDL.LU R234, [R1+0x3c] ;  /* 0x00003c0001ea7983 */ /* 0x002f620000300800 */
[----:B------:R-:W-:-:S02]  /*7140*/  ISETP.GE.AND P1, PT, R236, RZ, PT ;  /* 0x000000ffec00720c */ /* 0x000fc40003f26270 */
[C---:B------:R-:W-:Y:S01]  /*7150*/  ISETP.GT.U32.AND P6, PT, R126.reuse, R4, PT ;  /* 0x000000047e00720c */ /* 0x040fe20003fc4070 */
[----:B--2---:R-:W2:Y:S01]  /*7160*/  LDL.LU R236, [R1+0x38] ;  /* 0x0000380001ec7983 */ /* 0x004ea20000300800 */
[--C-:B------:R-:W-:Y:S01]  /*7170*/  @!P5 IMAD.IADD R5, R5, 0x1, -R126.reuse ;  /* 0x000000010505d824 */ /* 0x100fe200078e0a7e */
[----:B------:R-:W-:Y:S01]  /*7180*/  IABS R7, R130 ;  /* 0x0000008200077213 */ /* 0x000fe20000000000 */
[--C-:B------:R-:W-:Y:S01]  /*7190*/  @!P0 IMAD.IADD R123, R123, 0x1, -R126.reuse ;  /* 0x000000017b7b8824 */ /* 0x100fe200078e0a7e */
[----:B------:R-:W2:Y:S01]  /*71a0*/  LDL.LU R237, [R1+0x34] ;  /* 0x0000340001ed7983 */ /* 0x000ea20000300800 */
[----:B------:R-:W-:Y:S01]  /*71b0*/  @!P2 IMAD.IADD R121, R121, 0x1, -R126 ;  /* 0x000000017979a824 */ /* 0x000fe200078e0a7e */
[----:B------:R-:W-:Y:S01]  /*71c0*/  ISETP.GT.U32.AND P5, PT, R126, R5, PT ;  /* 0x000000057e00720c */ /* 0x000fe20003fa4070 */
[----:B------:R-:W-:Y:S01]  /*71d0*/  @!P4 IMAD.MOV R125, RZ, RZ, -R125 ;  /* 0x000000ffff7dc224 */ /* 0x000fe200078e0a7d */
[----:B---3--:R-:W3:Y:S01]  /*71e0*/  LDL.LU R238, [R1+0x30] ;  /* 0x0000300001ee7983 */ /* 0x008ee20000300800 */
[----:B------:R-:W-:-:S02]  /*71f0*/  IMAD.MOV R127, RZ, RZ, -R127 ;  /* 0x000000ffff7f7224 */ /* 0x000fc400078e0a7f */
[----:B------:R-:W-:Y:S01]  /*7200*/  @!P3 IMAD.MOV R124, RZ, RZ, -R124 ;  /* 0x000000ffff7cb224 */ /* 0x000fe200078e0a7c */
[----:B------:R-:W2:Y:S01]  /*7210*/  LDL.LU R239, [R1+0x2c] ;  /* 0x00002c0001ef7983 */ /* 0x000ea20000300800 */
[--C-:B------:R-:W-:Y:S02]  /*7220*/  @!P6 IMAD.IADD R4, R4, 0x1, -R126.reuse ;  /* 0x000000010404e824 */ /* 0x100fe400078e0a7e */
[----:B------:R-:W-:Y:S01]  /*7230*/  @!P1 IMAD.MOV R123, RZ, RZ, -R123 ;  /* 0x000000ffff7b9224 */ /* 0x000fe200078e0a7b */
[----:B------:R-:W2:Y:S01]  /*7240*/  LDL.LU R240, [R1+0x28] ;  /* 0x0000280001f07983 */ /* 0x000ea20000300800 */
[----:B----4-:R-:W-:Y:S01]  /*7250*/  IMAD.HI.U32 R128, R0, R7, RZ ;  /* 0x0000000700807227 */ /* 0x010fe200078e00ff */
[----:B------:R-:W-:Y:S02]  /*7260*/  ISETP.GT.U32.AND P6, PT, R126, R4, PT ;  /* 0x000000047e00720c */ /* 0x000fe40003fc4070 */
[----:B------:R-:W4:Y:S01]  /*7270*/  LDL.LU R241, [R1+0x24] ;  /* 0x0000240001f17983 */ /* 0x000f220000300800 */
[----:B------:R-:W-:Y:S01]  /*7280*/  @!P5 IMAD.IADD R5, R5, 0x1, -R126 ;  /* 0x000000010505d824 */ /* 0x000fe200078e0a7e */
[----:B------:R-:W-:Y:S01]  /*7290*/  ISETP.NE.AND P2, PT, R252, RZ, PT ;  /* 0x000000fffc00720c */ /* 0x000fe20003f45270 */
[----:B------:R-:W-:Y:S01]  /*72a0*/  IMAD.HI.U32 R129, R0, R6, RZ ;  /* 0x0000000600817227 */ /* 0x000fe200078e00ff */
[----:B------:R-:W3:Y:S01]  /*72b0*/  LDL.LU R242, [R1+0x20] ;  /* 0x0000200001f27983 */ /* 0x000ee20000300800 */
[----:B------:R-:W-:-:S02]  /*72c0*/  ISETP.GE.AND P4, PT, R132, RZ, PT ;  /* 0x000000ff8400720c */ /* 0x000fc40003f86270 */
[----:B------:R-:W-:Y:S01]  /*72d0*/  IMAD.HI.U32 R130, R0, R3, RZ ;  /* 0x0000000300827227 */ /* 0x000fe200078e00ff */
[----:B------:R-:W3:Y:S01]  /*72e0*/  LDL.LU R243, [R1+0x1c] ;  /* 0x00001c0001f37983 */ /* 0x000ee20000300800 */
[----:B------:R-:W-:Y:S02]  /*72f0*/  ISETP.GE.AND P5, PT, R134, RZ, PT ;  /* 0x000000ff8600720c */ /* 0x000fe40003fa6270 */
[----:B------:R-:W-:Y:S01]  /*7300*/  @!P6 IMAD.IADD R4, R4, 0x1, -R126 ;  /* 0x000000010404e824 */ /* 0x000fe200078e0a7e */
[----:B------:R-:W-:Y:S01]  /*7310*/  ISETP.GE.AND P6, PT, R135, RZ, PT ;  /* 0x000000ff8700720c */ /* 0x000fe20003fc6270 */
[----:B------:R-:W3:Y:S01]  /*7320*/  LDL.LU R244, [R1+0x18] ;  /* 0x0000180001f47983 */ /* 0x000ee20000300800 */
[----:B------:R-:W1:Y:S01]  /*7330*/  LDC.64 R134, c[0x0][0x3a8] ;  /* 0x0000ea00ff867b82 */ /* 0x000e620000000a00 */
[----:B------:R-:W-:Y:S01]  /*7340*/  LOP3.LUT R126, RZ, R252, RZ, 0x33, !PT ;  /* 0x000000fcff7e7212 */ /* 0x000fe200078e33ff */
[----:B------:R-:W-:Y:S01]  /*7350*/  IMAD R8, R2, R127, R8 ;  /* 0x0000007f02087224 */ /* 0x000fe200078e0208 */
[----:B------:R-:W3:Y:S01]  /*7360*/  LDL.LU R245, [R1+0x14] ;  /* 0x0000140001f57983 */ /* 0x000ee20000300800 */
[----:B------:R-:W-:Y:S01]  /*7370*/  IMAD.MOV R127, RZ, RZ, -R128 ;  /* 0x000000ffff7f7224 */ /* 0x000fe200078e0a80 */
[----:B------:R-:W-:Y:S01]  /*7380*/  SEL R125, R126, R125, !P2 ;  /* 0x0000007d7e7d7207 */ /* 0x000fe20005000000 */
[----:B------:R-:W-:Y:S01]  /*7390*/  IMAD.MOV R128, RZ, RZ, -R129 ;  /* 0x000000ffff807224 */ /* 0x000fe200078e0a81 */
[----:B------:R-:W3:Y:S01]  /*73a0*/  LDL.LU R246, [R1+0x10] ;  /* 0x0000100001f67983 */ /* 0x000ee20000300800 */
[----:B------:R-:W-:-:S02]  /*73b0*/  @!P5 IMAD.MOV R121, RZ, RZ, -R121 ;  /* 0x000000ffff79d224 */ /* 0x000fc400078e0a79 */
[----:B------:R-:W-:Y:S01]  /*73c0*/  IMAD R125, R125, UR56, RZ ;  /* 0x000000387d7d7c24 */ /* 0x000fe2000f8e02ff */
[----:B------:R-:W3:Y:S01]  /*73d0*/  LDL.LU R247, [R1+0x8] ;  /* 0x0000080001f77983 */ /* 0x000ee20000300800 */
[----:B------:R-:W-:Y:S01]  /*73e0*/  @!P6 IMAD.MOV R122, RZ, RZ, -R122 ;  /* 0x000000ffff7ae224 */ /* 0x000fe200078e0a7a */
[----:B------:R-:W-:Y:S01]  /*73f0*/  SEL R124, R126, R124, !P2 ;  /* 0x0000007c7e7c7207 */ /* 0x000fe20005000000 */
[----:B------:R-:W-:Y:S01]  /*7400*/  IMAD.MOV R129, RZ, RZ, -R130 ;  /* 0x000000ffff817224 */ /* 0x000fe200078e0a82 */
[----:B------:R-:W3:Y:S01]  /*7410*/  LDL.LU R248, [R1+0x4] ;  /* 0x0000040001f87983 */ /* 0x000ee20000300800 */
[C---:B------:R-:W-:Y:S01]  /*7420*/  ISETP.GT.U32.AND P6, PT, R2.reuse, R251, PT ;  /* 0x000000fb0200720c */ /* 0x040fe20003fc4070 */
[----:B------:R-:W-:Y:S02]  /*7430*/  IMAD R6, R2, R128, R6 ;  /* 0x0000008002067224 */ /* 0x000fe400078e0206 */
[----:B------:R-:W3:Y:S01]  /*7440*/  LDL.LU R249, [R1] ;  /* 0x0000000001f97983 */ /* 0x000ee20000300800 */
[----:B------:R-:W-:Y:S01]  /*7450*/  SEL R123, R126, R123, !P2 ;  /* 0x0000007b7e7b7207 */ /* 0x000fe20005000000 */
[----:B------:R-:W-:Y:S01]  /*7460*/  IMAD R3, R2, R129, R3 ;  /* 0x0000008102037224 */ /* 0x000fe200078e0203 */
[----:B------:R-:W-:-:S02]  /*7470*/  ISETP.GE.AND P3, PT, R131, RZ, PT ;  /* 0x000000ff8300720c */ /* 0x000fc40003f66270 */
[----:B------:R-:W-:Y:S01]  /*7480*/  ISETP.GE.AND P0, PT, R133, RZ, PT ;  /* 0x000000ff8500720c */ /* 0x000fe20003f06270 */
[----:B-1----:R1:W-:Y:S01]  /*7490*/  STL [R1+0x4380], R134 ;  /* 0x0043808601007387 */ /* 0x0023e20000100800 */
[----:B-----5:R-:W-:-:S03]  /*74a0*/  ISETP.GT.U32.AND P1, PT, R2, R234, PT ;  /* 0x000000ea0200720c */ /* 0x020fc60003f24070 */
[----:B-1----:R-:W5:Y:S01]  /*74b0*/  LDL.LU R134, [R1+0xc] ;  /* 0x00000c0001867983 */ /* 0x002f620000300800 */
[----:B------:R-:W-:Y:S02]  /*74c0*/  @!P4 IMAD.MOV R4, RZ, RZ, -R4 ;  /* 0x000000ffff04c224 */ /* 0x000fe400078e0a04 */
[----:B------:R-:W-:-:S07]  /*74d0*/  IMAD R7, R2, R127, R7 ;  /* 0x0000007f02077224 */ /* 0x000fce00078e0207 */
[----:B------:R-:W-:Y:S01]  /*74e0*/  @!P1 IMAD.IADD R234, R234, 0x1, -R2 ;  /* 0x00000001eaea9824 */ /* 0x000fe200078e0a02 */
[C---:B----4-:R-:W-:Y:S02]  /*74f0*/  ISETP.GT.U32.AND P1, PT, R2.reuse, R241, PT ;  /* 0x000000f10200720c */ /* 0x050fe40003f24070 */
[----:B--2---:R-:W-:-:S11]  /*7500*/  ISETP.GT.U32.AND P5, PT, R2, R236, PT ;  /* 0x000000ec0200720c */ /* 0x004fd60003fa4070 */
[----:B------:R-:W-:Y:S01]  /*7510*/  @!P1 IMAD.IADD R241, R241, 0x1, -R2 ;  /* 0x00000001f1f19824 */ /* 0x000fe200078e0a02 */
[----:B------:R-:W-:-:S05]  /*7520*/  LEA R132, P1, R125, UR4, 0x2 ;  /* 0x000000047d847c11 */ /* 0x000fca000f8210ff */
[----:B------:R1:W-:Y:S01]  /*7530*/  STL [R1+0x4388], R132 ;  /* 0x0043888401007387 */ /* 0x0003e20000100800 */
[--C-:B------:R-:W-:Y:S01]  /*7540*/  @!P5 IMAD.IADD R236, R236, 0x1, -R2.reuse ;  /* 0x00000001ececd824 */ /* 0x100fe200078e0a02 */
[----:B-1----:R-:W1:Y:S01]  /*7550*/  S2R R132, SR_TID.X ;  /* 0x0000000000847919 */ /* 0x002e620000002100 */
[C---:B---3--:R-:W-:Y:S01]  /*7560*/  ISETP.GT.U32.AND P5, PT, R2.reuse, R243, PT ;  /* 0x000000f30200720c */ /* 0x048fe20003fa4070 */
[----:B------:R-:W-:Y:S01]  /*7570*/  @!P6 IMAD.IADD R251, R251, 0x1, -R2 ;  /* 0x00000001fbfbe824 */ /* 0x000fe200078e0a02 */
[----:B------:R-:W-:Y:S01]  /*7580*/  ISETP.GT.U32.AND P6, PT, R2, R242, PT ;  /* 0x000000f20200720c */ /* 0x000fe20003fc4070 */
[----:B------:R-:W-:Y:S02]  /*7590*/  IMAD R131, R124, UR56, RZ ;  /* 0x000000387c837c24 */ /* 0x000fe4000f8e02ff */
[----:B------:R-:W-:Y:S01]  /*75a0*/  IMAD R129, R123, UR56, RZ ;  /* 0x000000387b817c24 */ /* 0x000fe2000f8e02ff */
[----:B------:R-:W-:-:S07]  /*75b0*/  LEA.HI.X.SX32 R133, R125, UR5, 0x2, P1 ;  /* 0x000000057d857c11 */ /* 0x000fce00088f16ff */
[--C-:B------:R-:W-:Y:S01]  /*75c0*/  @!P5 IMAD.IADD R243, R243, 0x1, -R2.reuse ;  /* 0x00000001f3f3d824 */ /* 0x100fe200078e0a02 */
[----:B------:R-:W-:Y:S01]  /*75d0*/  LEA R130, P5, R131, UR4, 0x2 ;  /* 0x0000000483827c11 */ /* 0x000fe2000f8a10ff */
[----:B------:R-:W-:Y:S01]  /*75e0*/  @!P6 IMAD.IADD R242, R242, 0x1, -R2 ;  /* 0x00000001f2f2e824 */ /* 0x000fe200078e0a02 */
[----:B------:R-:W-:Y:S02]  /*75f0*/  LEA R128, P6, R129, UR4, 0x2 ;  /* 0x0000000481807c11 */ /* 0x000fe4000f8c10ff */
[----:B------:R-:W-:Y:S01]  /*7600*/  LEA.HI.X.SX32 R131, R131, UR5, 0x2, P5 ;  /* 0x0000000583837c11 */ /* 0x000fe2000a8f16ff */
[----:B------:R2:W-:Y:S01]  /*7610*/  STL [R1+0x4384], R133 ;  /* 0x0043848501007387 */ /* 0x0005e20000100800 */
[----:B------:R-:W-:-:S03]  /*7620*/  LEA.HI.X.SX32 R129, R129, UR5, 0x2, P6 ;  /* 0x0000000581817c11 */ /* 0x000fc6000b0f16ff */
[----:B------:R-:W-:Y:S04]  /*7630*/  STL [R1+0x4390], R130 ;  /* 0x0043908201007387 */ /* 0x000fe80000100800 */
[----:B------:R-:W-:Y:S01]  /*7640*/  STL [R1+0x438c], R131 ;  /* 0x00438c8301007387 */ /* 0x000fe20000100800 */
[----:B-1----:R-:W-:-:S03]  /*7650*/  LOP3.LUT R132, R132, 0x1f, RZ, 0xc0, !PT ;  /* 0x0000001f84847812 */ /* 0x002fc600078ec0ff */
[----:B------:R-:W-:Y:S04]  /*7660*/  STL [R1+0x4398], R128 ;  /* 0x0043988001007387 */ /* 0x000fe80000100800 */
[----:B------:R-:W-:Y:S01]  /*7670*/  STL [R1+0x4394], R129 ;  /* 0x0043948101007387 */ /* 0x000fe20000100800 */
[----:B------:R-:W-:-:S03]  /*7680*/  IMAD R135, R132, R135, RZ ;  /* 0x0000008784877224 */ /* 0x000fc600078e02ff */
[----:B--2---:R-:W2:Y:S04]  /*7690*/  LDL R133, [R1+0x4318] ;  /* 0x0043180001857983 */ /* 0x004ea80000100800 */
[----:B------:R-:W3:Y:S01]  /*76a0*/  LDL R132, [R1+0x3f1c] ;  /* 0x003f1c0001847983 */ /* 0x000ee20000100800 */
[----:B------:R-:W-:Y:S01]  /*76b0*/  @!P0 IMAD.MOV R120, RZ, RZ, -R120 ;  /* 0x000000ffff788224 */ /* 0x000fe200078e0a78 */
[C---:B------:R-:W-:Y:S01]  /*76c0*/  ISETP.GT.U32.AND P0, PT, R2.reuse, R239, PT ;  /* 0x000000ef0200720c */ /* 0x040fe20003f04070 */
[----:B------:R-:W-:Y:S01]  /*76d0*/  @!P3 IMAD.MOV R5, RZ, RZ, -R5 ;  /* 0x000000ffff05b224 */ /* 0x000fe200078e0a05 */
[----:B------:R-:W-:Y:S02]  /*76e0*/  ISETP.GT.U32.AND P3, PT, R2, R238, PT ;  /* 0x000000ee0200720c */ /* 0x000fe40003f64070 */
[----:B------:R-:W-:-:S02]  /*76f0*/  SEL R122, R126, R122, !P2 ;  /* 0x0000007a7e7a7207 */ /* 0x000fc40005000000 */
[C---:B------:R-:W-:Y:S02]  /*7700*/  SEL R121, R126.reuse, R121, !P2 ;  /* 0x000000797e797207 */ /* 0x040fe40005000000 */
[C---:B------:R-:W-:Y:S02]  /*7710*/  SEL R120, R126.reuse, R120, !P2 ;  /* 0x000000787e787207 */ /* 0x040fe40005000000 */
[C---:B------:R-:W-:Y:S02]  /*7720*/  SEL R5, R126.reuse, R5, !P2 ;  /* 0x000000057e057207 */ /* 0x040fe40005000000 */
[----:B------:R-:W-:Y:S01]  /*7730*/  SEL R4, R126, R4, !P2 ;  /* 0x000000047e047207 */ /* 0x000fe20005000000 */
[----:B------:R-:W-:Y:S01]  /*7740*/  @!P0 IMAD.IADD R239, R239, 0x1, -R2 ;  /* 0x00000001efef8824 */ /* 0x000fe200078e0a02 */
[C---:B------:R-:W-:Y:S02]  /*7750*/  ISETP.GT.U32.AND P2, PT, R2.reuse, R240, PT ;  /* 0x000000f00200720c */ /* 0x040fe40003f44070 */
[----:B------:R-:W-:-:S02]  /*7760*/  ISETP.GT.U32.AND P0, PT, R2, R246, PT ;  /* 0x000000f60200720c */ /* 0x000fc40003f04070 */
[----:B------:R-:W-:Y:S01]  /*7770*/  ISETP.GT.U32.AND P4, PT, R2, R237, PT ;  /* 0x000000ed0200720c */ /* 0x000fe20003f84070 */
[----:B------:R-:W-:Y:S02]  /*7780*/  IMAD R127, R122, UR56, RZ ;  /* 0x000000387a7f7c24 */ /* 0x000fe4000f8e02ff */
[----:B------:R-:W-:Y:S02]  /*7790*/  IMAD R252, R121, UR56, RZ ;  /* 0x0000003879fc7c24 */ /* 0x000fe4000f8e02ff */
[----:B------:R-:W-:Y:S02]  /*77a0*/  IMAD R121, R5, UR56, RZ ;  /* 0x0000003805797c24 */ /* 0x000fe4000f8e02ff */
[--C-:B------:R-:W-:Y:S01]  /*77b0*/  @!P3 IMAD.IADD R238, R238, 0x1, -R2.reuse ;  /* 0x00000001eeeeb824 */ /* 0x100fe200078e0a02 */
[----:B------:R-:W-:Y:S01]  /*77c0*/  ISETP.GT.U32.AND P3, PT, R2, R245, PT ;  /* 0x000000f50200720c */ /* 0x000fe20003f64070 */
[----:B------:R-:W-:Y:S01]  /*77d0*/  @!P2 IMAD.IADD R240, R240, 0x1, -R2 ;  /* 0x00000001f0f0a824 */ /* 0x000fe200078e0a02 */
[----:B------:R-:W-:Y:S01]  /*77e0*/  LEA R126, P1, R127, UR4, 0x2 ;  /* 0x000000047f7e7c11 */ /* 0x000fe2000f8210ff */
[----:B------:R-:W-:-:S02]  /*77f0*/  IMAD R123, R120, UR56, RZ ;  /* 0x00000038787b7c24 */ /* 0x000fc4000f8e02ff */
[--C-:B------:R-:W-:Y:S01]  /*7800*/  @!P0 IMAD.IADD R246, R246, 0x1, -R2.reuse ;  /* 0x00000001f6f68824 */ /* 0x100fe200078e0a02 */
[----:B------:R-:W-:Y:S01]  /*7810*/  LEA R120, P0, R121, UR4, 0x2 ;  /* 0x0000000479787c11 */ /* 0x000fe2000f8010ff */
[----:B------:R-:W-:Y:S01]  /*7820*/  @!P4 IMAD.IADD R237, R237, 0x1, -R2 ;  /* 0x00000001ededc824 */ /* 0x000fe200078e0a02 */
[----:B------:R-:W-:Y:S02]  /*7830*/  LEA.HI.X.SX32 R127, R127, UR5, 0x2, P1 ;  /* 0x000000057f7f7c11 */ /* 0x000fe400088f16ff */
[C---:B------:R-:W-:Y:S02]  /*7840*/  ISETP.GT.U32.AND P4, PT, R2.reuse, R244, PT ;  /* 0x000000f40200720c */ /* 0x040fe40003f84070 */
[C---:B------:R-:W-:Y:S02]  /*7850*/  ISETP.GT.U32.AND P1, PT, R2.reuse, R249, PT ;  /* 0x000000f90200720c */ /* 0x040fe40003f24070 */
[----:B------:R-:W-:Y:S02]  /*7860*/  LEA.HI.X.SX32 R121, R121, UR5, 0x2, P0 ;  /* 0x0000000579797c11 */ /* 0x000fe400080f16ff */
[----:B------:R-:W-:-:S02]  /*7870*/  ISETP.GT.U32.AND P6, PT, R2, R248, PT ;  /* 0x000000f80200720c */ /* 0x000fc40003fc4070 */
[----:B------:R-:W-:Y:S01]  /*7880*/  ISETP.GT.U32.AND P0, PT, R2, R251, PT ;  /* 0x000000fb0200720c */ /* 0x000fe20003f04070 */
[--C-:B------:R-:W-:Y:S01]  /*7890*/  @!P3 IMAD.IADD R245, R245, 0x1, -R2.reuse ;  /* 0x00000001f5f5b824 */ /* 0x100fe200078e0a02 */
[----:B------:R-:W-:Y:S01]  /*78a0*/  LEA R124, P3, R252, UR4, 0x2 ;  /* 0x00000004fc7c7c11 */ /* 0x000fe2000f8610ff */
[----:B------:R-:W-:Y:S01]  /*78b0*/  IMAD R5, R4, UR56, RZ ;  /* 0x0000003804057c24 */ /* 0x000fe2000f8e02ff */
[----:B------:R-:W-:Y:S01]  /*78c0*/  STL [R1+0x43a0], R126 ;  /* 0x0043a07e01007387 */ /* 0x000fe20000100800 */
[--C-:B------:R-:W-:Y:S01]  /*78d0*/  @!P4 IMAD.IADD R244, R244, 0x1, -R2.reuse ;  /* 0x00000001f4f4c824 */ /* 0x100fe200078e0a02 */
[----:B------:R-:W-:Y:S01]  /*78e0*/  LEA.HI.X.SX32 R125, R252, UR5, 0x2, P3 ;  /* 0x00000005fc7d7c11 */ /* 0x000fe200098f16ff */
[--C-:B------:R-:W-:Y:S01]  /*78f0*/  @!P1 IMAD.IADD R249, R249, 0x1, -R2.reuse ;  /* 0x00000001f9f99824 */ /* 0x100fe200078e0a02 */
[----:B------:R-:W-:Y:S01]  /*7900*/  LEA R4, P4, R5, UR4, 0x2 ;  /* 0x0000000405047c11 */ /* 0x000fe2000f8810ff */
[----:B------:R-:W-:Y:S01]  /*7910*/  STL [R1+0x439c], R127 ;  /* 0x00439c7f01007387 */ /* 0x000fe20000100800 */
[----:B------:R-:W-:Y:S01]  /*7920*/  ISETP.GT.U32.AND P1, PT, R2, R237, PT ;  /* 0x000000ed0200720c */ /* 0x000fe20003f24070 */
[--C-:B------:R-:W-:Y:S01]  /*7930*/  @!P6 IMAD.IADD R248, R248, 0x1, -R2.reuse ;  /* 0x00000001f8f8e824 */ /* 0x100fe200078e0a02 */
[----:B------:R-:W-:Y:S01]  /*7940*/  LEA R252, P6, R135, UR6, 0x2 ;  /* 0x0000000687fc7c11 */ /* 0x000fe2000f8c10ff */
[--C-:B------:R-:W-:Y:S01]  /*7950*/  @!P0 IMAD.IADD R251, R251, 0x1, -R2.reuse ;  /* 0x00000001fbfb8824 */ /* 0x100fe200078e0a02 */
[----:B------:R-:W-:Y:S01]  /*7960*/  STL [R1+0x43a8], R124 ;  /* 0x0043a87c01007387 */ /* 0x000fe20000100800 */
[C---:B------:R-:W-:Y:S01]  /*7970*/  ISETP.GT.U32.AND P0, PT, R2.reuse, R241, PT ;  /* 0x000000f10200720c */ /* 0x040fe20003f04070 */
[----:B------:R-:W1:Y:S01]  /*7980*/  LDCU UR6, c[0x0][0x3b0] ;  /* 0x00007600ff0677ac */ /* 0x000e620008000800 */
[----:B------:R-:W-:Y:S01]  /*7990*/  LEA.HI.X.SX32 R5, R5, UR5, 0x2, P4 ;  /* 0x0000000505057c11 */ /* 0x000fe2000a0f16ff */
[----:B------:R-:W-:Y:S01]  /*79a0*/  STL [R1+0x43a4], R125 ;  /* 0x0043a47d01007387 */ /* 0x000fe20000100800 */
[----:B------:R-:W-:Y:S01]  /*79b0*/  LEA.HI.X.SX32 R135, R135, UR7, 0x2, P6 ;  /* 0x0000000787877c11 */ /* 0x000fe2000b0f16ff */
[----:B------:R-:W4:Y:S03]  /*79c0*/  LDCU UR7, c[0x0][0x3b0] ;  /* 0x00007600ff0777ac */ /* 0x000f260008000800 */
[--C-:B------:R-:W-:Y:S01]  /*79d0*/  @!P1 IMAD.IADD R237, R237, 0x1, -R2.reuse ;  /* 0x00000001eded9824 */ /* 0x100fe200078e0a02 */
[C---:B------:R-:W-:Y:S01]  /*79e0*/  ISETP.GT.U32.AND P5, PT, R2.reuse, R247, PT ;  /* 0x000000f70200720c */ /* 0x040fe20003fa4070 */
[----:B------:R-:W1:Y:S03]  /*79f0*/  LDCU UR56, c[0x0][0x3b0] ;  /* 0x00007600ff3877ac */ /* 0x000e660008000800 */
[----:B------:R-:W-:Y:S01]  /*7a00*/  @!P0 IMAD.IADD R241, R241, 0x1, -R2 ;  /* 0x00000001f1f18824 */ /* 0x000fe200078e0a02 */
[----:B-----5:R-:W-:-:S13]  /*7a10*/  ISETP.GT.U32.AND P2, PT, R2, R134, PT ;  /* 0x000000860200720c */ /* 0x020fda0003f44070 */
[--C-:B------:R-:W-:Y:S01]  /*7a20*/  @!P2 IMAD.IADD R134, R134, 0x1, -R2.reuse ;  /* 0x000000018686a824 */ /* 0x100fe200078e0a02 */
[----:B------:R-:W-:Y:S02]  /*7a30*/  LEA R122, P2, R123, UR4, 0x2 ;  /* 0x000000047b7a7c11 */ /* 0x000fe4000f8410ff */
[----:B--2---:R-:W-:Y:S02]  /*7a40*/  ISETP.GE.AND P1, PT, R133, RZ, PT ;  /* 0x000000ff8500720c */ /* 0x004fe40003f26270 */
[----:B------:R-:W-:Y:S01]  /*7a50*/  ISETP.GT.U32.AND P3, PT, R2, R250, PT ;  /* 0x000000fa0200720c */ /* 0x000fe20003f64070 */
[----:B------:R-:W-:Y:S01]  /*7a60*/  @!P5 IMAD.IADD R247, R247, 0x1, -R2 ;  /* 0x00000001f7f7d824 */ /* 0x000fe200078e0a02 */
[----:B------:R-:W-:Y:S01]  /*7a70*/  LEA.HI.X.SX32 R123, R123, UR5, 0x2, P2 ;  /* 0x000000057b7b7c11 */ /* 0x000fe200090f16ff */
[----:B------:R-:W-:Y:S01]  /*7a80*/  STL [R1+0x43b0], R122 ;  /* 0x0043b07a01007387 */ /* 0x000fe20000100800 */
[----:B---3--:R-:W-:Y:S01]  /*7a90*/  ISETP.NE.AND P0, PT, R132, RZ, PT ;  /* 0x000000ff8400720c */ /* 0x008fe20003f05270 */
[----:B------:R-:W2:Y:S02]  /*7aa0*/  LDCU UR4, c[0x0][0x3b0] ;  /* 0x00007600ff0477ac */ /* 0x000ea40008000800 */
[----:B------:R-:W-:Y:S01]  /*7ab0*/  STL [R1+0x43ac], R123 ;  /* 0x0043ac7b01007387 */ /* 0x000fe20000100800 */
[----:B------:R-:W-:Y:S01]  /*7ac0*/  ISETP.GT.U32.AND P5, PT, R2, R236, PT ;  /* 0x000000ec0200720c */ /* 0x000fe20003fa4070 */
[----:B------:R-:W3:Y:S02]  /*7ad0*/  LDCU UR5, c[0x0][0x3b0] ;  /* 0x00007600ff0577ac */ /* 0x000ee40008000800 */
[----:B------:R-:W-:Y:S04]  /*7ae0*/  STL [R1+0x43b8], R120 ;  /* 0x0043b87801007387 */ /* 0x000fe80000100800 */
[----:B------:R-:W-:Y:S04]  /*7af0*/  STL [R1+0x43b4], R121 ;  /* 0x0043b47901007387 */ /* 0x000fe80000100800 */
[----:B------:R5:W-:Y:S04]  /*7b00*/  STL [R1+0x43c0], R4 ;  /* 0x0043c00401007387 */ /* 0x000be80000100800 */
[----:B------:R-:W-:Y:S04]  /*7b10*/  STL [R1+0x43bc], R5 ;  /* 0x0043bc0501007387 */ /* 0x000fe80000100800 */
[----:B------:R-:W-:Y:S04]  /*7b20*/  STL [R1+0x4400], R252 ;  /* 0x004400fc01007387 */ /* 0x000fe80000100800 */
[----:B------:R-:W-:Y:S01]  /*7b30*/  STL [R1+0x4404], R135 ;  /* 0x0044048701007387 */ /* 0x000fe20000100800 */
[----:B-----5:R-:W-:-:S03]  /*7b40*/  IMAD.MOV.U32 R4, RZ, RZ, R251 ;  /* 0x000000ffff047224 */ /* 0x020fc600078e00fb */
[----:B------:R-:W5:Y:S01]  /*7b50*/  LDL R130, [R1+0x421c] ;  /* 0x00421c0001827983 */ /* 0x000f620000100800 */
[----:B------:R-:W-:-:S03]  /*7b60*/  LOP3.LUT R251, RZ, R132, RZ, 0x33, !PT ;  /* 0x00000084fffb7212 */ /* 0x000fc600078e33ff */
[----:B------:R-:W2:Y:S04]  /*7b70*/  LDL R131, [R1+0x4220] ;  /* 0x0042200001837983 */ /* 0x000ea80000100800 */
[----:B------:R-:W3:Y:S04]  /*7b80*/  LDL R133, [R1+0x4218] ;  /* 0x0042180001857983 */ /* 0x000ee80000100800 */
[----:B------:R-:W4:Y:S01]  /*7b90*/  LDL R132, [R1+0x4214] ;  /* 0x0042140001847983 */ /* 0x000f220000100800 */
[----:B------:R-:W-:Y:S01]  /*7ba0*/  ISETP.GT.U32.AND P4, PT, R2, R238, PT ;  /* 0x000000ee0200720c */ /* 0x000fe20003f84070 */
[--C-:B------:R-:W-:Y:S01]  /*7bb0*/  @!P3 IMAD.IADD R250, R250, 0x1, -R2.reuse ;  /* 0x00000001fafab824 */ /* 0x100fe200078e0a02 */
[----:B------:R-:W-:Y:S01]  /*7bc0*/  ISETP.GT.U32.AND P3, PT, R2, R239, PT ;  /* 0x000000ef0200720c */ /* 0x000fe20003f64070 */
[----:B------:R-:W-:Y:S01]  /*7bd0*/  @!P5 IMAD.IADD R236, R236, 0x1, -R2 ;  /* 0x00000001ececd824 */ /* 0x000fe200078e0a02 */
[C---:B------:R-:W-:Y:S01]  /*7be0*/  ISETP.GT.U32.AND P5, PT, R2.reuse, R242, PT ;  /* 0x000000f20200720c */ /* 0x040fe20003fa4070 */
[----:B------:R-:W4:Y:S01]  /*7bf0*/  LDL R129, [R1+0x4210] ;  /* 0x0042100001817983 */ /* 0x000f220000100800 */
[----:B------:R-:W-:-:S03]  /*7c00*/  ISETP.GT.U32.AND P2, PT, R2, R234, PT ;  /* 0x000000ea0200720c */ /* 0x000fc60003f44070 */
[----:B------:R-:W4:Y:S04]  /*7c10*/  LDL R126, [R1+0x420c] ;  /* 0x00420c00017e7983 */ /* 0x000f280000100800 */
[--C-:B------:R-:W-:Y:S01]  /*7c20*/  @!P4 IMAD.IADD R238, R238, 0x1, -R2.reuse ;  /* 0x00000001eeeec824 */ /* 0x100fe200078e0a02 */
[C---:B------:R-:W-:Y:S01]  /*7c30*/  ISETP.GT.U32.AND P4, PT, R2.reuse, R243, PT ;  /* 0x000000f30200720c */ /* 0x040fe20003f84070 */
[----:B------:R-:W-:Y:S01]  /*7c40*/  @!P3 IMAD.IADD R239, R239, 0x1, -R2 ;  /* 0x00000001efefb824 */ /* 0x000fe200078e0a02 */
[C---:B------:R-:W-:Y:S01]  /*7c50*/  ISETP.GT.U32.AND P3, PT, R2.reuse, R244, PT ;  /* 0x000000f40200720c */ /* 0x040fe20003f64070 */
[----:B------:R-:W-:Y:S01]  /*7c60*/  @!P1 IMAD.MOV R4, RZ, RZ, -R4 ;  /* 0x000000ffff049224 */ /* 0x000fe200078e0a04 */
[----:B------:R-:W-:Y:S01]  /*7c70*/  ISETP.GT.U32.AND P1, PT, R2, R134, PT ;  /* 0x000000860200720c */ /* 0x000fe20003f24070 */
[----:B------:R-:W-:Y:S01]  /*7c80*/  @!P5 IMAD.IADD R242, R242, 0x1, -R2 ;  /* 0x00000001f2f2d824 */ /* 0x000fe200078e0a02 */
[----:B------:R-:W-:Y:S01]  /*7c90*/  ISETP.GT.U32.AND P5, PT, R2, R246, PT ;  /* 0x000000f60200720c */ /* 0x000fe20003fa4070 */
[----:B------:R-:W4:Y:S01]  /*7ca0*/  LDL R127, [R1+0x4208] ;  /* 0x00420800017f7983 */ /* 0x000f220000100800 */
[----:B------:R-:W-:-:S03]  /*7cb0*/  SEL R4, R251, R4, !P0 ;  /* 0x00000004fb047207 */ /* 0x000fc60004000000 */
[----:B------:R-:W4:Y:S02]  /*7cc0*/  LDL R125, [R1+0x4204] ;  /* 0x00420400017d7983 */ /* 0x000f240000100800 */
[--C-:B------:R-:W-:Y:S01]  /*7cd0*/  @!P4 IMAD.IADD R243, R243, 0x1, -R2.reuse ;  /* 0x00000001f3f3c824 */ /* 0x100fe200078e0a02 */
[----:B------:R-:W-:Y:S01]  /*7ce0*/  ISETP.GT.U32.AND P4, PT, R2, R247, PT ;  /* 0x000000f70200720c */ /* 0x000fe20003f84070 */
[--C-:B------:R-:W-:Y:S01]  /*7cf0*/  @!P3 IMAD.IADD R244, R244, 0x1, -R2.reuse ;  /* 0x00000001f4f4b824 */ /* 0x100fe200078e0a02 */
[----:B------:R-:W-:Y:S01]  /*7d00*/  ISETP.GT.U32.AND P3, PT, R2, R248, PT ;  /* 0x000000f80200720c */ /* 0x000fe20003f64070 */
[----:B------:R-:W-:Y:S01]  /*7d10*/  IMAD R4, R4, UR57, RZ ;  /* 0x0000003904047c24 */ /* 0x000fe2000f8e02ff */
[----:B------:R-:W4:Y:S01]  /*7d20*/  LDL R124, [R1+0x4200] ;  /* 0x00420000017c7983 */ /* 0x000f220000100800 */
[--C-:B------:R-:W-:Y:S01]  /*7d30*/  @!P2 IMAD.IADD R234, R234, 0x1, -R2.reuse ;  /* 0x00000001eaeaa824 */ /* 0x100fe200078e0a02 */
[----:B------:R-:W1:Y:S01]  /*7d40*/  LDCU UR57, c[0x0][0x3b0] ;  /* 0x00007600ff3977ac */ /* 0x000e620008000800 */
[--C-:B------:R-:W-:Y:S01]  /*7d50*/  @!P1 IMAD.IADD R134, R134, 0x1, -R2.reuse ;  /* 0x0000000186869824 */ /* 0x100fe200078e0a02 */
[----:B------:R1:W-:Y:S01]  /*7d60*/  STL [R1+0x88], R4 ;  /* 0x0000880401007387 */ /* 0x0003e20000100800 */
[----:B------:R-:W-:-:S03]  /*7d70*/  @!P5 IMAD.IADD R246, R246, 0x1, -R2 ;  /* 0x00000001f6f6d824 */ /* 0x000fc600078e0a02 */
[----:B------:R-:W4:Y:S01]  /*7d80*/  LDL R120, [R1+0x41f4] ;  /* 0x0041f40001787983 */ /* 0x000f220000100800 */
[--C-:B------:R-:W-:Y:S02]  /*7d90*/  @!P4 IMAD.IADD R247, R247, 0x1, -R2.reuse ;  /* 0x00000001f7f7c824 */ /* 0x100fe400078e0a02 */
[----:B-1----:R-:W-:Y:S02]  /*7da0*/  VIADD R4, R235, 0xfb ;  /* 0x000000fbeb047836 */ /* 0x002fe40000000000 */
[----:B------:R-:W-:Y:S01]  /*7db0*/  @!P3 IMAD.IADD R248, R248, 0x1, -R2 ;  /* 0x00000001f8f8b824 */ /* 0x000fe200078e0a02 */
[----:B-----5:R-:W-:Y:S02]  /*7dc0*/  ISETP.GE.AND P1, PT, R130, RZ, PT ;  /* 0x000000ff8200720c */ /* 0x020fe40003f26270 */
[----:B------:R-:W5:Y:S01]  /*7dd0*/  LDL R130, [R1+0x41f8] ;  /* 0x0041f80001827983 */ /* 0x000f620000100800 */
[----:B--2---:R-:W-:-:S03]  /*7de0*/  ISETP.GE.AND P5, PT, R131, RZ, PT ;  /* 0x000000ff8300720c */ /* 0x004fc60003fa6270 */
[----:B------:R-:W2:Y:S01]  /*7df0*/  LDL R131, [R1+0x41fc] ;  /* 0x0041fc0001837983 */ /* 0x000ea20000100800 */
[----:B---3--:R-:W-:Y:S01]  /*7e00*/  ISETP.GE.AND P4, PT, R133, RZ, PT ;  /* 0x000000ff8500720c */ /* 0x008fe20003f86270 */
[----:B------:R-:W-:Y:S02]  /*7e10*/  IMAD.MOV.U32 R133, RZ, RZ, R234 ;  /* 0x000000ffff857224 */ /* 0x000fe400078e00ea */
[----:B------:R1:W-:Y:S01]  /*7e20*/  STL [R1+0x42ac], R4 ;  /* 0x0042ac0401007387 */ /* 0x0003e20000100800 */
[----:B----4-:R-:W-:Y:S01]  /*7e30*/  ISETP.GE.AND P3, PT, R132, RZ, PT ;  /* 0x000000ff8400720c */ /* 0x010fe20003f66270 */
[----:B------:R-:W-:Y:S02]  /*7e40*/  IMAD.MOV.U32 R132, RZ, RZ, R236 ;  /* 0x000000ffff847224 */ /* 0x000fe400078e00ec */
[----:B------:R-:W3:Y:S04]  /*7e50*/  LDL.LU R234, [R1+0x4444] ;  /* 0x0044440001ea7983 */ /* 0x000ee80000300800 */
[----:B------:R-:W4:Y:S04]  /*7e60*/  LDL R128, [R1+0x41f0] ;  /* 0x0041f00001807983 */ /* 0x000f280000100800 */
[----:B------:R-:W3:Y:S04]  /*7e70*/  LDL.LU R236, [R1+0x4440] ;  /* 0x0044400001ec7983 */ /* 0x000ee80000300800 */
[----:B------:R-:W3:Y:S01]  /*7e80*/  LDL R123, [R1+0x41ec] ;  /* 0x0041ec00017b7983 */ /* 0x000ee20000100800 */
[----:B------:R-:W-:-:S13]  /*7e90*/  ISETP.GT.U32.AND P2, PT, R2, R240, PT ;  /* 0x000000f00200720c */ /* 0x000fda0003f44070 */
[----:B------:R-:W-:Y:S01]  /*7ea0*/  @!P2 IMAD.IADD R240, R240, 0x1, -R2 ;  /* 0x00000001f0f0a824 */ /* 0x000fe200078e0a02 */
[----:B------:R-:W-:-:S13]  /*7eb0*/  ISETP.GT.U32.AND P2, PT, R2, R245, PT ;  /* 0x000000f50200720c */ /* 0x000fda0003f44070 */
[----:B------:R-:W-:Y:S01]  /*7ec0*/  @!P2 IMAD.IADD R245, R245, 0x1, -R2 ;  /* 0x00000001f5f5a824 */ /* 0x000fe200078e0a02 */
[----:B------:R-:W-:Y:S01]  /*7ed0*/  ISETP.GE.AND P2, PT, R235, RZ, PT ;  /* 0x000000ffeb00720c */ /* 0x000fe20003f46270 */
[----:B------:R-:W-:Y:S01]  /*7ee0*/  @!P5 IMAD.MOV R132, RZ, RZ, -R132 ;  /* 0x000000ffff84d224 */ /* 0x000fe200078e0a84 */
[----:B------:R-:W-:Y:S01]  /*7ef0*/  ISETP.GE.AND P5, PT, R126, RZ, PT ;  /* 0x000000ff7e00720c */ /* 0x000fe20003fa6270 */
[----:B------:R-:W-:-:S10]  /*7f00*/  IMAD.MOV.U32 R126, RZ, RZ, R238 ;  /* 0x000000ffff7e7224 */ /* 0x000fd400078e00ee */
[----:B------:R-:W-:Y:S01]  /*7f10*/  @!P2 IMAD.MOV R133, RZ, RZ, -R133 ;  /* 0x000000ffff85a224 */ /* 0x000fe200078e0a85 */
[----:B------:R-:W-:Y:S01]  /*7f20*/  ISETP.GE.AND P2, PT, R129, RZ, PT ;  /* 0x000000ff8100720c */ /* 0x000fe20003f46270 */
[----:B------:R-:W-:Y:S02]  /*7f30*/  IMAD.MOV.U32 R129, RZ, RZ, R237 ;  /* 0x000000ffff817224 */ /* 0x000fe400078e00ed */
[----:B------:R-:W-:Y:S01]  /*7f40*/  @!P4 IMAD.MOV R126, RZ, RZ, -R126 ;  /* 0x000000ffff7ec224 */ /* 0x000fe200078e0a7e */
[----:B------:R-:W3:Y:S01]  /*7f50*/  LDL.LU R237, [R1+0x443c] ;  /* 0x00443c0001ed7983 */ /* 0x000ee20000300800 */
[----:B------:R-:W-:Y:S01]  /*7f60*/  @!P1 IMAD.MOV R129, RZ, RZ, -R129 ;  /* 0x000000ffff819224 */ /* 0x000fe200078e0a81 */
[----:B------:R-:W-:Y:S01]  /*7f70*/  ISETP.GE.AND P1, PT, R127, RZ, PT ;  /* 0x000000ff7f00720c */ /* 0x000fe20003f26270 */
[----:B------:R-:W-:Y:S01]  /*7f80*/  IMAD.MOV.U32 R127, RZ, RZ, R239 ;  /* 0x000000ffff7f7224 */ /* 0x000fe200078e00ef */
[----:B------:R-:W-:Y:S01]  /*7f90*/  ISETP.GE.AND P4, PT, R125, RZ, PT ;  /* 0x000000ff7d00720c */ /* 0x000fe20003f86270 */
[----:B------:R-:W3:Y:S02]  /*7fa0*/  LDL.LU R122, [R1+0x50] ;  /* 0x00005000017a7983 */ /* 0x000ee40000300800 */
[----:B------:R-:W-:Y:S01]  /*7fb0*/  @!P3 IMAD.MOV R127, RZ, RZ, -R127 ;  /* 0x000000ffff7fb224 */ /* 0x000fe200078e0a7f */
[----:B------:R-:W-:Y:S01]  /*7fc0*/  ISETP.GE.AND P3, PT, R124, RZ, PT ;  /* 0x000000ff7c00720c */ /* 0x000fe20003f66270 */
[----:B------:R-:W-:Y:S01]  /*7fd0*/  IMAD.MOV.U32 R124, RZ, RZ, R241 ;  /* 0x000000ffff7c7224 */ /* 0x000fe200078e00f1 */
[----:B------:R-:W3:Y:S01]  /*7fe0*/  LDL.LU R238, [R1+0x4438] ;  /* 0x0044380001ee7983 */ /* 0x000ee20000300800 */
[----:B------:R-:W-:-:S02]  /*7ff0*/  IMAD.MOV.U32 R125, RZ, RZ, R240 ;  /* 0x000000ffff7d7224 */ /* 0x000fc400078e00f0 */
[----:B------:R-:W-:Y:S01]  /*8000*/  @!P5 IMAD.MOV R124, RZ, RZ, -R124 ;  /* 0x000000ffff7cd224 */ /* 0x000fe200078e0a7c */
[----:B------:R-:W3:Y:S01]  /*8010*/  LDL.LU R239, [R1+0x4434] ;  /* 0x0044340001ef7983 */ /* 0x000ee20000300800 */
[----:B------:R-:W-:Y:S02]  /*8020*/  @!P2 IMAD.MOV R125, RZ, RZ, -R125 ;  /* 0x000000ffff7da224 */ /* 0x000fe400078e0a7d */
[----:B------:R-:W-:Y:S01]  /*8030*/  IMAD.MOV.U32 R135, RZ, RZ, R244 ;  /* 0x000000ffff877224 */ /* 0x000fe200078e00f4 */
[----:B------:R-:W3:Y:S04]  /*8040*/  LDL.LU R240, [R1+0x4430] ;  /* 0x0044300001f07983 */ /* 0x000ee80000300800 */
[----:B------:R-:W3:Y:S01]  /*8050*/  LDL.LU R241, [R1+0x442c] ;  /* 0x00442c0001f17983 */ /* 0x000ee20000300800 */
[----:B------:R-:W-:-:S02]  /*8060*/  @!P3 IMAD.MOV R135, RZ, RZ, -R135 ;  /* 0x000000ffff87b224 */ /* 0x000fc400078e0a87 */
[----:B------:R-:W-:Y:S01]  /*8070*/  IMAD.MOV.U32 R121, RZ, RZ, R134 ;  /* 0x000000ffff797224 */ /* 0x000fe200078e0086 */
[----:B-----5:R-:W-:Y:S01]  /*8080*/  ISETP.GE.AND P5, PT, R130, RZ, PT ;  /* 0x000000ff8200720c */ /* 0x020fe20003fa6270 */
[----:B------:R-:W-:Y:S01]  /*8090*/  IMAD.MOV.U32 R130, RZ, RZ, R243 ;  /* 0x000000ffff827224 */ /* 0x000fe200078e00f3 */
[----:B--2---:R-:W-:Y:S01]  /*80a0*/  ISETP.GE.AND P2, PT, R131, RZ, PT ;  /* 0x000000ff8300720c */ /* 0x004fe20003f46270 */
[----:B------:R-:W-:Y:S02]  /*80b0*/  IMAD.MOV.U32 R131, RZ, RZ, R242 ;  /* 0x000000ffff837224 */ /* 0x000fe400078e00f2 */
[----:B------:R-:W2:Y:S01]  /*80c0*/  LDL.LU R242, [R1+0x4428] ;  /* 0x0044280001f27983 */ /* 0x000ea20000300800 */
[----:B------:R-:W-:-:S03]  /*80d0*/  @!P4 IMAD.MOV R130, RZ, RZ, -R130 ;  /* 0x000000ffff82c224 */ /* 0x000fc600078e0a82 */
[----:B------:R-:W5:Y:S04]  /*80e0*/  LDL.LU R243, [R1+0x4424] ;  /* 0x0044240001f37983 */ /* 0x000f680000300800 */
[----:B------:R-:W2:Y:S01]  /*80f0*/  LDL.LU R244, [R1+0x4420] ;  /* 0x0044200001f47983 */ /* 0x000ea20000300800 */
[----:B----4-:R-:W-:Y:S01]  /*8100*/  ISETP.GE.AND P4, PT, R128, RZ, PT ;  /* 0x000000ff8000720c */ /* 0x010fe20003f86270 */
[----:B------:R-:W-:Y:S02]  /*8110*/  IMAD.MOV.U32 R128, RZ, RZ, R245 ;  /* 0x000000ffff807224 */ /* 0x000fe400078e00f5 */
[----:B------:R-:W4:Y:S01]  /*8120*/  LDL.LU R245, [R1+0x441c] ;  /* 0x00441c0001f57983 */ /* 0x000f220000300800 */
[----:B---3--:R-:W-:Y:S01]  /*8130*/  ISETP.GE.AND P3, PT, R123, RZ, PT ;  /* 0x000000ff7b00720c */ /* 0x008fe20003f66270 */
[----:B------:R-:W-:-:S02]  /*8140*/  IMAD.MOV.U32 R123, RZ, RZ, R246 ;  /* 0x000000ffff7b7224 */ /* 0x000fc400078e00f6 */
[----:B------:R-:W3:Y:S04]  /*8150*/  LDL.LU R246, [R1+0x4418] ;  /* 0x0044180001f67983 */ /* 0x000ee80000300800 */
[----:B------:R-:W2:Y:S01]  /*8160*/  LDL R134, [R1+0x41e4] ;  /* 0x0041e40001867983 */ /* 0x000ea20000100800 */
[----:B-1----:R-:W-:Y:S01]  /*8170*/  IABS R4, R4 ;  /* 0x0000000400047213 */ /* 0x002fe20000000000 */
[----:B------:R-:W-:Y:S01]  /*8180*/  @!P1 IMAD.MOV R131, RZ, RZ, -R131 ;  /* 0x000000ffff839224 */ /* 0x000fe200078e0a83 */
[----:B------:R-:W-:-:S03]  /*8190*/  ISETP.GE.AND P1, PT, R120, RZ, PT ;  /* 0x000000ff7800720c */ /* 0x000fc60003f26270 */
[----:B------:R-:W-:Y:S02]  /*81a0*/  IMAD.MOV.U32 R120, RZ, RZ, R4 ;  /* 0x000000ffff787224 */ /* 0x000fe400078e0004 */
[----:B------:R-:W-:Y:S01]  /*81b0*/  IMAD.MOV.U32 R4, RZ, RZ, R247 ;  /* 0x000000ffff047224 */ /* 0x000fe200078e00f7 */
[C---:B------:R-:W-:Y:S01]  /*81c0*/  SEL R247, R251.reuse, R133, !P0 ;  /* 0x00000085fbf77207 */ /* 0x040fe20004000000 */
[----:B------:R-:W-:Y:S01]  /*81d0*/  IMAD.MOV.U32 R5, RZ, RZ, R248 ;  /* 0x000000ffff057224 */ /* 0x000fe200078e00f8 */
[C---:B------:R-:W-:Y:S01]  /*81e0*/  SEL R248, R251.reuse, R132, !P0 ;  /* 0x00000084fbf87207 */ /* 0x040fe20004000000 */
[----:B------:R-:W3:Y:S01]  /*81f0*/  LDL R133, [R1+0x41e8] ;  /* 0x0041e80001857983 */ /* 0x000ee20000100800 */
[----:B------:R-:W-:Y:S01]  /*8200*/  SEL R252, R251, R129, !P0 ;  /* 0x00000081fbfc7207 */ /* 0x000fe20004000000 */
[----:B------:R-:W-:Y:S01]  /*8210*/  IMAD R247, R247, UR58, RZ ;  /* 0x0000003af7f77c24 */ /* 0x000fe2000f8e02ff */
[C---:B------:R-:W-:Y:S01]  /*8220*/  SEL R129, R251.reuse, R127, !P0 ;  /* 0x0000007ffb817207 */ /* 0x040fe20004000000 */
[----:B------:R-:W-:Y:S01]  /*8230*/  IMAD R248, R248, UR58, RZ ;  /* 0x0000003af8f87c24 */ /* 0x000fe2000f8e02ff */
[----:B------:R-:W-:-:S02]  /*8240*/  SEL R127, R251, R125, !P0 ;  /* 0x0000007dfb7f7207 */ /* 0x000fc40004000000 */
[C---:B------:R-:W-:Y:S01]  /*8250*/  SEL R125, R251.reuse, R124, !P0 ;  /* 0x0000007cfb7d7207 */ /* 0x040fe20004000000 */
[----:B------:R-:W-:Y:S01]  /*8260*/  IMAD R252, R252, UR58, RZ ;  /* 0x0000003afcfc7c24 */ /* 0x000fe2000f8e02ff */
[----:B------:R-:W4:Y:S01]  /*8270*/  LDL.LU R124, [R1+0x4c] ;  /* 0x00004c00017c7983 */ /* 0x000f220000300800 */
[----:B------:R-:W-:-:S03]  /*8280*/  SEL R126, R251, R126, !P0 ;  /* 0x0000007efb7e7207 */ /* 0x000fc60004000000 */
[----:B------:R-:W4:Y:S01]  /*8290*/  LDL.LU R132, [R1+0x48] ;  /* 0x0000480001847983 */ /* 0x000f220000300800 */
[----:B------:R-:W-:-:S03]  /*82a0*/  @!P2 IMAD.MOV R128, RZ, RZ, -R128 ;  /* 0x000000ffff80a224 */ /* 0x000fc600078e0a80 */
[----:B------:R1:W-:Y:S01]  /*82b0*/  STL [R1+0x3c], R247 ;  /* 0x00003cf701007387 */ /* 0x0003e20000100800 */
[----:B------:R-:W-:Y:S02]  /*82c0*/  @!P5 IMAD.MOV R123, RZ, RZ, -R123 ;  /* 0x000000ffff7bd224 */ /* 0x000fe400078e0a7b */
[----:B------:R-:W-:Y:S01]  /*82d0*/  @!P1 IMAD.MOV R121, RZ, RZ, -R121 ;  /* 0x000000ffff799224 */ /* 0x000fe200078e0a79 */
[C---:B------:R-:W-:Y:S01]  /*82e0*/  SEL R135, R251.reuse, R135, !P0 ;  /* 0x00000087fb877207 */ /* 0x040fe20004000000 */
[----:B------:R-:W-:Y:S01]  /*82f0*/  @!P4 IMAD.MOV R4, RZ, RZ, -R4 ;  /* 0x000000ffff04c224 */ /* 0x000fe200078e0a04 */
[----:B-1----:R-:W5:Y:S04]  /*8300*/  LDL.LU R247, [R1+0x4414] ;  /* 0x0044140001f77983 */ /* 0x002f680000300800 */
[----:B------:R1:W-:Y:S01]  /*8310*/  STL [R1+0x38], R248 ;  /* 0x000038f801007387 */ /* 0x0003e20000100800 */
[----:B------:R-:W-:-:S02]  /*8320*/  SEL R128, R251, R128, !P0 ;  /* 0x00000080fb807207 */ /* 0x000fc40004000000 */
[C---:B------:R-:W-:Y:S01]  /*8330*/  SEL R123, R251.reuse, R123, !P0 ;  /* 0x0000007bfb7b7207 */ /* 0x040fe20004000000 */
[----:B-1----:R-:W5:Y:S04]  /*8340*/  LDL.LU R248, [R1+0x4410] ;  /* 0x0044100001f87983 */ /* 0x002f680000300800 */
[----:B------:R1:W-:Y:S01]  /*8350*/  STL [R1+0x34], R252 ;  /* 0x000034fc01007387 */ /* 0x0003e20000100800 */
[----:B------:R-:W-:Y:S01]  /*8360*/  SEL R121, R251, R121, !P0 ;  /* 0x00000079fb797207 */ /* 0x000fe20004000000 */
[----:B------:R-:W-:Y:S01]  /*8370*/  IMAD R135, R135, UR58, RZ ;  /* 0x0000003a87877c24 */ /* 0x000fe2000f8e02ff */
[----:B------:R-:W-:Y:S01]  /*8380*/  SEL R4, R251, R4, !P0 ;  /* 0x00000004fb047207 */ /* 0x000fe20004000000 */
[----:B-1----:R-:W-:Y:S02]  /*8390*/  IMAD R252, R126, UR58, RZ ;  /* 0x0000003a7efc7c24 */ /* 0x002fe4000f8e02ff */
[----:B------:R-:W5:Y:S01]  /*83a0*/  LDL R126, [R1+0x41e0] ;  /* 0x0041e000017e7983 */ /* 0x000f620000100800 */
[----:B------:R-:W-:-:S03]  /*83b0*/  IMAD R128, R128, UR58, RZ ;  /* 0x0000003a80807c24 */ /* 0x000fc6000f8e02ff */
[----:B------:R1:W-:Y:S01]  /*83c0*/  STL [R1+0x30], R252 ;  /* 0x000030fc01007387 */ /* 0x0003e20000100800 */
[----:B------:R-:W-:Y:S02]  /*83d0*/  IMAD R123, R123, UR58, RZ ;  /* 0x0000003a7b7b7c24 */ /* 0x000fe4000f8e02ff */
[----:B------:R-:W-:Y:S02]  /*83e0*/  IMAD R121, R121, UR58, RZ ;  /* 0x0000003a79797c24 */ /* 0x000fe4000f8e02ff */
[----:B------:R-:W-:Y:S02]  /*83f0*/  IMAD R4, R4, UR58, RZ ;  /* 0x0000003a04047c24 */ /* 0x000fe4000f8e02ff */
[----:B-1----:R-:W-:Y:S02]  /*8400*/  IMAD R252, R129, UR58, RZ ;  /* 0x0000003a81fc7c24 */ /* 0x002fe4000f8e02ff */
[----:B------:R-:W5:Y:S04]  /*8410*/  LDL.LU R129, [R1+0x44] ;  /* 0x0000440001817983 */ /* 0x000f680000300800 */
[----:B------:R-:W-:Y:S01]  /*8420*/  STL [R1+0x58], R252 ;  /* 0x000058fc01007387 */ /* 0x000fe20000100800 */
[----:B------:R-:W-:-:S03]  /*8430*/  @!P3 IMAD.MOV R5, RZ, RZ, -R5 ;  /* 0x000000ffff05b224 */ /* 0x000fc600078e0a05 */
[----:B------:R-:W-:Y:S04]  /*8440*/  STL [R1+0x70], R135 ;  /* 0x0000708701007387 */ /* 0x000fe80000100800 */
[----:B------:R-:W-:Y:S04]  /*8450*/  STL [R1+0x74], R128 ;  /* 0x0000748001007387 */ /* 0x000fe80000100800 */
[----:B------:R-:W-:Y:S04]  /*8460*/  STL [R1+0x78], R123 ;  /* 0x0000787b01007387 */ /* 0x000fe80000100800 */
[----:B------:R1:W-:Y:S04]  /*8470*/  STL [R1+0x80], R121 ;  /* 0x0000807901007387 */ /* 0x0003e80000100800 */
[----:B------:R1:W-:Y:S01]  /*8480*/  STL [R1+0x84], R4 ;  /* 0x0000840401007387 */ /* 0x0003e20000100800 */
[----:B--2---:R-:W-:-:S03]  /*8490*/  ISETP.GE.AND P3, PT, R134, RZ, PT ;  /* 0x000000ff8600720c */ /* 0x004fc60003f66270 */
[----:B------:R-:W2:Y:S01]  /*84a0*/  LDL R134, [R1+0x41d8] ;  /* 0x0041d80001867983 */ /* 0x000ea20000100800 */
[C---:B------:R-:W-:Y:S02]  /*84b0*/  ISETP.GT.U32.AND P2, PT, R2.reuse, R122, PT ;  /* 0x0000007a0200720c */ /* 0x040fe40003f44070 */
[C---:B------:R-:W-:Y:S02]  /*84c0*/  ISETP.GT.U32.AND P5, PT, R2.reuse, R249, PT ;  /* 0x000000f90200720c */ /* 0x040fe40003fa4070 */
[----:B------:R-:W-:Y:S02]  /*84d0*/  ISETP.GT.U32.AND P1, PT, R2, R250, PT ;  /* 0x000000fa0200720c */ /* 0x000fe40003f24070 */
[----:B---3--:R-:W-:Y:S02]  /*84e0*/  ISETP.GE.AND P4, PT, R133, RZ, PT ;  /* 0x000000ff8500720c */ /* 0x008fe40003f86270 */
[----:B------:R-:W3:Y:S05]  /*84f0*/  LDL R133, [R1+0x41dc] ;  /* 0x0041dc0001857983 */ /* 0x000eea0000100800 */
[--C-:B------:R-:W-:Y:S01]  /*8500*/  @!P2 IMAD.IADD R122, R122, 0x1, -R2.reuse ;  /* 0x000000017a7aa824 */ /* 0x100fe200078e0a02 */
[----:B-1----:R-:W-:Y:S01]  /*8510*/  SEL R121, R251, R5, !P0 ;  /* 0x00000005fb797207 */ /* 0x002fe20004000000 */
[--C-:B------:R-:W-:Y:S01]  /*8520*/  @!P5 IMAD.IADD R249, R249, 0x1, -R2.reuse ;  /* 0x00000001f9f9d824 */ /* 0x100fe200078e0a02 */
[----:B------:R-:W3:Y:S01]  /*8530*/  LDL.LU R128, [R1+0x40] ;  /* 0x0000400001807983 */ /* 0x000ee20000300800 */
[----:B------:R-:W-:Y:S01]  /*8540*/  @!P1 IMAD.IADD R250, R250, 0x1, -R2 ;  /* 0x00000001fafa9824 */ /* 0x000fe200078e0a02 */
[----:B------:R-:W-:Y:S01]  /*8550*/  ISETP.GT.U32.AND P1, PT, R2, R122, PT ;  /* 0x0000007a0200720c */ /* 0x000fe20003f24070 */
[----:B------:R-:W-:-:S02]  /*8560*/  IMAD.MOV.U32 R5, RZ, RZ, R249 ;  /* 0x000000ffff057224 */ /* 0x000fc400078e00f9 */
[----:B------:R-:W-:Y:S01]  /*8570*/  IMAD R121, R121, UR59, RZ ;  /* 0x0000003b79797c24 */ /* 0x000fe2000f8e02ff */
[----:B------:R-:W3:Y:S01]  /*8580*/  LDL.LU R249, [R1+0x440c] ;  /* 0x00440c0001f97983 */ /* 0x000ee20000300800 */
[----:B------:R-:W-:Y:S02]  /*8590*/  @!P4 IMAD.MOV R5, RZ, RZ, -R5 ;  /* 0x000000ffff05c224 */ /* 0x000fe400078e0a05 */
[----:B------:R-:W-:Y:S01]  /*85a0*/  IMAD.HI.U32 R4, R0, R120, RZ ;  /* 0x0000007800047227 */ /* 0x000fe200078e00ff */
[----:B------:R1:W-:Y:S01]  /*85b0*/  STL [R1+0x7c], R121 ;  /* 0x00007c7901007387 */ /* 0x0003e20000100800 */
[----:B----4-:R-:W-:Y:S01]  /*85c0*/  ISETP.GT.U32.AND P2, PT, R2, R124, PT ;  /* 0x0000007c0200720c */ /* 0x010fe20003f44070 */
[----:B------:R-:W4:Y:S01]  /*85d0*/  LDCU UR59, c[0x0][0x3b0] ;  /* 0x00007600ff3b77ac */ /* 0x000f220008000800 */
[----:B------:R-:W-:Y:S02]  /*85e0*/  @!P3 IMAD.MOV R250, RZ, RZ, -R250 ;  /* 0x000000fffffab224 */ /* 0x000fe400078e0afa */
[----:B------:R-:W-:-:S02]  /*85f0*/  IMAD.MOV R4, RZ, RZ, -R4 ;  /* 0x000000ffff047224 */ /* 0x000fc400078e0a04 */
[----:B------:R-:W-:Y:S01]  /*8600*/  @!P1 IMAD.IADD R122, R122, 0x1, -R2 ;  /* 0x000000017a7a9824 */ /* 0x000fe200078e0a02 */
[C---:B-1----:R-:W-:Y:S02]  /*8610*/  SEL R121, R251.reuse, R5, !P0 ;  /* 0x00000005fb797207 */ /* 0x042fe40004000000 */
[----:B------:R-:W-:Y:S01]  /*8620*/  SEL R5, R251, R250, !P0 ;  /* 0x000000fafb057207 */ /* 0x000fe20004000000 */
[C---:B------:R-:W-:Y:S02]  /*8630*/  IMAD R250, R2.reuse, R4, R120 ;  /* 0x0000000402fa7224 */ /* 0x040fe400078e0278 */
[----:B------:R-:W-:Y:S01]  /*8640*/  IMAD R121, R121, UR60, RZ ;  /* 0x0000003c79797c24 */ /* 0x000fe2000f8e02ff */
[----:B------:R-:W-:Y:S01]  /*8650*/  ISETP.GT.U32.AND P5, PT, R2, R132, PT ;  /* 0x000000840200720c */ /* 0x000fe20003fa4070 */
[----:B------:R-:W-:Y:S01]  /*8660*/  IMAD.MOV.U32 R4, RZ, RZ, R122 ;  /* 0x000000ffff047224 */ /* 0x000fe200078e007a */
[----:B------:R-:W-:Y:S01]  /*8670*/  SEL R131, R251, R131, !P0 ;  /* 0x00000083fb837207 */ /* 0x000fe20004000000 */
[----:B------:R-:W-:Y:S01]  /*8680*/  IMAD R5, R5, UR61, RZ ;  /* 0x0000003d05057c24 */ /* 0x000fe2000f8e02ff */
[----:B------:R-:W-:-:S02]  /*8690*/  SEL R130, R251, R130, !P0 ;  /* 0x00000082fb827207 */ /* 0x000fc40004000000 */
[----:B-----5:R-:W-:Y:S01]  /*86a0*/  ISETP.GE.AND P4, PT, R126, RZ, PT ;  /* 0x000000ff7e00720c */ /* 0x020fe20003f86270 */
[--C-:B------:R-:W-:Y:S01]  /*86b0*/  @!P2 IMAD.IADD R124, R124, 0x1, -R2.reuse ;  /* 0x000000017c7ca824 */ /* 0x100fe200078e0a02 */
[----:B------:R-:W5:Y:S05]  /*86c0*/  LDL R126, [R1+0x41d4] ;  /* 0x0041d400017e7983 */ /* 0x000f6a0000100800 */
[----:B------:R-:W-:Y:S01]  /*86d0*/  @!P5 IMAD.IADD R132, R132, 0x1, -R2 ;  /* 0x000000018484d824 */ /* 0x000fe200078e0a02 */
[----:B------:R-:W1:Y:S01]  /*86e0*/  LDCU UR60, c[0x0][0x3b0] ;  /* 0x00007600ff3c77ac */ /* 0x000e620008000800 */
[----:B------:R-:W-:Y:S01]  /*86f0*/  STL [R1+0x6c], R121 ;  /* 0x00006c7901007387 */ /* 0x000fe20000100800 */
[----:B------:R-:W-:Y:S01]  /*8700*/  VIADD R135, R235, 0xfc ;  /* 0x000000fceb877836 */ /* 0x000fe20000000000 */
[----:B------:R-:W1:Y:S02]  /*8710*/  LDCU UR61, c[0x0][0x3b0] ;  /* 0x00007600ff3d77ac */ /* 0x000e640008000800 */
[----:B------:R1:W-:Y:S01]  /*8720*/  STL [R1+0x50], R5 ;  /* 0x0000500501007387 */ /* 0x0003e20000100800 */
[----:B------:R-:W-:Y:S01]  /*8730*/  @!P4 IMAD.MOV R4, RZ, RZ, -R4 ;  /* 0x000000ffff04c224 */ /* 0x000fe200078e0a04 */
[----:B--2---:R-:W-:-:S02]  /*8740*/  ISETP.GE.AND P4, PT, R134, RZ, PT ;  /* 0x000000ff8600720c */ /* 0x004fc40003f86270 */
[----:B------:R-:W2:Y:S01]  /*8750*/  LDL R134, [R1+0x41cc] ;  /* 0x0041cc0001867983 */ /* 0x000ea20000100800 */
[C---:B------:R-:W-:Y:S02]  /*8760*/  ISETP.GT.U32.AND P2, PT, R2.reuse, R129, PT ;  /* 0x000000810200720c */ /* 0x040fe40003f44070 */
[C---:B------:R-:W-:Y:S02]  /*8770*/  ISETP.GT.U32.AND P5, PT, R2.reuse, R124, PT ;  /* 0x0000007c0200720c */ /* 0x040fe40003fa4070 */
[----:B------:R-:W-:Y:S02]  /*8780*/  ISETP.GT.U32.AND P1, PT, R2, R132, PT ;  /* 0x000000840200720c */ /* 0x000fe40003f24070 */
[----:B---3--:R-:W-:Y:S02]  /*8790*/  ISETP.GE.AND P3, PT, R133, RZ, PT ;  /* 0x000000ff8500720c */ /* 0x008fe40003f66270 */
[----:B------:R-:W3:Y:S05]  /*87a0*/  LDL R133, [R1+0x41d0] ;  /* 0x0041d00001857983 */ /* 0x000eea0000100800 */
[--C-:B------:R-:W-:Y:S01]  /*87b0*/  @!P2 IMAD.IADD R129, R129, 0x1, -R2.reuse ;  /* 0x000000018181a824 */ /* 0x100fe200078e0a02 */
[----:B------:R-:W-:Y:S01]  /*87c0*/  SEL R4, R251, R4, !P0 ;  /* 0x00000004fb047207 */ /* 0x000fe20004000000 */
[----:B------:R-:W-:-:S02]  /*87d0*/  @!P5 IMAD.IADD R124, R124, 0x1, -R2 ;  /* 0x000000017c7cd824 */ /* 0x000fc400078e0a02 */
[----:B------:R-:W-:Y:S01]  /*87e0*/  @!P1 IMAD.IADD R132, R132, 0x1, -R2 ;  /* 0x0000000184849824 */ /* 0x000fe200078e0a02 */
[----:B------:R-:W-:Y:S01]  /*87f0*/  ISETP.GT.U32.AND P1, PT, R2, R129, PT ;  /* 0x000000810200720c */ /* 0x000fe20003f24070 */
[----:B------:R-:W-:Y:S02]  /*8800*/  IMAD.MOV.U32 R120, RZ, RZ, R124 ;  /* 0x000000ffff787224 */ /* 0x000fe400078e007c */
[----:B------:R-:W-:Y:S01]  /*8810*/  IMAD R4, R4, UR62, RZ ;  /* 0x0000003e04047c24 */ /* 0x000fe2000f8e02ff */
[C---:B------:R-:W-:Y:S01]  /*8820*/  ISETP.GT.U32.AND P2, PT, R2.reuse, R128, PT ;  /* 0x000000800200720c */ /* 0x040fe20003f44070 */
[----:B-1----:R-:W-:Y:S01]  /*8830*/  IMAD.MOV.U32 R5, RZ, RZ, R132 ;  /* 0x000000ffff057224 */ /* 0x002fe200078e0084 */
[----:B------:R-:W-:Y:S01]  /*8840*/  ISETP.GT.U32.AND P5, PT, R2, R249, PT ;  /* 0x000000f90200720c */ /* 0x000fe20003fa4070 */
[----:B------:R-:W-:Y:S01]  /*8850*/  @!P3 IMAD.MOV R120, RZ, RZ, -R120 ;  /* 0x000000ffff78b224 */ /* 0x000fe200078e0a78 */
[----:B------:R1:W-:Y:S01]  /*8860*/  STL [R1+0x4c], R4 ;  /* 0x00004c0401007387 */ /* 0x0003e20000100800 */
[----:B------:R-:W-:Y:S01]  /*8870*/  @!P4 IMAD.MOV R5, RZ, RZ, -R5 ;  /* 0x000000ffff05c224 */ /* 0x000fe200078e0a05 */
[----:B------:R-:W2:Y:S02]  /*8880*/  LDCU UR62, c[0x0][0x3b0] ;  /* 0x00007600ff3e77ac */ /* 0x000ea40008000800 */
[----:B------:R-:W4:Y:S01]  /*8890*/  LDL R132, [R1+0x41c8] ;  /* 0x0041c80001847983 */ /* 0x000f220000100800 */
[----:B------:R-:W-:Y:S01]  /*88a0*/  SEL R120, R251, R120, !P0 ;  /* 0x00000078fb787207 */ /* 0x000fe20004000000 */
[----:B------:R-:W-:Y:S01]  /*88b0*/  @!P1 IMAD.IADD R129, R129, 0x1, -R2 ;  /* 0x0000000181819824 */ /* 0x000fe200078e0a02 */
[----:B------:R-:W-:-:S02]  /*88c0*/  SEL R5, R251, R5, !P0 ;  /* 0x00000005fb057207 */ /* 0x000fc40004000000 */
[----:B-1----:R-:W-:Y:S01]  /*88d0*/  IABS R4, R135 ;  /* 0x0000008700047213 */ /* 0x002fe20000000000 */
[----:B------:R-:W-:Y:S01]  /*88e0*/  IMAD R121, R120, UR63, RZ ;  /* 0x0000003f78797c24 */ /* 0x000fe2000f8e02ff */
[----:B------:R-:W-:Y:S01]  /*88f0*/  STL [R1+0x4298], R135 ;  /* 0x0042988701007387 */ /* 0x000fe20000100800 */
[----:B------:R-:W-:Y:S01]  /*8900*/  IMAD R5, R5, UR64, RZ ;  /* 0x0000004005057c24 */ /* 0x000fe2000f8e02ff */
[----:B------:R-:W1:Y:S01]  /*8910*/  LDCU UR64, c[0x0][0x3b0] ;  /* 0x00007600ff4077ac */ /* 0x000e620008000800 */
[----:B------:R-:W-:Y:S02]  /*8920*/  IMAD.MOV.U32 R120, RZ, RZ, R4 ;  /* 0x000000ffff787224 */ /* 0x000fe400078e0004 */
[----:B------:R-:W-:Y:S01]  /*8930*/  IMAD.MOV.U32 R4, RZ, RZ, R129 ;  /* 0x000000ffff047224 */ /* 0x000fe200078e0081 */
[----:B------:R1:W-:Y:S01]  /*8940*/  STL [R1+0x48], R121 ;  /* 0x0000487901007387 */ /* 0x0003e20000100800 */
[----:B------:R-:W-:Y:S01]  /*8950*/  @!P2 IMAD.IADD R128, R128, 0x1, -R2 ;  /* 0x000000018080a824 */ /* 0x000fe200078e0a02 */
[----:B------:R-:W1:Y:S02]  /*8960*/  LDCU UR63, c[0x0][0x3b0] ;  /* 0x00007600ff3f77ac */ /* 0x000e640008000800 */
[----:B------:R1:W-:Y:S01]  /*8970*/  STL [R1+0x2c], R5 ;  /* 0x00002c0501007387 */ /* 0x0003e20000100800 */
[----:B-----5:R-:W-:-:S13]  /*8980*/  ISETP.GE.AND P3, PT, R126, RZ, PT ;  /* 0x000000ff7e00720c */ /* 0x020fda0003f66270 */
[----:B------:R-:W-:Y:S01]  /*8990*/  @!P3 IMAD.MOV R4, RZ, RZ, -R4 ;  /* 0x000000ffff04b224 */ /* 0x000fe200078e0a04 */
[----:B--2---:R-:W-:Y:S02]  /*89a0*/  ISETP.GE.AND P3, PT, R134, RZ, PT ;  /* 0x000000ff8600720c */ /* 0x004fe40003f66270 */
[----:B------:R-:W2:Y:S01]  /*89b0*/  LDL R134, [R1+0x41c0] ;  /* 0x0041c00001867983 */ /* 0x000ea20000100800 */
[----:B------:R-:W-:Y:S01]  /*89c0*/  @!P5 IMAD.IADD R249, R249, 0x1, -R2 ;  /* 0x00000001f9f9d824 */ /* 0x000fe200078e0a02 */
[C---:B------:R-:W-:Y:S02]  /*89d0*/  ISETP.GT.U32.AND P5, PT, R2.reuse, R128, PT ;  /* 0x000000800200720c */ /* 0x040fe40003fa4070 */
[C---:B------:R-:W-:Y:S02]  /*89e0*/  ISETP.GT.U32.AND P2, PT, R2.reuse, R248, PT ;  /* 0x000000f80200720c */ /* 0x040fe40003f44070 */
[----:B------:R-:W-:Y:S02]  /*89f0*/  ISETP.GT.U32.AND P1, PT, R2, R249, PT ;  /* 0x000000f90200720c */ /* 0x000fe40003f24070 */
[----:B---3--:R-:W-:-:S02]  /*8a00*/  ISETP.GE.AND P4, PT, R133, RZ, PT ;  /* 0x000000ff8500720c */ /* 0x008fc40003f86270 */
[----:B------:R-:W3:Y:S01]  /*8a10*/  LDL R133, [R1+0x41c4] ;  /* 0x0041c40001857983 */ /* 0x000ee20000100800 */
[----:B-1----:R-:W-:-:S04]  /*8a20*/  SEL R121, R251, R4, !P0 ;  /* 0x00000004fb797207 */ /* 0x002fc80004000000 */
[--C-:B------:R-:W-:Y:S02]  /*8a30*/  @!P5 IMAD.IADD R128, R128, 0x1, -R2.reuse ;  /* 0x000000018080d824 */ /* 0x100fe400078e0a02 */
[----:B------:R-:W-:Y:S02]  /*8a40*/  @!P2 IMAD.IADD R248, R248, 0x1, -R2 ;  /* 0x00000001f8f8a824 */ /* 0x000fe400078e0a02 */
[----:B------:R-:W-:Y:S02]  /*8a50*/  IMAD.MOV.U32 R4, RZ, RZ, R128 ;  /* 0x000000ffff047224 */ /* 0x000fe400078e0080 */
[----:B------:R-:W-:Y:S01]  /*8a60*/  @!P1 IMAD.IADD R249, R249, 0x1, -R2 ;  /* 0x00000001f9f99824 */ /* 0x000fe200078e0a02 */
[C---:B------:R-:W-:Y:S01]  /*8a70*/  ISETP.GT.U32.AND P1, PT, R2.reuse, R248, PT ;  /* 0x000000f80200720c */ /* 0x040fe20003f24070 */
[----:B------:R-:W-:Y:S01]  /*8a80*/  IMAD R121, R121, UR65, RZ ;  /* 0x0000004179797c24 */ /* 0x000fe2000f8e02ff */
[C---:B------:R-:W-:Y:S01]  /*8a90*/  ISETP.GT.U32.AND P2, PT, R2.reuse, R247, PT ;  /* 0x000000f70200720c */ /* 0x040fe20003f44070 */
[----:B------:R-:W-:Y:S01]  /*8aa0*/  @!P4 IMAD.MOV R4, RZ, RZ, -R4 ;  /* 0x000000ffff04c224 */ /* 0x000fe200078e0a04 */
[----:B------:R-:W-:Y:S01]  /*8ab0*/  ISETP.GT.U32.AND P5, PT, R2, R246, PT ;  /* 0x000000f60200720c */ /* 0x000fe20003fa4070 */
[----:B------:R-:W-:Y:S01]  /*8ac0*/  @!P3 IMAD.MOV R249, RZ, RZ, -R249 ;  /* 0x000000fffff9b224 */ /* 0x000fe200078e0af9 */
[----:B------:R1:W-:Y:S01]  /*8ad0*/  STL [R1+0x28], R121 ;  /* 0x0000287901007387 */ /* 0x0003e20000100800 */
[----:B----4-:R-:W-:Y:S01]  /*8ae0*/  ISETP.GE.AND P4, PT, R132, RZ, PT ;  /* 0x000000ff8400720c */ /* 0x010fe20003f86270 */
[----:B------:R-:W-:Y:S01]  /*8af0*/  IMAD.HI.U32 R5, R0, R120, RZ ;  /* 0x0000007800057227 */ /* 0x000fe200078e00ff */
[----:B------:R-:W4:Y:S01]  /*8b00*/  LDCU UR65, c[0x0][0x3b0] ;  /* 0x00007600ff4177ac */ /* 0x000f220008000800 */
[----:B------:R-:W5:Y:S01]  /*8b10*/  LDL R132, [R1+0x41bc] ;  /* 0x0041bc0001847983 */ /* 0x000f620000100800 */
[----:B-1----:R-:W-:-:S02]  /*8b20*/  SEL R121, R251, R4, !P0 ;  /* 0x00000004fb797207 */ /* 0x002fc40004000000 */
[----:B------:R-:W-:Y:S01]  /*8b30*/  SEL R4, R251, R249, !P0 ;  /* 0x000000f9fb047207 */ /* 0x000fe20004000000 */
[----:B------:R-:W-:Y:S02]  /*8b40*/  @!P1 IMAD.IADD R248, R248, 0x1, -R2 ;  /* 0x00000001f8f89824 */ /* 0x000fe400078e0a02 */
[----:B------:R-:W-:Y:S01]  /*8b50*/  IMAD R121, R121, UR66, RZ ;  /* 0x0000004279797c24 */ /* 0x000fe2000f8e02ff */
[----:B------:R-:W1:Y:S01]  /*8b60*/  LDCU UR66, c[0x0][0x3b0] ;  /* 0x00007600ff4277ac */ /* 0x000e620008000800 */
[----:B------:R-:W-:Y:S02]  /*8b70*/  IMAD R4, R4, UR67, RZ ;  /* 0x0000004304047c24 */ /* 0x000fe4000f8e02ff */
[----:B------:R-:W-:Y:S01]  /*8b80*/  @!P4 IMAD.MOV R248, RZ, RZ, -R248 ;  /* 0x000000fffff8c224 */ /* 0x000fe200078e0af8 */
[----:B------:R-:W-:Y:S01]  /*8b90*/  STL [R1+0x24], R121 ;  /* 0x0000247901007387 */ /* 0x000fe20000100800 */
[----:B------:R-:W-:Y:S01]  /*8ba0*/  @!P2 IMAD.IADD R247, R247, 0x1, -R2 ;  /* 0x00000001f7f7a824 */ /* 0x000fe200078e0a02 */
[----:B------:R-:W1:Y:S02]  /*8bb0*/  LDCU UR67, c[0x0][0x3b0] ;  /* 0x00007600ff4377ac */ /* 0x000e640008000800 */
[----:B------:R1:W-:Y:S01]  /*8bc0*/  STL [R1+0x20], R4 ;  /* 0x0000200401007387 */ /* 0x0003e20000100800 */
[----:B--2---:R-:W-:-:S03]  /*8bd0*/  ISETP.GE.AND P4, PT, R134, RZ, PT ;  /* 0x000000ff8600720c */ /* 0x004fc60003f86270 */
[----:B------:R-:W2:Y:S01]  /*8be0*/  LDL R134, [R1+0x41b4] ;  /* 0x0041b40001867983 */ /* 0x000ea20000100800 */
[----:B------:R-:W-:Y:S01]  /*8bf0*/  @!P5 IMAD.IADD R246, R246, 0x1, -R2 ;  /* 0x00000001f6f6d824 */ /* 0x000fe200078e0a02 */
[C---:B------:R-:W-:Y:S02]  /*8c00*/  ISETP.GT.U32.AND P2, PT, R2.reuse, R245, PT ;  /* 0x000000f50200720c */ /* 0x040fe40003f44070 */
[C---:B------:R-:W-:Y:S02]  /*8c10*/  ISETP.GT.U32.AND P5, PT, R2.reuse, R247, PT ;  /* 0x000000f70200720c */ /* 0x040fe40003fa4070 */
[----:B------:R-:W-:Y:S02]  /*8c20*/  ISETP.GT.U32.AND P1, PT, R2, R246, PT ;  /* 0x000000f60200720c */ /* 0x000fe40003f24070 */
[----:B---3--:R-:W-:Y:S02]  /*8c30*/  ISETP.GE.AND P3, PT, R133, RZ, PT ;  /* 0x000000ff8500720c */ /* 0x008fe40003f66270 */
[----:B------:R-:W3:Y:S01]  /*8c40*/  LDL R133, [R1+0x41b8] ;  /* 0x0041b80001857983 */ /* 0x000ee20000100800 */
[----:B------:R-:W-:-:S04]  /*8c50*/  SEL R248, R251, R248, !P0 ;  /* 0x000000f8fbf87207 */ /* 0x000fc80004000000 */
[--C-:B------:R-:W-:Y:S02]  /*8c60*/  @!P2 IMAD.IADD R245, R245, 0x1, -R2.reuse ;  /* 0x00000001f5f5a824 */ /* 0x100fe400078e0a02 */
[--C-:B------:R-:W-:Y:S02]  /*8c70*/  @!P5 IMAD.IADD R247, R247, 0x1, -R2.reuse ;  /* 0x00000001f7f7d824 */ /* 0x100fe400078e0a02 */
[----:B------:R-:W-:Y:S01]  /*8c80*/  @!P1 IMAD.IADD R246, R246, 0x1, -R2 ;  /* 0x00000001f6f69824 */ /* 0x000fe200078e0a02 */
[----:B------:R-:W-:Y:S01]  /*8c90*/  ISETP.GT.U32.AND P1, PT, R2, R245, PT ;  /* 0x000000f50200720c */ /* 0x000fe20003f24070 */
[----:B-1----:R-:W-:Y:S02]  /*8ca0*/  IMAD R4, R248, UR68, RZ ;  /* 0x00000044f8047c24 */ /* 0x002fe4000f8e02ff */
[----:B------:R-:W-:Y:S02]  /*8cb0*/  IMAD.MOV R5, RZ, RZ, -R5 ;  /* 0x000000ffff057224 */ /* 0x000fe400078e0a05 */
[----:B------:R-:W-:-:S02]  /*8cc0*/  VIADD R252, R235, 0xfd ;  /* 0x000000fdebfc7836 */ /* 0x000fc40000000000 */
[----:B------:R-:W-:Y:S01]  /*8cd0*/  @!P3 IMAD.MOV R247, RZ, RZ, -R247 ;  /* 0x000000fffff7b224 */ /* 0x000fe200078e0af7 */
[----:B------:R1:W-:Y:S01]  /*8ce0*/  STL [R1+0x1c], R4 ;  /* 0x00001c0401007387 */ /* 0x0003e20000100800 */
[----:B------:R-:W-:Y:S01]  /*8cf0*/  @!P4 IMAD.MOV R246, RZ, RZ, -R246 ;  /* 0x000000fffff6c224 */ /* 0x000fe200078e0af6 */
[----:B-----5:R-:W-:Y:S01]  /*8d00*/  ISETP.GE.AND P3, PT, R132, RZ, PT ;  /* 0x000000ff8400720c */ /* 0x020fe20003f66270 */
[----:B------:R-:W-:Y:S01]  /*8d10*/  IMAD R127, R127, UR58, RZ ;  /* 0x0000003a7f7f7c24 */ /* 0x000fe2000f8e02ff */
[----:B------:R-:W5:Y:S01]  /*8d20*/  LDL R132, [R1+0x41b0] ;  /* 0x0041b00001847983 */ /* 0x000f620000100800 */
[----:B------:R-:W-:Y:S01]  /*8d30*/  SEL R247, R251, R247, !P0 ;  /* 0x000000f7fbf77207 */ /* 0x000fe20004000000 */
[C---:B------:R-:W-:Y:S01]  /*8d40*/  IMAD R249, R2.reuse, R5, R120 ;  /* 0x0000000502f97224 */ /* 0x040fe200078e0278 */
[C---:B------:R-:W-:Y:S01]  /*8d50*/  ISETP.GT.U32.AND P2, PT, R2.reuse, R244, PT ;  /* 0x000000f40200720c */ /* 0x040fe20003f44070 */
[--C-:B------:R-:W-:Y:S01]  /*8d60*/  @!P1 IMAD.IADD R245, R245, 0x1, -R2.reuse ;  /* 0x00000001f5f59824 */ /* 0x100fe200078e0a02 */
[----:B------:R-:W-:Y:S01]  /*8d70*/  ISETP.GT.U32.AND P5, PT, R2, R243, PT ;  /* 0x000000f30200720c */ /* 0x000fe20003fa4070 */
[----:B------:R-:W-:Y:S01]  /*8d80*/  IMAD R125, R125, UR58, RZ ;  /* 0x0000003a7d7d7c24 */ /* 0x000fe2000f8e02ff */
[----:B-1----:R-:W-:Y:S01]  /*8d90*/  SEL R4, R251, R246, !P0 ;  /* 0x000000f6fb047207 */ /* 0x002fe20004000000 */
[----:B------:R-:W-:Y:S01]  /*8da0*/  IMAD R5, R247, UR69, RZ ;  /* 0x00000045f7057c24 */ /* 0x000fe2000f8e02ff */
[----:B------:R-:W-:Y:S01]  /*8db0*/  STL [R1+0x4288], R252 ;  /* 0x004288fc01007387 */ /* 0x000fe20000100800 */
[----:B------:R-:W-:Y:S01]  /*8dc0*/  IABS R248, R252 ;  /* 0x000000fc00f87213 */ /* 0x000fe20000000000 */
[----:B------:R-:W-:Y:S01]  /*8dd0*/  @!P3 IMAD.MOV R245, RZ, RZ, -R245 ;  /* 0x000000fffff5b224 */ /* 0x000fe200078e0af5 */
[----:B------:R-:W1:Y:S01]  /*8de0*/  LDCU UR68, c[0x0][0x3b0] ;  /* 0x00007600ff4477ac */ /* 0x000e620008000800 */
[----:B------:R-:W-:Y:S01]  /*8df0*/  IMAD R4, R4, UR70, RZ ;  /* 0x0000004604047c24 */ /* 0x000fe2000f8e02ff */
[----:B------:R1:W-:Y:S02]  /*8e00*/  STL [R1+0x18], R5 ;  /* 0x0000180501007387 */ /* 0x0003e40000100800 */
[--C-:B------:R-:W-:Y:S01]  /*8e10*/  @!P2 IMAD.IADD R244, R244, 0x1, -R2.reuse ;  /* 0x00000001f4f4a824 */ /* 0x100fe200078e0a02 */
[----:B------:R-:W1:Y:S01]  /*8e20*/  LDCU UR69, c[0x0][0x3b0] ;  /* 0x00007600ff4577ac */ /* 0x000e620008000800 */
[----:B------:R-:W-:Y:S01]  /*8e30*/  STL [R1+0x43c4], R4 ;  /* 0x0043c40401007387 */ /* 0x000fe20000100800 */
[----:B--2---:R-:W-:Y:S01]  /*8e40*/  ISETP.GE.AND P3, PT, R134, RZ, PT ;  /* 0x000000ff8600720c */ /* 0x004fe20003f66270 */
[----:B------:R-:W-:-:S02]  /*8e50*/  @!P5 IMAD.IADD R243, R243, 0x1, -R2 ;  /* 0x00000001f3f3d824 */ /* 0x000fc400078e0a02 */
[----:B------:R-:W2:Y:S01]  /*8e60*/  LDL R134, [R1+0x41a8] ;  /* 0x0041a80001867983 */ /* 0x000ea20000100800 */
[C---:B------:R-:W-:Y:S02]  /*8e70*/  ISETP.GT.U32.AND P2, PT, R2.reuse, R242, PT ;  /* 0x000000f20200720c */ /* 0x040fe40003f44070 */
[----:B---3--:R-:W-:Y:S01]  /*8e80*/  ISETP.GE.AND P4, PT, R133, RZ, PT ;  /* 0x000000ff8500720c */ /* 0x008fe20003f86270 */
[----:B------:R-:W-:Y:S01]  /*8e90*/  IMAD.MOV.U32 R246, RZ, RZ, R248 ;  /* 0x000000fffff67224 */ /* 0x000fe200078e00f8 */
[C---:B------:R-:W-:Y:S01]  /*8ea0*/  ISETP.GT.U32.AND P5, PT, R2.reuse, R244, PT ;  /* 0x000000f40200720c */ /* 0x040fe20003fa4070 */
[----:B------:R-:W3:Y:S01]  /*8eb0*/  LDL R133, [R1+0x41ac] ;  /* 0x0041ac0001857983 */ /* 0x000ee20000100800 */
[----:B------:R-:W-:-:S07]  /*8ec0*/  ISETP.GT.U32.AND P1, PT, R2, R243, PT ;  /* 0x000000f30200720c */ /* 0x000fce0003f24070 */
[--C-:B------:R-:W-:Y:S01]  /*8ed0*/  @!P2 IMAD.IADD R242, R242, 0x1, -R2.reuse ;  /* 0x00000001f2f2a824 */ /* 0x100fe200078e0a02 */
[----:B------:R-:W-:Y:S01]  /*8ee0*/  SEL R245, R251, R245, !P0 ;  /* 0x000000f5fbf57207 */ /* 0x000fe20004000000 */
[----:B------:R-:W-:Y:S01]  /*8ef0*/  IMAD R131, R131, UR58, RZ ;  /* 0x0000003a83837c24 */ /* 0x000fe2000f8e02ff */
[----:B------:R-:W2:Y:S03]  /*8f00*/  LDCU UR70, c[0x0][0x3b0] ;  /* 0x00007600ff4677ac */ /* 0x000ea60008000800 */
[----:B-1----:R-:W-:Y:S02]  /*8f10*/  IMAD R5, R245, UR71, RZ ;  /* 0x00000047f5057c24 */ /* 0x002fe4000f8e02ff */
[--C-:B------:R-:W-:Y:S02]  /*8f20*/  @!P5 IMAD.IADD R244, R244, 0x1, -R2.reuse ;  /* 0x00000001f4f4d824 */ /* 0x100fe400078e0a02 */
[----:B------:R-:W-:Y:S01]  /*8f30*/  @!P1 IMAD.IADD R243, R243, 0x1, -R2 ;  /* 0x00000001f3f39824 */ /* 0x000fe200078e0a02 */
[----:B------:R-:W-:Y:S01]  /*8f40*/  ISETP.GT.U32.AND P1, PT, R2, R242, PT ;  /* 0x000000f20200720c */ /* 0x000fe20003f24070 */
[----:B------:R-:W-:Y:S01]  /*8f50*/  @!P4 IMAD.MOV R244, RZ, RZ, -R244 ;  /* 0x000000fffff4c224 */ /* 0x000fe200078e0af4 */
[----:B------:R-:W-:Y:S01]  /*8f60*/  STL [R1+0x43c8], R5 ;  /* 0x0043c80501007387 */ /* 0x000fe20000100800 */
[----:B------:R-:W-:Y:S01]  /*8f70*/  @!P3 IMAD.MOV R243, RZ, RZ, -R243 ;  /* 0x000000fffff3b224 */ /* 0x000fe200078e0af3 */
[----:B-----5:R-:W-:Y:S01]  /*8f80*/  ISETP.GE.AND P4, PT, R132, RZ, PT ;  /* 0x000000ff8400720c */ /* 0x020fe20003f86270 */
[----:B------:R-:W-:Y:S01]  /*8f90*/  IMAD.HI.U32 R247, R0, R246, RZ ;  /* 0x000000f600f77227 */ /* 0x000fe200078e00ff */
[----:B------:R-:W5:Y:S01]  /*8fa0*/  LDL R132, [R1+0x41a4] ;  /* 0x0041a40001847983 */ /* 0x000f620000100800 */
[C---:B------:R-:W-:Y:S01]  /*8fb0*/  SEL R244, R251.reuse, R244, !P0 ;  /* 0x000000f4fbf47207 */ /* 0x040fe20004000000 */
[----:B------:R-:W1:Y:S01]  /*8fc0*/  LDCU UR71, c[0x0][0x3b0] ;  /* 0x00007600ff4777ac */ /* 0x000e620008000800 */
[----:B------:R-:W-:-:S03]  /*8fd0*/  SEL R245, R251, R243, !P0 ;  /* 0x000000f3fbf57207 */ /* 0x000fc60004000000 */
[----:B------:R-:W-:Y:S01]  /*8fe0*/  IMAD R120, R244, UR72, RZ ;  /* 0x00000048f4787c24 */ /* 0x000fe2000f8e02ff */
[----:B------:R-:W-:Y:S01]  /*8ff0*/  ISETP.GT.U32.AND P2, PT, R2, R241, PT ;  /* 0x000000f10200720c */ /* 0x000fe20003f44070 */
[----:B------:R-:W-:Y:S01]  /*9000*/  @!P1 IMAD.IADD R242, R242, 0x1, -R2 ;  /* 0x00000001f2f29824 */ /* 0x000fe200078e0a02 */
[----:B------:R-:W-:Y:S01]  /*9010*/  ISETP.GT.U32.AND P5, PT, R2, R240, PT ;  /* 0x000000f00200720c */ /* 0x000fe20003fa4070 */
[----:B------:R-:W-:Y:S01]  /*9020*/  IMAD R121, R245, UR73, RZ ;  /* 0x00000049f5797c24 */ /* 0x000fe2000f8e02ff */
[----:B------:R1:W-:Y:S01]  /*9030*/  STL [R1+0x43cc], R120 ;  /* 0x0043cc7801007387 */ /* 0x0003e20000100800 */
[----:B------:R-:W-:Y:S01]  /*9040*/  @!P4 IMAD.MOV R242, RZ, RZ, -R242 ;  /* 0x000000fffff2c224 */ /* 0x000fe200078e0af2 */
[----:B------:R-:W1:Y:S02]  /*9050*/  LDCU UR72, c[0x0][0x3b0] ;  /* 0x00007600ff4877ac */ /* 0x000e640008000800 */
[----:B------:R-:W-:Y:S05]  /*9060*/  STL [R1+0x43d0], R121 ;  /* 0x0043d07901007387 */ /* 0x000fea0000100800 */
[----:B------:R-:W-:Y:S01]  /*9070*/  @!P2 IMAD.IADD R241, R241, 0x1, -R2 ;  /* 0x00000001f1f1a824 */ /* 0x000fe200078e0a02 */
[----:B------:R-:W1:Y:S01]  /*9080*/  LDCU UR73, c[0x0][0x3b0] ;  /* 0x00007600ff4977ac */ /* 0x000e620008000800 */
[----:B--2---:R-:W-:-:S02]  /*9090*/  ISETP.GE.AND P4, PT, R134, RZ, PT ;  /* 0x000000ff8600720c */ /* 0x004fc40003f86270 */
[----:B------:R-:W2:Y:S01]  /*90a0*/  LDL R134, [R1+0x419c] ;  /* 0x00419c0001867983 */ /* 0x000ea20000100800 */
[----:B------:R-:W-:Y:S01]  /*90b0*/  SEL R242, R251, R242, !P0 ;  /* 0x000000f2fbf27207 */ /* 0x000fe20004000000 */
[----:B------:R-:W-:Y:S01]  /*90c0*/  @!P5 IMAD.IADD R240, R240, 0x1, -R2 ;  /* 0x00000001f0f0d824 */ /* 0x000fe200078e0a02 */
[C---:B------:R-:W-:Y:S02]  /*90d0*/  ISETP.GT.U32.AND P2, PT, R2.reuse, R239, PT ;  /* 0x000000ef0200720c */ /* 0x040fe40003f44070 */
[----:B------:R-:W-:Y:S01]  /*90e0*/  ISETP.GT.U32.AND P5, PT, R2, R241, PT ;  /* 0x000000f10200720c */ /* 0x000fe20003fa4070 */
[----:B------:R-:W-:Y:S01]  /*90f0*/  IMAD R122, R242, UR75, RZ ;  /* 0x0000004bf27a7c24 */ /* 0x000fe2000f8e02ff */
[----:B------:R-:W-:Y:S01]  /*9100*/  ISETP.GT.U32.AND P1, PT, R2, R240, PT ;  /* 0x000000f00200720c */ /* 0x000fe20003f24070 */
[----:B------:R-:W-:Y:S01]  /*9110*/  VIADD R245, R235, 0xfe ;  /* 0x000000feebf57836 */ /* 0x000fe20000000000 */
[----:B------:R-:W1:Y:S01]  /*9120*/  LDCU UR75, c[0x0][0x3b0] ;  /* 0x00007600ff4b77ac */ /* 0x000e620008000800 */
[----:B---3--:R-:W-:-:S02]  /*9130*/  ISETP.GE.AND P3, PT, R133, RZ, PT ;  /* 0x000000ff8500720c */ /* 0x008fc40003f66270 */
[----:B------:R-:W3:Y:S04]  /*9140*/  LDL R133, [R1+0x41a0] ;  /* 0x0041a00001857983 */ /* 0x000ee80000100800 */
[----:B------:R1:W-:Y:S04]  /*9150*/  STL [R1+0x43d4], R122 ;  /* 0x0043d47a01007387 */ /* 0x0003e80000100800 */
[----:B------:R-:W4:Y:S01]  /*9160*/  LDL.LU R235, [R1+0x4408] ;  /* 0x0044080001eb7983 */ /* 0x000f220000300800 */
[--C-:B------:R-:W-:Y:S02]  /*9170*/  @!P2 IMAD.IADD R239, R239, 0x1, -R2.reuse ;  /* 0x00000001efefa824 */ /* 0x100fe400078e0a02 */
[----:B------:R-:W-:-:S02]  /*9180*/  @!P5 IMAD.IADD R241, R241, 0x1, -R2 ;  /* 0x00000001f1f1d824 */ /* 0x000fc400078e0a02 */
[----:B------:R-:W-:Y:S01]  /*9190*/  @!P1 IMAD.IADD R240, R240, 0x1, -R2 ;  /* 0x00000001f0f09824 */ /* 0x000fe200078e0a02 */
[----:B------:R-:W-:Y:S01]  /*91a0*/  ISETP.GT.U32.AND P1, PT, R2, R239, PT ;  /* 0x000000ef0200720c */ /* 0x000fe20003f24070 */
[----:B------:R-:W-:Y:S02]  /*91b0*/  @!P3 IMAD.MOV R241, RZ, RZ, -R241 ;  /* 0x000000fffff1b224 */ /* 0x000fe400078e0af1 */
[----:B------:R-:W-:Y:S01]  /*91c0*/  @!P4 IMAD.MOV R240, RZ, RZ, -R240 ;  /* 0x000000fffff0c224 */ /* 0x000fe200078e0af0 */
[----:B-----5:R-:W-:Y:S02]  /*91d0*/  ISETP.GE.AND P3, PT, R132, RZ, PT ;  /* 0x000000ff8400720c */ /* 0x020fe40003f66270 */
[----:B------:R-:W5:Y:S01]  /*91e0*/  LDL R132, [R1+0x4198] ;  /* 0x0041980001847983 */ /* 0x000f620000100800 */
[C---:B------:R-:W-:Y:S02]  /*91f0*/  SEL R241, R251.reuse, R241, !P0 ;  /* 0x000000f1fbf17207 */ /* 0x040fe40004000000 */
[----:B------:R-:W-:-:S03]  /*9200*/  SEL R244, R251, R240, !P0 ;  /* 0x000000f0fbf47207 */ /* 0x000fc60004000000 */
[----:B------:R-:W-:Y:S02]  /*9210*/  IMAD R123, R241, UR77, RZ ;  /* 0x0000004df17b7c24 */ /* 0x000fe4000f8e02ff */
[----:B------:R-:W-:Y:S01]  /*9220*/  @!P1 IMAD.IADD R239, R239, 0x1, -R2 ;  /* 0x00000001efef9824 */ /* 0x000fe200078e0a02 */
[----:B------:R-:W-:Y:S01]  /*9230*/  STL [R1+0x427c], R245 ;  /* 0x00427cf501007387 */ /* 0x000fe20000100800 */
[----:B------:R-:W-:Y:S01]  /*9240*/  IMAD R241, R244, UR74, RZ ;  /* 0x0000004af4f17c24 */ /* 0x000fe2000f8e02ff */
[C---:B------:R-:W-:Y:S01]  /*9250*/  ISETP.GT.U32.AND P2, PT, R2.reuse, R238, PT ;  /* 0x000000ee0200720c */ /* 0x040fe20003f44070 */
[----:B------:R-:W-:Y:S01]  /*9260*/  @!P3 IMAD.MOV R239, RZ, RZ, -R239 ;  /* 0x000000ffffefb224 */ /* 0x000fe200078e0aef */
[----:B------:R-:W-:Y:S01]  /*9270*/  STL [R1+0x43d8], R123 ;  /* 0x0043d87b01007387 */ /* 0x000fe20000100800 */
[----:B------:R-:W-:Y:S01]  /*9280*/  ISETP.GT.U32.AND P5, PT, R2, R237, PT ;  /* 0x000000ed0200720c */ /* 0x000fe20003fa4070 */
[----:B------:R-:W1:Y:S02]  /*9290*/  LDCU UR77, c[0x0][0x3b0] ;  /* 0x00007600ff4d77ac */ /* 0x000e640008000800 */
[----:B------:R1:W-:Y:S01]  /*92a0*/  STL [R1+0x43dc], R241 ;  /* 0x0043dcf101007387 */ /* 0x0003e20000100800 */
[----:B------:R-:W-:Y:S01]  /*92b0*/  IABS R242, R245 ;  /* 0x000000f500f27213 */ /* 0x000fe20000000000 */
[----:B------:R-:W-:Y:S01]  /*92c0*/  IMAD R130, R130, UR58, RZ ;  /* 0x0000003a82827c24 */ /* 0x000fe2000f8e02ff */
[----:B------:R-:W1:Y:S01]  /*92d0*/  LDCU UR74, c[0x0][0x3b0] ;  /* 0x00007600ff4a77ac */ /* 0x000e620008000800 */
[----:B--2---:R-:W-:-:S03]  /*92e0*/  ISETP.GE.AND P3, PT, R134, RZ, PT ;  /* 0x000000ff8600720c */ /* 0x004fc60003f66270 */
[--C-:B------:R-:W-:Y:S01]  /*92f0*/  @!P2 IMAD.IADD R238, R238, 0x1, -R2.reuse ;  /* 0x00000001eeeea824 */ /* 0x100fe200078e0a02 */
[----:B------:R-:W2:Y:S01]  /*9300*/  LDL R134, [R1+0x4190] ;  /* 0x0041900001867983 */ /* 0x000ea20000100800 */
[C---:B------:R-:W-:Y:S01]  /*9310*/  ISETP.GT.U32.AND P2, PT, R2.reuse, R236, PT ;  /* 0x000000ec0200720c */ /* 0x040fe20003f44070 */
[----:B------:R-:W-:Y:S01]  /*9320*/  @!P5 IMAD.IADD R237, R237, 0x1, -R2 ;  /* 0x00000001ededd824 */ /* 0x000fe200078e0a02 */
[----:B------:R-:W-:Y:S01]  /*9330*/  SEL R239, R251, R239, !P0 ;  /* 0x000000effbef7207 */ /* 0x000fe20004000000 */
[----:B------:R-:W-:Y:S01]  /*9340*/  IMAD.MOV.U32 R240, RZ, RZ, R242 ;  /* 0x000000fffff07224 */ /* 0x000fe200078e00f2 */
[----:B------:R-:W-:Y:S01]  /*9350*/  ISETP.GT.U32.AND P4, PT, R2, R238, PT ;  /* 0x000000ee0200720c */ /* 0x000fe20003f84070 */
[----:B------:R-:W1:Y:S01]  /*9360*/  LDCU UR58, c[0x0][0x3b0] ;  /* 0x00007600ff3a77ac */ /* 0x000e620008000800 */
[----:B---3--:R-:W-:Y:S02]  /*9370*/  ISETP.GE.AND P5, PT, R133, RZ, PT ;  /* 0x000000ff8500720c */ /* 0x008fe40003fa6270 */
[----:B------:R-:W3:Y:S05]  /*9380*/  LDL R133, [R1+0x4194] ;  /* 0x0041940001857983 */ /* 0x000eea0000100800 */
[----:B------:R-:W-:Y:S01]  /*9390*/  @!P2 IMAD.IADD R236, R236, 0x1, -R2 ;  /* 0x00000001ececa824 */ /* 0x000fe200078e0a02 */
[----:B----4-:R-:W-:-:S03]  /*93a0*/  ISETP.GT.U32.AND P2, PT, R2, R235, PT ;  /* 0x000000eb0200720c */ /* 0x010fc60003f44070 */
[----:B------:R-:W-:Y:S02]  /*93b0*/  @!P4 IMAD.IADD R238, R238, 0x1, -R2 ;  /* 0x00000001eeeec824 */ /* 0x000fe400078e0a02 */
[----:B------:R-:W-:-:S08]  /*93c0*/  IMAD R239, R239, UR55, RZ ;  /* 0x00000037efef7c24 */ /* 0x000fd0000f8e02ff */
[----:B------:R-:W-:Y:S01]  /*93d0*/  @!P2 IMAD.IADD R235, R235, 0x1, -R2 ;  /* 0x00000001ebeba824 */ /* 0x000fe200078e0a02 */
[----:B------:R-:W-:Y:S01]  /*93e0*/  STL [R1+0x43e0], R239 ;  /* 0x0043e0ef01007387 */ /* 0x000fe20000100800 */
[----:B------:R-:W-:Y:S01]  /*93f0*/  @!P5 IMAD.MOV R238, RZ, RZ, -R238 ;  /* 0x000000ffffeed224 */ /* 0x000fe200078e0aee */
[----:B-----5:R-:W-:Y:S02]  /*9400*/  ISETP.GE.AND P5, PT, R132, RZ, PT ;  /* 0x000000ff8400720c */ /* 0x020fe40003fa6270 */
[C---:B------:R-:W-:Y:S01]  /*9410*/  ISETP.GT.U32.AND P1, PT, R2.reuse, R237, PT ;  /* 0x000000ed0200720c */ /* 0x040fe20003f24070 */
[----:B------:R-:W4:Y:S01]  /*9420*/  LDL R132, [R1+0x418c] ;  /* 0x00418c0001847983 */ /* 0x000f220000100800 */
[----:B------:R-:W-:Y:S01]  /*9430*/  ISETP.GT.U32.AND P2, PT, R2, R233, PT ;  /* 0x000000e90200720c */ /* 0x000fe20003f44070 */
[----:B------:R-:W-:Y:S01]  /*9440*/  IMAD.HI.U32 R0, R0, R240, RZ ;  /* 0x000000f000007227 */ /* 0x000fe200078e00ff */
[----:B------:R-:W-:Y:S01]  /*9450*/  ISETP.GT.U32.AND P4, PT, R2, R234, PT ;  /* 0x000000ea0200720c */ /* 0x000fe20003f84070 */
[----:B------:R-:W5:Y:S01]  /*9460*/  LDL R128, [R1+0x4188] ;  /* 0x0041880001807983 */ /* 0x000f620000100800 */
[----:B------:R-:W1:Y:S09]  /*9470*/  LDCU UR55, c[0x0][0x3b0] ;  /* 0x00007600ff3777ac */ /* 0x000e720008000800 */
[----:B------:R-:W-:Y:S01]  /*9480*/  @!P2 IMAD.IADD R233, R233, 0x1, -R2 ;  /* 0x00000001e9e9a824 */ /* 0x000fe200078e0a02 */
[----:B--2---:R-:W-:-:S02]  /*9490*/  ISETP.GE.AND P2, PT, R134, RZ, PT ;  /* 0x000000ff8600720c */ /* 0x004fc40003f46270 */
[----:B------:R-:W2:Y:S01]  /*94a0*/  LDL R134, [R1+0x4184] ;  /* 0x0041840001867983 */ /* 0x000ea20000100800 */
[--C-:B------:R-:W-:Y:S01]  /*94b0*/  @!P1 IMAD.IADD R237, R237, 0x1, -R2.reuse ;  /* 0x00000001eded9824 */ /* 0x100fe200078e0a02 */
[----:B------:R-:W-:Y:S01]  /*94c0*/  ISETP.GT.U32.AND P1, PT, R2, R236, PT ;  /* 0x000000ec0200720c */ /* 0x000fe20003f24070 */
[----:B------:R-:W-:Y:S02]  /*94d0*/  @!P4 IMAD.IADD R234, R234, 0x1, -R2 ;  /* 0x00000001eaeac824 */ /* 0x000fe400078e0a02 */
[----:B------:R-:W-:-:S03]  /*94e0*/  @!P3 IMAD.MOV R237, RZ, RZ, -R237 ;  /* 0x000000ffffedb224 */ /* 0x000fc600078e0aed */
[C---:B------:R-:W-:Y:S02]  /*94f0*/  ISETP.GT.U32.AND P3, PT, R2.reuse, R234, PT ;  /* 0x000000ea0200720c */ /* 0x040fe40003f64070 */
[----:B------:R-:W-:-:S05]  /*9500*/  ISETP.GT.U32.AND P4, PT, R2, R235, PT ;  /* 0x000000eb0200720c */ /* 0x000fca0003f84070 */
[----:B------:R-:W-:Y:S01]  /*9510*/  @!P1 IMAD.IADD R236, R236, 0x1, -R2 ;  /* 0x00000001ecec9824 */ /* 0x000fe200078e0a02 */
[----:B------:R-:W-:-:S03]  /*9520*/  ISETP.GT.U32.AND P1, PT, R2, R232, PT ;  /* 0x000000e80200720c */ /* 0x000fc60003f24070 */
[----:B------:R-:W-:Y:S01]  /*9530*/  @!P5 IMAD.MOV R236, RZ, RZ, -R236 ;  /* 0x000000ffffecd224 */ /* 0x000fe200078e0aec */
[----:B------:R-:W-:Y:S01]  /*9540*/  SEL R237, R251, R237, !P0 ;  /* 0x000000edfbed7207 */ /* 0x000fe20004000000 */
[--C-:B------:R-:W-:Y:S01]  /*9550*/  @!P3 IMAD.IADD R234, R234, 0x1, -R2.reuse ;  /* 0x00000001eaeab824 */ /* 0x100fe200078e0a02 */
[----:B---3--:R-:W-:Y:S02]  /*9560*/  ISETP.GE.AND P5, PT, R133, RZ, PT ;  /* 0x000000ff8500720c */ /* 0x008fe40003fa6270 */
[----:B------:R-:W-:Y:S02]  /*9570*/  SEL R236, R251, R236, !P0 ;  /* 0x000000ecfbec7207 */ /* 0x000fe40004000000 */
[----:B------:R-:W-:Y:S01]  /*9580*/  ISETP.GT.U32.AND P3, PT, R2, R233, PT ;  /* 0x000000e90200720c */ /* 0x000fe20003f64070 */
[----:B------:R-:W-:Y:S01]  /*9590*/  IMAD R237, R237, UR53, RZ ;  /* 0x00000035eded7c24 */ /* 0x000fe2000f8e02ff */
[----:B------:R-:W-:Y:S01]  /*95a0*/  SEL R238, R251, R238, !P0 ;  /* 0x000000eefbee7207 */ /* 0x000fe20004000000 */
[----:B------:R-:W-:Y:S01]  /*95b0*/  IMAD R236, R236, UR52, RZ ;  /* 0x00000034ecec7c24 */ /* 0x000fe2000f8e02ff */
[----:B------:R-:W3:Y:S01]  /*95c0*/  LDCU UR53, c[0x0][0x3b0] ;  /* 0x00007600ff3577ac */ /* 0x000ee20008000800 */
[----:B------:R-:W-:-:S02]  /*95d0*/  @!P4 IMAD.IADD R235, R235, 0x1, -R2 ;  /* 0x00000001ebebc824 */ /* 0x000fc400078e0a02 */
[----:B------:R-:W-:Y:S01]  /*95e0*/  @!P1 IMAD.IADD R232, R232, 0x1, -R2 ;  /* 0x00000001e8e89824 */ /* 0x000fe200078e0a02 */
[----:B------:R1:W-:Y:S01]  /*95f0*/  STL.64 [R1+0x43e8], R236 ;  /* 0x0043e8ec01007387 */ /* 0x0003e20000100a00 */
[----:B------:R-:W-:Y:S01]  /*9600*/  IMAD.MOV R0, RZ, RZ, -R0 ;  /* 0x000000ffff007224 */ /* 0x000fe200078e0a00 */
[----:B----4-:R-:W-:-:S03]  /*9610*/  ISETP.GE.AND P1, PT, R132, RZ, PT ;  /* 0x000000ff8400720c */ /* 0x010fc60003f26270 */
[----:B------:R-:W-:Y:S01]  /*9620*/  @!P3 IMAD.IADD R233, R233, 0x1, -R2 ;  /* 0x00000001e9e9b824 */ /* 0x000fe200078e0a02 */
[----:B------:R-:W4:Y:S01]  /*9630*/  LDL R133, [R1+0x4180] ;  /* 0x0041800001857983 */ /* 0x000f220000100800 */
[----:B------:R-:W-:Y:S01]  /*9640*/  @!P5 IMAD.MOV R235, RZ, RZ, -R235 ;  /* 0x000000ffffebd224 */ /* 0x000fe200078e0aeb */
[----:B------:R-:W1:Y:S01]  /*9650*/  LDCU UR52, c[0x0][0x3b0] ;  /* 0x00007600ff3477ac */ /* 0x000e620008000800 */
[----:B------:R-:W-:Y:S01]  /*9660*/  IMAD R240, R2, R0, R240 ;  /* 0x0000000002f07224 */ /* 0x000fe200078e02f0 */
[----:B------:R-:W3:Y:S01]  /*9670*/  LDL R132, [R1+0x417c] ;  /* 0x00417c0001847983 */ /* 0x000ee20000100800 */
[----:B------:R-:W-:Y:S01]  /*9680*/  IMAD.MOV.U32 R0, RZ, RZ, R234 ;  /* 0x000000ffff007224 */ /* 0x000fe200078e00ea */
[----:B------:R-:W-:Y:S01]  /*9690*/  SEL R234, R251, R235, !P0 ;  /* 0x000000ebfbea7207 */ /* 0x000fe20004000000 */
[----:B------:R-:W-:-:S04]  /*96a0*/  IMAD.MOV.U32 R235, RZ, RZ, R233 ;  /* 0x000000ffffeb7224 */ /* 0x000fc800078e00e9 */
[----:B------:R-:W-:Y:S01]  /*96b0*/  @!P1 IMAD.MOV R235, RZ, RZ, -R235 ;  /* 0x000000ffffeb9224 */ /* 0x000fe200078e0aeb */
[C---:B------:R-:W-:Y:S02]  /*96c0*/  ISETP.GT.U32.AND P4, PT, R2.reuse, R231, PT ;  /* 0x000000e70200720c */ /* 0x040fe40003f84070 */
[----:B------:R-:W-:Y:S02]  /*96d0*/  ISETP.GT.U32.AND P5, PT, R2, R230, PT ;  /* 0x000000e60200720c */ /* 0x000fe40003fa4070 */
[----:B--2---:R-:W-:Y:S02]  /*96e0*/  ISETP.GE.AND P1, PT, R134, RZ, PT ;  /* 0x000000ff8600720c */ /* 0x004fe40003f26270 */
[----:B------:R-:W2:Y:S07]  /*96f0*/  LDL R134, [R1+0x4178] ;  /* 0x0041780001867983 */ /* 0x000eae0000100800 */
[----:B------:R-:W-:Y:S01]  /*9700*/  @!P4 IMAD.IADD R231, R231, 0x1, -R2 ;  /* 0x00000001e7e7c824 */ /* 0x000fe200078e0a02 */
[C---:B------:R-:W-:Y:S01]  /*9710*/  ISETP.GT.U32.AND P4, PT, R2.reuse, R232, PT ;  /* 0x000000e80200720c */ /* 0x040fe20003f84070 */
[----:B------:R-:W-:Y:S01]  /*9720*/  @!P2 IMAD.MOV R0, RZ, RZ, -R0 ;  /* 0x000000ffff00a224 */ /* 0x000fe200078e0a00 */
[----:B------:R-:W-:Y:S01]  /*9730*/  ISETP.GT.U32.AND P2, PT, R2, R229, PT ;  /* 0x000000e50200720c */ /* 0x000fe20003f44070 */
[----:B------:R-:W-:Y:S01]  /*9740*/  @!P5 IMAD.IADD R230, R230, 0x1, -R2 ;  /* 0x00000001e6e6d824 */ /* 0x000fe200078e0a02 */
[----:B------:R-:W-:-:S02]  /*9750*/  ISETP.GT.U32.AND P3, PT, R2, R231, PT ;  /* 0x000000e70200720c */ /* 0x000fc40003f64070 */
[----:B-----5:R-:W-:Y:S02]  /*9760*/  ISETP.GE.AND P5, PT, R128, RZ, PT ;  /* 0x000000ff8000720c */ /* 0x020fe40003fa6270 */
[C---:B------:R-:W-:Y:S02]  /*9770*/  SEL R0, R251.reuse, R0, !P0 ;  /* 0x00000000fb007207 */ /* 0x040fe40004000000 */
[----:B------:R-:W-:-:S03]  /*9780*/  SEL R235, R251, R235, !P0 ;  /* 0x000000ebfbeb7207 */ /* 0x000fc60004000000 */
[--C-:B------:R-:W-:Y:S02]  /*9790*/  @!P4 IMAD.IADD R232, R232, 0x1, -R2.reuse ;  /* 0x00000001e8e8c824 */ /* 0x100fe400078e0a02 */
[--C-:B------:R-:W-:Y:S01]  /*97a0*/  @!P2 IMAD.IADD R229, R229, 0x1, -R2.reuse ;  /* 0x00000001e5e5a824 */ /* 0x100fe200078e0a02 */
[----:B------:R-:W-:Y:S01]  /*97b0*/  ISETP.GT.U32.AND P2, PT, R2, R230, PT ;  /* 0x000000e60200720c */ /* 0x000fe20003f44070 */
[----:B------:R-:W-:Y:S02]  /*97c0*/  IMAD R233, R0, UR8, RZ ;  /* 0x0000000800e97c24 */ /* 0x000fe4000f8e02ff */
[----:B------:R-:W-:Y:S01]  /*97d0*/  @!P3 IMAD.IADD R231, R231, 0x1, -R2 ;  /* 0x00000001e7e7b824 */ /* 0x000fe200078e0a02 */
[----:B------:R-:W-:Y:S01]  /*97e0*/  ISETP.GT.U32.AND P4, PT, R2, R228, PT ;  /* 0x000000e40200720c */ /* 0x000fe20003f84070 */
[----:B------:R-:W-:Y:S01]  /*97f0*/  IMAD.MOV.U32 R0, RZ, RZ, R232 ;  /* 0x000000ffff007224 */ /* 0x000fe200078e00e8 */
[----:B------:R-:W5:Y:S01]  /*9800*/  LDCU UR8, c[0x0][0x3b0] ;  /* 0x00007600ff0877ac */ /* 0x000f620008000800 */
[----:B------:R-:W-:-:S02]  /*9810*/  IMAD R232, R235, UR9, RZ ;  /* 0x00000009ebe87c24 */ /* 0x000fc4000f8e02ff */
[----:B------:R-:W-:-:S04]  /*9820*/  @!P5 IMAD.MOV R0, RZ, RZ, -R0 ;  /* 0x000000ffff00d224 */ /* 0x000fc800078e0a00 */
[----:B------:R-:W-:Y:S01]  /*9830*/  @!P2 IMAD.IADD R230, R230, 0x1, -R2 ;  /* 0x00000001e6e6a824 */ /* 0x000fe200078e0a02 */
[----:B------:R-:W-:Y:S01]  /*9840*/  STL.64 [R1+0x43f0], R232 ;  /* 0x0043f0e801007387 */ /* 0x000fe20000100a00 */
[----:B------:R-:W-:Y:S01]  /*9850*/  @!P1 IMAD.MOV R231, RZ, RZ, -R231 ;  /* 0x000000ffffe79224 */ /* 0x000fe200078e0ae7 */
[C---:B------:R-:W-:Y:S02]  /*9860*/  SEL R235, R251.reuse, R0, !P0 ;  /* 0x00000000fbeb7207 */ /* 0x040fe40004000000 */
[----:B------:R-:W-:Y:S01]  /*9870*/  ISETP.GT.U32.AND P3, PT, R2, R229, PT ;  /* 0x000000e50200720c */ /* 0x000fe20003f64070 */
[----:B------:R-:W5:Y:S01]  /*9880*/  LDL R128, [R1+0x4174] ;  /* 0x0041740001807983 */ /* 0x000f620000100800 */
[----:B------:R-:W-:Y:S01]  /*9890*/  SEL R0, R251, R231, !P0 ;  /* 0x000000e7fb007207 */ /* 0x000fe20004000000 */
[----:B------:R-:W-:Y:S01]  /*98a0*/  IMAD R231, R235, UR10, RZ ;  /* 0x0000000aebe77c24 */ /* 0x000fe2000f8e02ff */
[----:B----4-:R-:W-:Y:S01]  /*98b0*/  ISETP.GE.AND P5, PT, R133, RZ, PT ;  /* 0x000000ff8500720c */ /* 0x010fe20003fa6270 */
[----:B------:R-:W-:Y:S01]  /*98c0*/  IMAD.MOV.U32 R235, RZ, RZ, R230 ;  /* 0x000000ffffeb7224 */ /* 0x000fe200078e00e6 */
[----:B---3--:R-:W-:Y:S01]  /*98d0*/  ISETP.GE.AND P1, PT, R132, RZ, PT ;  /* 0x000000ff8400720c */ /* 0x008fe20003f26270 */
[----:B------:R-:W-:Y:S01]  /*98e0*/  IMAD R230, R0, UR11, RZ ;  /* 0x0000000b00e67c24 */ /* 0x000fe2000f8e02ff */
[----:B------:R-:W3:Y:S04]  /*98f0*/  LDCU UR10, c[0x0][0x3b0] ;  /* 0x00007600ff0a77ac */ /* 0x000ee80008000800 */
[----:B------:R4:W-:Y:S01]  /*9900*/  STL.64 [R1+0x43f8], R230 ;  /* 0x0043f8e601007387 */ /* 0x0009e20000100a00 */
[--C-:B------:R-:W-:Y:S01]  /*9910*/  @!P3 IMAD.IADD R229, R229, 0x1, -R2.reuse ;  /* 0x00000001e5e5b824 */ /* 0x100fe200078e0a02 */
[----:B------:R-:W1:Y:S02]  /*9920*/  LDCU UR11, c[0x0][0x3b0] ;  /* 0x00007600ff0b77ac */ /* 0x000e640008000800 */
[----:B------:R-:W3:Y:S01]  /*9930*/  LDL R133, [R1+0x4170] ;  /* 0x0041700001857983 */ /* 0x000ee20000100800 */
[----:B------:R-:W-:Y:S01]  /*9940*/  @!P4 IMAD.IADD R228, R228, 0x1, -R2 ;  /* 0x00000001e4e4c824 */ /* 0x000fe200078e0a02 */
[----:B------:R-:W1:Y:S02]  /*9950*/  LDCU UR9, c[0x0][0x3b0] ;  /* 0x00007600ff0977ac */ /* 0x000e640008000800 */
[----:B------:R-:W4:Y:S01]  /*9960*/  LDL R132, [R1+0x416c] ;  /* 0x00416c0001847983 */ /* 0x000f220000100800 */
[----:B------:R-:W-:-:S02]  /*9970*/  @!P5 IMAD.MOV R235, RZ, RZ, -R235 ;  /* 0x000000ffffebd224 */ /* 0x000fc400078e0aeb */
[----:B------:R-:W-:Y:S01]  /*9980*/  IMAD R238, R238, UR54, RZ ;  /* 0x00000036eeee7c24 */ /* 0x000fe2000f8e02ff */
[----:B------:R-:W4:Y:S01]  /*9990*/  LDL R129, [R1+0x3f90] ;  /* 0x003f900001817983 */ /* 0x000f220000100800 */
[----:B------:R-:W-:-:S03]  /*99a0*/  IMAD.MOV R247, RZ, RZ, -R247 ;  /* 0x000000fffff77224 */ /* 0x000fc600078e0af7 */
[----:B------:R-:W4:Y:S04]  /*99b0*/  LDL R124, [R1+0x3f80] ;  /* 0x003f8000017c7983 */ /* 0x000f280000100800 */
[----:B------:R-:W4:Y:S04]  /*99c0*/  LDL R126, [R1+0x3f7c] ;  /* 0x003f7c00017e7983 */ /* 0x000f280000100800 */
[----:B-1----:R-:W4:Y:S04]  /*99d0*/  LDL R120, [R1+0x3f6c] ;  /* 0x003f6c0001787983 */ /* 0x002f280000100800 */
[----:B------:R-:W4:Y:S04]  /*99e0*/  LDL R248, [R1+0x3f64] ;  /* 0x003f640001f87983 */ /* 0x000f280000100800 */
[----:B------:R-:W4:Y:S04]  /*99f0*/  LDL R244, [R1+0x3f40] ;  /* 0x003f400001f47983 */ /* 0x000f280000100800 */
[----:B------:R-:W4:Y:S01]  /*9a00*/  LDL R242, [R1+0x3f3c] ;  /* 0x003f3c0001f27983 */ /* 0x000f220000100800 */
[----:B--2---:R-:W-:Y:S01]  /*9a10*/  ISETP.GE.AND P3, PT, R134, RZ, PT ;  /* 0x000000ff8600720c */ /* 0x004fe20003f66270 */
[----:B------:R-:W-:-:S02]  /*9a20*/  IMAD.MOV.U32 R0, RZ, RZ, R229 ;  /* 0x000000ffff007224 */ /* 0x000fc400078e00e5 */
[----:B------:R-:W2:Y:S01]  /*9a30*/  LDL R134, [R1+0x4168] ;  /* 0x0041680001867983 */ /* 0x000ea20000100800 */
[C---:B------:R-:W-:Y:S01]  /*9a40*/  ISETP.GT.U32.AND P4, PT, R2.reuse, R227, PT ;  /* 0x000000e30200720c */ /* 0x040fe20003f84070 */
[----:B------:R-:W1:Y:S01]  /*9a50*/  LDCU UR54, c[0x0][0x3b0] ;  /* 0x00007600ff3677ac */ /* 0x000e620008000800 */
[C---:B------:R-:W-:Y:S01]  /*9a60*/  ISETP.GT.U32.AND P2, PT, R2.reuse, R228, PT ;  /* 0x000000e40200720c */ /* 0x040fe20003f44070 */
[----:B------:R-:W-:Y:S01]  /*9a70*/  @!P1 IMAD.MOV R0, RZ, RZ, -R0 ;  /* 0x000000ffff009224 */ /* 0x000fe200078e0a00 */
[----:B------:R-:W-:Y:S02]  /*9a80*/  ISETP.GT.U32.AND P5, PT, R2, R226, PT ;  /* 0x000000e20200720c */ /* 0x000fe40003fa4070 */
[----:B------:R-:W-:-:S07]  /*9a90*/  SEL R229, R251, R235, !P0 ;  /* 0x000000ebfbe57207 */ /* 0x000fce0004000000 */
[--C-:B------:R-:W-:Y:S02]  /*9aa0*/  @!P4 IMAD.IADD R227, R227, 0x1, -R2.reuse ;  /* 0x00000001e3e3c824 */ /* 0x100fe400078e0a02 */
[----:B------:R-:W-:-:S03]  /*9ab0*/  @!P2 IMAD.IADD R228, R228, 0x1, -R2 ;  /* 0x00000001e4e4a824 */ /* 0x000fc600078e0a02 */
[----:B------:R-:W-:Y:S01]  /*9ac0*/  ISETP.GT.U32.AND P1, PT, R2, R227, PT ;  /* 0x000000e30200720c */ /* 0x000fe20003f24070 */
[----:B------:R-:W-:-:S04]  /*9ad0*/  IMAD.MOV.U32 R235, RZ, RZ, R228 ;  /* 0x000000ffffeb7224 */ /* 0x000fc800078e00e4 */
[----:B------:R-:W-:Y:S01]  /*9ae0*/  @!P3 IMAD.MOV R235, RZ, RZ, -R235 ;  /* 0x000000ffffebb224 */ /* 0x000fe200078e0aeb */
[----:B------:R-:W-:Y:S01]  /*9af0*/  SEL R0, R251, R0, !P0 ;  /* 0x00000000fb007207 */ /* 0x000fe20004000000 */
[--C-:B------:R-:W-:Y:S01]  /*9b00*/  @!P5 IMAD.IADD R226, R226, 0x1, -R2.reuse ;  /* 0x00000001e2e2d824 */ /* 0x100fe200078e0a02 */
[----:B-----5:R-:W-:Y:S02]  /*9b10*/  ISETP.GE.AND P3, PT, R128, RZ, PT ;  /* 0x000000ff8000720c */ /* 0x020fe40003f66270 */
[----:B------:R-:W5:Y:S03]  /*9b20*/  LDL R128, [R1+0x4164] ;  /* 0x0041640001807983 */ /* 0x000f660000100800 */
[----:B------:R-:W-:Y:S02]  /*9b30*/  @!P1 IMAD.IADD R227, R227, 0x1, -R2 ;  /* 0x00000001e3e39824 */ /* 0x000fe400078e0a02 */
[----:B------:R-:W-:Y:S01]  /*9b40*/  IMAD R228, R0, UR13, RZ ;  /* 0x0000000d00e47c24 */ /* 0x000fe2000f8e02ff */
[C---:B------:R-:W-:Y:S01]  /*9b50*/  ISETP.GT.U32.AND P1, PT, R2.reuse, R226, PT ;  /* 0x000000e20200720c */ /* 0x040fe20003f24070 */
[----:B------:R-:W-:Y:S01]  /*9b60*/  IMAD.MOV.U32 R0, RZ, RZ, R227 ;  /* 0x000000ffff007224 */ /* 0x000fe200078e00e3 */
[C---:B------:R-:W-:Y:S01]  /*9b70*/  ISETP.GT.U32.AND P4, PT, R2.reuse, R225, PT ;  /* 0x000000e10200720c */ /* 0x040fe20003f84070 */
[----:B------:R-:W-:Y:S01]  /*9b80*/  IMAD R229, R229, UR12, RZ ;  /* 0x0000000ce5e57c24 */ /* 0x000fe2000f8e02ff */
[C---:B------:R-:W-:Y:S01]  /*9b90*/  ISETP.GT.U32.AND P2, PT, R2.reuse, R224, PT ;  /* 0x000000e00200720c */ /* 0x040fe20003f44070 */
[----:B------:R-:W1:Y:S01]  /*9ba0*/  LDCU UR12, c[0x0][0x3b0] ;  /* 0x00007600ff0c77ac */ /* 0x000e620008000800 */
[----:B------:R-:W-:Y:S01]  /*9bb0*/  @!P3 IMAD.MOV R0, RZ, RZ, -R0 ;  /* 0x000000ffff00b224 */ /* 0x000fe200078e0a00 */
[----:B---3--:R-:W-:Y:S01]  /*9bc0*/  ISETP.GE.AND P3, PT, R133, RZ, PT ;  /* 0x000000ff8500720c */ /* 0x008fe20003f66270 */
[C---:B------:R-:W-:Y:S01]  /*9bd0*/  IMAD R243, R2.reuse, R247, R246 ;  /* 0x000000f702f37224 */ /* 0x040fe200078e02f6 */
[----:B------:R-:W3:Y:S01]  /*9be0*/  LDL R133, [R1+0x4160] ;  /* 0x0041600001857983 */ /* 0x000ee20000100800 */
[----:B------:R-:W-:-:S03]  /*9bf0*/  ISETP.GT.U32.AND P5, PT, R2, R223, PT ;  /* 0x000000df0200720c */ /* 0x000fc60003fa4070 */
[--C-:B------:R-:W-:Y:S01]  /*9c00*/  @!P1 IMAD.IADD R226, R226, 0x1, -R2.reuse ;  /* 0x00000001e2e29824 */ /* 0x100fe200078e0a02 */
[----:B------:R-:W-:Y:S01]  /*9c10*/  SEL R235, R251, R235, !P0 ;  /* 0x000000ebfbeb7207 */ /* 0x000fe20004000000 */
[----:B------:R-:W-:Y:S01]  /*9c20*/  @!P4 IMAD.IADD R225, R225, 0x1, -R2 ;  /* 0x00000001e1e1c824 */ /* 0x000fe200078e0a02 */
[----:B------:R-:W3:Y:S01]  /*9c30*/  LDL R247, [R1+0x3f5c] ;  /* 0x003f5c0001f77983 */ /* 0x000ee20000100800 */
[----:B------:R-:W1:Y:S01]  /*9c40*/  S2R R122, SR_TID.X ;  /* 0x00000000007a7919 */ /* 0x000e620000002100 */
[----:B------:R-:W-:Y:S01]  /*9c50*/  IMAD R234, R234, UR51, RZ ;  /* 0x00000033eaea7c24 */ /* 0x000fe2000f8e02ff */
[----:B------:R-:W1:Y:S01]  /*9c60*/  LDCU UR13, c[0x0][0x3b0] ;  /* 0x00007600ff0d77ac */ /* 0x000e620008000800 */
[----:B------:R-:W-:Y:S01]  /*9c70*/  @!P3 IMAD.MOV R226, RZ, RZ, -R226 ;  /* 0x000000ffffe2b224 */ /* 0x000fe200078e0ae2 */
[----:B----4-:R-:W-:Y:S02]  /*9c80*/  ISETP.GE.AND P1, PT, R132, RZ, PT ;  /* 0x000000ff8400720c */ /* 0x010fe40003f26270 */
[----:B------:R-:W4:Y:S01]  /*9c90*/  LDL R132, [R1+0x415c] ;  /* 0x00415c0001847983 */ /* 0x000f220000100800 */
[----:B------:R-:W-:-:S02]  /*9ca0*/  @!P2 IMAD.IADD R224, R224, 0x1, -R2 ;  /* 0x00000001e0e0a824 */ /* 0x000fc400078e0a02 */
[----:B------:R-:W-:Y:S01]  /*9cb0*/  @!P5 IMAD.IADD R223, R223, 0x1, -R2 ;  /* 0x00000001dfdfd824 */ /* 0x000fe200078e0a02 */
[----:B------:R-:W-:Y:S01]  /*9cc0*/  ISETP.GT.U32.AND P4, PT, R2, R222, PT ;  /* 0x000000de0200720c */ /* 0x000fe20003f84070 */
[----:B------:R-:W-:Y:S01]  /*9cd0*/  IMAD R227, R235, UR14, RZ ;  /* 0x0000000eebe37c24 */ /* 0x000fe2000f8e02ff */
[----:B------:R-:W1:Y:S01]  /*9ce0*/  LDCU UR51, c[0x0][0x3b0] ;  /* 0x00007600ff3377ac */ /* 0x000e620008000800 */
[----:B--2---:R-:W-:Y:S02]  /*9cf0*/  ISETP.GE.AND P3, PT, R134, RZ, PT ;  /* 0x000000ff8600720c */ /* 0x004fe40003f66270 */
[----:B------:R-:W-:Y:S01]  /*9d00*/  ISETP.GT.U32.AND P2, PT, R2, R225, PT ;  /* 0x000000e10200720c */ /* 0x000fe20003f44070 */
[----:B------:R-:W2:Y:S01]  /*9d10*/  LDL R134, [R1+0x4158] ;  /* 0x0041580001867983 */ /* 0x000ea20000100800 */
[----:B------:R-:W-:-:S06]  /*9d20*/  SEL R235, R251, R0, !P0 ;  /* 0x00000000fbeb7207 */ /* 0x000fcc0004000000 */
[--C-:B------:R-:W-:Y:S01]  /*9d30*/  @!P4 IMAD.IADD R222, R222, 0x1, -R2.reuse ;  /* 0x00000001dedec824 */ /* 0x100fe200078e0a02 */
[C---:B------:R-:W-:Y:S01]  /*9d40*/  ISETP.GT.U32.AND P5, PT, R2.reuse, R221, PT ;  /* 0x000000dd0200720c */ /* 0x040fe20003fa4070 */
[----:B------:R-:W1:Y:S03]  /*9d50*/  LDCU UR14, c[0x0][0x3b0] ;  /* 0x00007600ff0e77ac */ /* 0x000e660008000800 */
[----:B------:R-:W-:Y:S01]  /*9d60*/  @!P2 IMAD.IADD R225, R225, 0x1, -R2 ;  /* 0x00000001e1e1a824 */ /* 0x000fe200078e0a02 */
[----:B------:R-:W-:-:S03]  /*9d70*/  ISETP.GT.U32.AND P2, PT, R2, R224, PT ;  /* 0x000000e00200720c */ /* 0x000fc60003f44070 */
[----:B------:R-:W-:Y:S01]  /*9d80*/  IMAD.MOV.U32 R0, RZ, RZ, R225 ;  /* 0x000000ffff007224 */ /* 0x000fe200078e00e1 */
[----:B------:R-:W-:-:S09]  /*9d90*/  SEL R225, R251, R226, !P0 ;  /* 0x000000e2fbe17207 */ /* 0x000fd20004000000 */
[----:B------:R-:W-:Y:S01]  /*9da0*/  @!P2 IMAD.IADD R224, R224, 0x1, -R2 ;  /* 0x00000001e0e0a824 */ /* 0x000fe200078e0a02 */
[----:B------:R-:W-:-:S03]  /*9db0*/  ISETP.GT.U32.AND P2, PT, R2, R223, PT ;  /* 0x000000df0200720c */ /* 0x000fc60003f44070 */
[----:B------:R-:W-:Y:S02]  /*9dc0*/  IMAD.MOV.U32 R226, RZ, RZ, R224 ;  /* 0x000000ffffe27224 */ /* 0x000fe400078e00e0 */
[----:B------:R-:W-:Y:S02]  /*9dd0*/  @!P1 IMAD.MOV R0, RZ, RZ, -R0 ;  /* 0x000000ffff009224 */ /* 0x000fe400078e0a00 */
[----:B------:R-:W-:Y:S01]  /*9de0*/  @!P3 IMAD.MOV R226, RZ, RZ, -R226 ;  /* 0x000000ffffe2b224 */ /* 0x000fe200078e0ae2 */
[----:B-----5:R-:W-:Y:S02]  /*9df0*/  ISETP.GE.AND P3, PT, R128, RZ, PT ;  /* 0x000000ff8000720c */ /* 0x020fe40003f66270 */
[----:B------:R-:W5:Y:S01]  /*9e00*/  LDL R128, [R1+0x4154] ;  /* 0x0041540001807983 */ /* 0x000f620000100800 */
[----:B------:R-:W-:Y:S02]  /*9e10*/  SEL R0, R251, R0, !P0 ;  /* 0x00000000fb007207 */ /* 0x000fe40004000000 */
[----:B------:R-:W-:Y:S01]  /*9e20*/  @!P2 IMAD.IADD R223, R223, 0x1, -R2 ;  /* 0x00000001dfdfa824 */ /* 0x000fe200078e0a02 */
[----:B------:R-:W-:-:S02]  /*9e30*/  ISETP.GT.U32.AND P2, PT, R2, R222, PT ;  /* 0x000000de0200720c */ /* 0x000fc40003f44070 */
[----:B------:R-:W-:Y:S02]  /*9e40*/  IMAD R224, R0, UR17, RZ ;  /* 0x0000001100e07c24 */ /* 0x000fe4000f8e02ff */
[----:B------:R-:W-:Y:S02]  /*9e50*/  @!P5 IMAD.IADD R221, R221, 0x1, -R2 ;  /* 0x00000001ddddd824 */ /* 0x000fe400078e0a02 */
[----:B------:R-:W-:Y:S01]  /*9e60*/  IMAD.MOV.U32 R0, RZ, RZ, R223 ;  /* 0x000000ffff007224 */ /* 0x000fe200078e00df */
[----:B------:R-:W-:Y:S01]  /*9e70*/  ISETP.GT.U32.AND P4, PT, R2, R220, PT ;  /* 0x000000dc0200720c */ /* 0x000fe20003f84070 */
[----:B------:R-:W-:-:S05]  /*9e80*/  IMAD R235, R235, UR15, RZ ;  /* 0x0000000febeb7c24 */ /* 0x000fca000f8e02ff */
[----:B------:R-:W-:Y:S01]  /*9e90*/  @!P2 IMAD.IADD R222, R222, 0x1, -R2 ;  /* 0x00000001dedea824 */ /* 0x000fe200078e0a02 */
[C---:B------:R-:W-:Y:S01]  /*9ea0*/  ISETP.GT.U32.AND P5, PT, R2.reuse, R219, PT ;  /* 0x000000db0200720c */ /* 0x040fe20003fa4070 */
[----:B------:R-:W-:Y:S01]  /*9eb0*/  @!P3 IMAD.MOV R0, RZ, RZ, -R0 ;  /* 0x000000ffff00b224 */ /* 0x000fe200078e0a00 */
[----:B---3--:R-:W-:Y:S01]  /*9ec0*/  ISETP.GE.AND P3, PT, R133, RZ, PT ;  /* 0x000000ff8500720c */ /* 0x008fe20003f66270 */
[----:B------:R-:W3:Y:S01]  /*9ed0*/  LDCU UR15, c[0x0][0x3b0] ;  /* 0x00007600ff0f77ac */ /* 0x000ee20008000800 */
[----:B------:R-:W3:Y:S01]  /*9ee0*/  LDL R133, [R1+0x4150] ;  /* 0x0041500001857983 */ /* 0x000ee20000100800 */
[----:B------:R-:W-:Y:S02]  /*9ef0*/  SEL R226, R251, R226, !P0 ;  /* 0x000000e2fbe27207 */ /* 0x000fe40004000000 */
[----:B------:R-:W-:Y:S01]  /*9f00*/  ISETP.GT.U32.AND P1, PT, R2, R217, PT ;  /* 0x000000d90200720c */ /* 0x000fe20003f24070 */
[----:B------:R-:W-:Y:S01]  /*9f10*/  IMAD R225, R225, UR16, RZ ;  /* 0x00000010e1e17c24 */ /* 0x000fe2000f8e02ff */
[----:B----4-:R-:W-:Y:S01]  /*9f20*/  ISETP.GE.AND P2, PT, R132, RZ, PT ;  /* 0x000000ff8400720c */ /* 0x010fe20003f46270 */
[----:B------:R-:W-:Y:S01]  /*9f30*/  IMAD.MOV.U32 R246, RZ, RZ, R125 ;  /* 0x000000fffff67224 */ /* 0x000fe200078e007d */
[----:B------:R-:W4:Y:S01]  /*9f40*/  LDL R132, [R1+0x414c] ;  /* 0x00414c0001847983 */ /* 0x000f220000100800 */
[----:B------:R-:W1:Y:S03]  /*9f50*/  LDCU UR17, c[0x0][0x3b0] ;  /* 0x00007600ff1177ac */ /* 0x000e660008000800 */
[----:B------:R-:W-:Y:S01]  /*9f60*/  @!P3 IMAD.MOV R222, RZ, RZ, -R222 ;  /* 0x000000ffffdeb224 */ /* 0x000fe200078e0ade */
[----:B------:R-:W1:Y:S01]  /*9f70*/  LDCU UR16, c[0x0][0x3b0] ;  /* 0x00007600ff1077ac */ /* 0x000e620008000800 */
[----:B------:R-:W-:Y:S01]  /*9f80*/  @!P5 IMAD.IADD R219, R219, 0x1, -R2 ;  /* 0x00000001dbdbd824 */ /* 0x000fe200078e0a02 */
[----:B------:R-:W-:-:S02]  /*9f90*/  ISETP.GT.U32.AND P5, PT, R2, R216, PT ;  /* 0x000000d80200720c */ /* 0x000fc40003fa4070 */
[----:B--2---:R-:W-:Y:S02]  /*9fa0*/  ISETP.GE.AND P3, PT, R134, RZ, PT ;  /* 0x000000ff8600720c */ /* 0x004fe40003f66270 */
[----:B------:R-:W2:Y:S09]  /*9fb0*/  LDL R134, [R1+0x4148] ;  /* 0x0041480001867983 */ /* 0x000eb20000100800 */
[--C-:B------:R-:W-:Y:S01]  /*9fc0*/  @!P5 IMAD.IADD R216, R216, 0x1, -R2.reuse ;  /* 0x00000001d8d8d824 */ /* 0x100fe200078e0a02 */
[----:B------:R-:W-:Y:S01]  /*9fd0*/  ISETP.GT.U32.AND P5, PT, R2, R221, PT ;  /* 0x000000dd0200720c */ /* 0x000fe20003fa4070 */
[----:B------:R-:W-:-:S12]  /*9fe0*/  @!P4 IMAD.IADD R220, R220, 0x1, -R2 ;  /* 0x00000001dcdcc824 */ /* 0x000fd800078e0a02 */
[--C-:B------:R-:W-:Y:S01]  /*9ff0*/  @!P5 IMAD.IADD R221, R221, 0x1, -R2.reuse ;  /* 0x00000001ddddd824 */ /* 0x100fe200078e0a02 */
[----:B------:R-:W-:Y:S01]  /*a000*/  ISETP.GT.U32.AND P5, PT, R2, R220, PT ;  /* 0x000000dc0200720c */ /* 0x000fe20003fa4070 */
[----:B------:R-:W-:Y:S01]  /*a010*/  IMAD R223, R226, UR18, RZ ;  /* 0x00000012e2df7c24 */ /* 0x000fe2000f8e02ff */
[----:B------:R-:W-:Y:S01]  /*a020*/  ISETP.GT.U32.AND P4, PT, R2, R218, PT ;  /* 0x000000da0200720c */ /* 0x000fe20003f84070 */
[--C-:B------:R-:W-:Y:S01]  /*a030*/  @!P1 IMAD.IADD R217, R217, 0x1, -R2.reuse ;  /* 0x00000001d9d99824 */ /* 0x100fe200078e0a02 */
[C---:B------:R-:W-:Y:S01]  /*a040*/  SEL R226, R251.reuse, R0, !P0 ;  /* 0x00000000fbe27207 */ /* 0x040fe20004000000 */
[----:B------:R-:W-:Y:S01]  /*a050*/  IMAD.MOV.U32 R0, RZ, RZ, R221 ;  /* 0x000000ffff007224 */ /* 0x000fe200078e00dd */
[----:B------:R-:W-:Y:S01]  /*a060*/  SEL R221, R251, R222, !P0 ;  /* 0x000000defbdd7207 */ /* 0x000fe20004000000 */
[----:B------:R-:W1:Y:S06]  /*a070*/  LDCU UR18, c[0x0][0x3b0] ;  /* 0x00007600ff1277ac */ /* 0x000e6c0008000800 */
[----:B------:R-:W-:Y:S01]  /*a080*/  @!P5 IMAD.IADD R220, R220, 0x1, -R2 ;  /* 0x00000001dcdcd824 */ /* 0x000fe200078e0a02 */
[----:B------:R-:W-:-:S03]  /*a090*/  ISETP.GT.U32.AND P5, PT, R2, R219, PT ;  /* 0x000000db0200720c */ /* 0x000fc60003fa4070 */
[----:B------:R-:W-:Y:S02]  /*a0a0*/  IMAD.MOV.U32 R222, RZ, RZ, R220 ;  /* 0x000000ffffde7224 */ /* 0x000fe400078e00dc */
[----:B------:R-:W-:Y:S02]  /*a0b0*/  @!P2 IMAD.MOV R0, RZ, RZ, -R0 ;  /* 0x000000ffff00a224 */ /* 0x000fe400078e0a00 */
[----:B------:R-:W-:Y:S01]  /*a0c0*/  @!P3 IMAD.MOV R222, RZ, RZ, -R222 ;  /* 0x000000ffffdeb224 */ /* 0x000fe200078e0ade */
[----:B-----5:R-:W-:Y:S02]  /*a0d0*/  ISETP.GE.AND P3, PT, R128, RZ, PT ;  /* 0x000000ff8000720c */ /* 0x020fe40003f66270 */
[----:B------:R-:W5:Y:S01]  /*a0e0*/  LDL R128, [R1+0x4144] ;  /* 0x0041440001807983 */ /* 0x000f620000100800 */
[----:B------:R-:W-:Y:S01]  /*a0f0*/  SEL R0, R251, R0, !P0 ;  /* 0x00000000fb007207 */ /* 0x000fe20004000000 */
[--C-:B------:R-:W-:Y:S02]  /*a100*/  @!P4 IMAD.IADD R218, R218, 0x1, -R2.reuse ;  /* 0x00000001dadac824 */ /* 0x100fe400078e0a02 */
[----:B------:R-:W-:-:S02]  /*a110*/  @!P5 IMAD.IADD R219, R219, 0x1, -R2 ;  /* 0x00000001dbdbd824 */ /* 0x000fc400078e0a02 */
[----:B------:R-:W-:Y:S01]  /*a120*/  IMAD R220, R0, UR21, RZ ;  /* 0x0000001500dc7c24 */ /* 0x000fe2000f8e02ff */
[C---:B------:R-:W-:Y:S01]  /*a130*/  ISETP.GT.U32.AND P5, PT, R2.reuse, R218, PT ;  /* 0x000000da0200720c */ /* 0x040fe20003fa4070 */
[----:B------:R-:W-:Y:S01]  /*a140*/  IMAD.MOV.U32 R0, RZ, RZ, R219 ;  /* 0x000000ffff007224 */ /* 0x000fe200078e00db */
[C---:B------:R-:W-:Y:S02]  /*a150*/  ISETP.GT.U32.AND P4, PT, R2.reuse, R215, PT ;  /* 0x000000d70200720c */ /* 0x040fe40003f84070 */
[----:B------:R-:W-:Y:S01]  /*a160*/  ISETP.GT.U32.AND P1, PT, R2, R214, PT ;  /* 0x000000d60200720c */ /* 0x000fe20003f24070 */
[----:B------:R-:W-:Y:S01]  /*a170*/  @!P3 IMAD.MOV R0, RZ, RZ, -R0 ;  /* 0x000000ffff00b224 */ /* 0x000fe200078e0a00 */
[----:B------:R-:W-:Y:S01]  /*a180*/  SEL R222, R251, R222, !P0 ;  /* 0x000000defbde7207 */ /* 0x000fe20004000000 */
[----:B------:R-:W-:Y:S01]  /*a190*/  IMAD R226, R226, UR19, RZ ;  /* 0x00000013e2e27c24 */ /* 0x000fe2000f8e02ff */
[----:B------:R-:W-:Y:S01]  /*a1a0*/  ISETP.GT.U32.AND P2, PT, R2, R209, PT ;  /* 0x000000d10200720c */ /* 0x000fe20003f44070 */
[----:B------:R-:W1:Y:S01]  /*a1b0*/  LDCU UR19, c[0x0][0x3b0] ;  /* 0x00007600ff1377ac */ /* 0x000e620008000800 */
[----:B---3--:R-:W-:-:S02]  /*a1c0*/  ISETP.GE.AND P3, PT, R133, RZ, PT ;  /* 0x000000ff8500720c */ /* 0x008fc40003f66270 */
[----:B------:R-:W3:Y:S01]  /*a1d0*/  LDL R133, [R1+0x4140] ;  /* 0x0041400001857983 */ /* 0x000ee20000100800 */
[----:B------:R-:W-:Y:S01]  /*a1e0*/  @!P5 IMAD.IADD R218, R218, 0x1, -R2 ;  /* 0x00000001dadad824 */ /* 0x000fe200078e0a02 */
[----:B------:R-:W1:Y:S09]  /*a1f0*/  LDCU UR21, c[0x0][0x3b0] ;  /* 0x00007600ff1577ac */ /* 0x000e720008000800 */
[----:B------:R-:W-:Y:S01]  /*a200*/  @!P3 IMAD.MOV R218, RZ, RZ, -R218 ;  /* 0x000000ffffdab224 */ /* 0x000fe200078e0ada */
[----:B----4-:R-:W-:-:S02]  /*a210*/  ISETP.GE.AND P5, PT, R132, RZ, PT ;  /* 0x000000ff8400720c */ /* 0x010fc40003fa6270 */
[----:B------:R-:W4:Y:S01]  /*a220*/  LDL R132, [R1+0x413c] ;  /* 0x00413c0001847983 */ /* 0x000f220000100800 */
[----:B------:R-:W-:Y:S01]  /*a230*/  @!P4 IMAD.IADD R215, R215, 0x1, -R2 ;  /* 0x00000001d7d7c824 */ /* 0x000fe200078e0a02 */
[----:B------:R-:W-:-:S13]  /*a240*/  ISETP.GT.U32.AND P4, PT, R2, R213, PT ;  /* 0x000000d50200720c */ /* 0x000fda0003f84070 */
[--C-:B------:R-:W-:Y:S01]  /*a250*/  @!P4 IMAD.IADD R213, R213, 0x1, -R2.reuse ;  /* 0x00000001d5d5c824 */ /* 0x100fe200078e0a02 */
[----:B------:R-:W-:Y:S02]  /*a260*/  ISETP.GT.U32.AND P4, PT, R2, R211, PT ;  /* 0x000000d30200720c */ /* 0x000fe40003f84070 */
[----:B--2---:R-:W-:Y:S02]  /*a270*/  ISETP.GE.AND P3, PT, R134, RZ, PT ;  /* 0x000000ff8600720c */ /* 0x004fe40003f66270 */
[----:B------:R-:W2:Y:S09]  /*a280*/  LDL R134, [R1+0x4138] ;  /* 0x0041380001867983 */ /* 0x000eb20000100800 */
[----:B------:R-:W-:Y:S01]  /*a290*/  @!P4 IMAD.IADD R211, R211, 0x1, -R2 ;  /* 0x00000001d3d3c824 */ /* 0x000fe200078e0a02 */
[----:B------:R-:W-:-:S13]  /*a2a0*/  ISETP.GT.U32.AND P4, PT, R2, R208, PT ;  /* 0x000000d00200720c */ /* 0x000fda0003f84070 */
[----:B------:R-:W-:Y:S01]  /*a2b0*/  @!P4 IMAD.IADD R208, R208, 0x1, -R2 ;  /* 0x00000001d0d0c824 */ /* 0x000fe200078e0a02 */
[----:B------:R-:W-:-:S13]  /*a2c0*/  ISETP.GT.U32.AND P4, PT, R2, R217, PT ;  /* 0x000000d90200720c */ /* 0x000fda0003f84070 */
[--C-:B------:R-:W-:Y:S01]  /*a2d0*/  @!P4 IMAD.IADD R217, R217, 0x1, -R2.reuse ;  /* 0x00000001d9d9c824 */ /* 0x100fe200078e0a02 */
[----:B------:R-:W-:Y:S01]  /*a2e0*/  ISETP.GT.U32.AND P4, PT, R2, R216, PT ;  /* 0x000000d80200720c */ /* 0x000fe20003f84070 */
[----:B------:R-:W-:Y:S01]  /*a2f0*/  IMAD R219, R222, UR22, RZ ;  /* 0x00000016dedb7c24 */ /* 0x000fe2000f8e02ff */
[C---:B------:R-:W-:Y:S01]  /*a300*/  SEL R222, R251.reuse, R0, !P0 ;  /* 0x00000000fbde7207 */ /* 0x040fe20004000000 */
[----:B------:R-:W-:Y:S01]  /*a310*/  IMAD.MOV.U32 R0, RZ, RZ, R217 ;  /* 0x000000ffff007224 */ /* 0x000fe200078e00d9 */
[----:B------:R-:W-:Y:S01]  /*a320*/  SEL R217, R251, R218, !P0 ;  /* 0x000000dafbd97207 */ /* 0x000fe20004000000 */
[--C-:B------:R-:W-:Y:S01]  /*a330*/  @!P1 IMAD.IADD R214, R214, 0x1, -R2.reuse ;  /* 0x00000001d6d69824 */ /* 0x100fe200078e0a02 */
[----:B------:R-:W1:Y:S07]  /*a340*/  LDCU UR22, c[0x0][0x3b0] ;  /* 0x00007600ff1677ac */ /* 0x000e6e0008000800 */
        /* <DEDUP_REMOVED lines=10> */
[----:B------:R-:W-:Y:S01]  /*a3f0*/  IMAD R216, R0, UR25, RZ ;  /* 0x0000001900d87c24 */ /* 0x000fe2000f8e02ff */
[C---:B------:R-:W-:Y:S01]  /*a400*/  ISETP.GT.U32.AND P1, PT, R2.reuse, R212, PT ;  /* 0x000000d40200720c */ /* 0x040fe20003f24070 */
[----:B------:R-:W-:Y:S01]  /*a410*/  IMAD.MOV.U32 R0, RZ, RZ, R215 ;  /* 0x000000ffff007224 */ /* 0x000fe200078e00d7 */
[----:B------:R-:W-:Y:S01]  /*a420*/  SEL R218, R251, R218, !P0 ;  /* 0x000000dafbda7207 */ /* 0x000fe20004000000 */
[----:B------:R-:W-:Y:S01]  /*a430*/  @!P2 IMAD.IADD R209, R209, 0x1, -R2 ;  /* 0x00000001d1d1a824 */ /* 0x000fe200078e0a02 */
[----:B------:R-:W-:Y:S01]  /*a440*/  ISETP.GT.U32.AND P5, PT, R2, R201, PT ;  /* 0x000000c90200720c */ /* 0x000fe20003fa4070 */
[----:B------:R-:W-:Y:S01]  /*a450*/  @!P3 IMAD.MOV R0, RZ, RZ, -R0 ;  /* 0x000000ffff00b224 */ /* 0x000fe200078e0a00 */
[----:B---3--:R-:W-:Y:S01]  /*a460*/  ISETP.GE.AND P3, PT, R133, RZ, PT ;  /* 0x000000ff8500720c */ /* 0x008fe20003f66270 */
[----:B------:R-:W-:Y:S01]  /*a470*/  IMAD R221, R221, UR20, RZ ;  /* 0x00000014dddd7c24 */ /* 0x000fe2000f8e02ff */
[----:B------:R-:W3:Y:S01]  /*a480*/  LDL R133, [R1+0x4130] ;  /* 0x0041300001857983 */ /* 0x000ee20000100800 */
[----:B------:R-:W-:Y:S01]  /*a490*/  IMAD R222, R222, UR23, RZ ;  /* 0x00000017dede7c24 */ /* 0x000fe2000f8e02ff */
[----:B------:R-:W1:Y:S01]  /*a4a0*/  LDCU UR25, c[0x0][0x3b0] ;  /* 0x00007600ff1977ac */ /* 0x000e620008000800 */
[----:B------:R-:W-:-:S02]  /*a4b0*/  @!P4 IMAD.IADD R214, R214, 0x1, -R2 ;  /* 0x00000001d6d6c824 */ /* 0x000fc400078e0a02 */
[--C-:B------:R-:W-:Y:S02]  /*a4c0*/  @!P1 IMAD.IADD R212, R212, 0x1, -R2.reuse ;  /* 0x00000001d4d49824 */ /* 0x100fe400078e0a02 */
[----:B------:R-:W-:Y:S01]  /*a4d0*/  IMAD R215, R218, UR26, RZ ;  /* 0x0000001adad77c24 */ /* 0x000fe2000f8e02ff */
[----:B------:R-:W-:Y:S01]  /*a4e0*/  ISETP.GT.U32.AND P2, PT, R2, R206, PT ;  /* 0x000000ce0200720c */ /* 0x000fe20003f44070 */
[----:B------:R-:W-:Y:S01]  /*a4f0*/  @!P5 IMAD.IADD R201, R201, 0x1, -R2 ;  /* 0x00000001c9c9d824 */ /* 0x000fe200078e0a02 */
[----:B------:R-:W1:Y:S01]  /*a500*/  LDCU UR20, c[0x0][0x3b0] ;  /* 0x00007600ff1477ac */ /* 0x000e620008000800 */
[----:B------:R-:W-:Y:S01]  /*a510*/  @!P3 IMAD.MOV R214, RZ, RZ, -R214 ;  /* 0x000000ffffd6b224 */ /* 0x000fe200078e0ad6 */
[----:B----4-:R-:W-:Y:S02]  /*a520*/  ISETP.GE.AND P4, PT, R132, RZ, PT ;  /* 0x000000ff8400720c */ /* 0x010fe40003f86270 */
[----:B------:R-:W4:Y:S01]  /*a530*/  LDL R132, [R1+0x412c] ;  /* 0x00412c0001847983 */ /* 0x000f220000100800 */
[----:B------:R-:W-:Y:S01]  /*a540*/  ISETP.GT.U32.AND P1, PT, R2, R210, PT ;  /* 0x000000d20200720c */ /* 0x000fe20003f24070 */
[----:B------:R-:W1:Y:S01]  /*a550*/  LDCU UR23, c[0x0][0x3b0] ;  /* 0x00007600ff1777ac */ /* 0x000e620008000800 */
[----:B------:R-:W-:Y:S01]  /*a560*/  SEL R218, R251, R0, !P0 ;  /* 0x00000000fbda7207 */ /* 0x000fe20004000000 */
[----:B------:R-:W-:Y:S01]  /*a570*/  IMAD R217, R217, UR24, RZ ;  /* 0x00000018d9d97c24 */ /* 0x000fe2000f8e02ff */
[----:B------:R-:W1:Y:S02]  /*a580*/  LDCU UR26, c[0x0][0x3b0] ;  /* 0x00007600ff1a77ac */ /* 0x000e640008000800 */
[----:B------:R-:W-:-:S07]  /*a590*/  @!P2 IMAD.IADD R206, R206, 0x1, -R2 ;  /* 0x00000001cecea824 */ /* 0x000fce00078e0a02 */
[--C-:B------:R-:W-:Y:S01]  /*a5a0*/  @!P1 IMAD.IADD R210, R210, 0x1, -R2.reuse ;  /* 0x00000001d2d29824 */ /* 0x100fe200078e0a02 */
[----:B------:R-:W-:Y:S01]  /*a5b0*/  ISETP.GT.U32.AND P1, PT, R2, R207, PT ;  /* 0x000000cf0200720c */ /* 0x000fe20003f24070 */
[----:B------:R-:W1:Y:S01]  /*a5c0*/  LDCU UR24, c[0x0][0x3b0] ;  /* 0x00007600ff1877ac */ /* 0x000e620008000800 */
[----:B--2---:R-:W-:Y:S02]  /*a5d0*/  ISETP.GE.AND P3, PT, R134, RZ, PT ;  /* 0x000000ff8600720c */ /* 0x004fe40003f66270 */
[----:B------:R-:W2:Y:S09]  /*a5e0*/  LDL R134, [R1+0x4124] ;  /* 0x0041240001867983 */ /* 0x000eb20000100800 */
[----:B------:R-:W-:Y:S01]  /*a5f0*/  @!P1 IMAD.IADD R207, R207, 0x1, -R2 ;  /* 0x00000001cfcf9824 */ /* 0x000fe200078e0a02 */
[----:B------:R-:W-:-:S13]  /*a600*/  ISETP.GT.U32.AND P1, PT, R2, R205, PT ;  /* 0x000000cd0200720c */ /* 0x000fda0003f24070 */
[----:B------:R-:W-:Y:S01]  /*a610*/  @!P1 IMAD.IADD R205, R205, 0x1, -R2 ;  /* 0x00000001cdcd9824 */ /* 0x000fe200078e0a02 */
[----:B------:R-:W-:-:S13]  /*a620*/  ISETP.GT.U32.AND P1, PT, R2, R203, PT ;  /* 0x000000cb0200720c */ /* 0x000fda0003f24070 */
[----:B------:R-:W-:Y:S01]  /*a630*/  @!P1 IMAD.IADD R203, R203, 0x1, -R2 ;  /* 0x00000001cbcb9824 */ /* 0x000fe200078e0a02 */
[----:B------:R-:W-:-:S13]  /*a640*/  ISETP.GT.U32.AND P1, PT, R2, R200, PT ;  /* 0x000000c80200720c */ /* 0x000fda0003f24070 */
[----:B------:R-:W-:Y:S01]  /*a650*/  @!P1 IMAD.IADD R200, R200, 0x1, -R2 ;  /* 0x00000001c8c89824 */ /* 0x000fe200078e0a02 */
[----:B------:R-:W-:-:S13]  /*a660*/  ISETP.GT.U32.AND P1, PT, R2, R213, PT ;  /* 0x000000d50200720c */ /* 0x000fda0003f24070 */
        /* <DEDUP_REMOVED lines=17> */
[----:B------:R-:W-:Y:S02]  /*a780*/  SEL R214, R251, R214, !P0 ;  /* 0x000000d6fbd67207 */ /* 0x000fe40004000000 */
[----:B------:R-:W-:Y:S01]  /*a790*/  ISETP.GT.U32.AND P5, PT, R2, R198, PT ;  /* 0x000000c60200720c */ /* 0x000fe20003fa4070 */
[----:B------:R-:W-:Y:S01]  /*a7a0*/  @!P3 IMAD.MOV R0, RZ, RZ, -R0 ;  /* 0x000000ffff00b224 */ /* 0x000fe200078e0a00 */
[----:B---3--:R-:W-:Y:S01]  /*a7b0*/  ISETP.GE.AND P3, PT, R133, RZ, PT ;  /* 0x000000ff8500720c */ /* 0x008fe20003f66270 */
[----:B------:R-:W-:Y:S01]  /*a7c0*/  IMAD R218, R218, UR27, RZ ;  /* 0x0000001bdada7c24 */ /* 0x000fe2000f8e02ff */
[----:B------:R-:W3:Y:S01]  /*a7d0*/  LDL R133, [R1+0x411c] ;  /* 0x00411c0001857983 */ /* 0x000ee20000100800 */
[----:B------:R-:W-:Y:S01]  /*a7e0*/  ISETP.GT.U32.AND P4, PT, R2, R193, PT ;  /* 0x000000c10200720c */ /* 0x000fe20003f84070 */
[----:B------:R-:W-:Y:S01]  /*a7f0*/  @!P1 IMAD.IADD R210, R210, 0x1, -R2 ;  /* 0x00000001d2d29824 */ /* 0x000fe200078e0a02 */
[----:B------:R-:W1:Y:S01]  /*a800*/  LDCU UR27, c[0x0][0x3b0] ;  /* 0x00007600ff1b77ac */ /* 0x000e620008000800 */
[----:B------:R-:W-:Y:S01]  /*a810*/  IMAD R213, R213, UR28, RZ ;  /* 0x0000001cd5d57c24 */ /* 0x000fe2000f8e02ff */
[----:B----4-:R-:W-:-:S02]  /*a820*/  ISETP.GE.AND P1, PT, R132, RZ, PT ;  /* 0x000000ff8400720c */ /* 0x010fc40003f26270 */
[----:B------:R-:W4:Y:S01]  /*a830*/  LDL R132, [R1+0x4118] ;  /* 0x0041180001847983 */ /* 0x000f220000100800 */
[----:B------:R-:W-:Y:S01]  /*a840*/  @!P2 IMAD.IADD R204, R204, 0x1, -R2 ;  /* 0x00000001cccca824 */ /* 0x000fe200078e0a02 */
[----:B------:R-:W1:Y:S02]  /*a850*/  LDCU UR29, c[0x0][0x3b0] ;  /* 0x00007600ff1d77ac */ /* 0x000e640008000800 */
[----:B------:R-:W-:Y:S01]  /*a860*/  @!P3 IMAD.MOV R210, RZ, RZ, -R210 ;  /* 0x000000ffffd2b224 */ /* 0x000fe200078e0ad2 */
[----:B------:R-:W-:Y:S01]  /*a870*/  ISETP.GT.U32.AND P2, PT, R2, R202, PT ;  /* 0x000000ca0200720c */ /* 0x000fe20003f44070 */
[----:B------:R-:W-:Y:S01]  /*a880*/  IMAD R211, R214, UR30, RZ ;  /* 0x0000001ed6d37c24 */ /* 0x000fe2000f8e02ff */
[----:B------:R-:W1:Y:S01]  /*a890*/  LDCU UR28, c[0x0][0x3b0] ;  /* 0x00007600ff1c77ac */ /* 0x000e620008000800 */
[----:B--2---:R-:W-:-:S10]  /*a8a0*/  ISETP.GE.AND P3, PT, R134, RZ, PT ;  /* 0x000000ff8600720c */ /* 0x004fd40003f66270 */
[--C-:B------:R-:W-:Y:S01]  /*a8b0*/  @!P2 IMAD.IADD R202, R202, 0x1, -R2.reuse ;  /* 0x00000001cacaa824 */ /* 0x100fe200078e0a02 */
[----:B------:R-:W2:Y:S01]  /*a8c0*/  LDL R134, [R1+0x4114] ;  /* 0x0041140001867983 */ /* 0x000ea20000100800 */
[----:B------:R-:W-:Y:S01]  /*a8d0*/  ISETP.GT.U32.AND P2, PT, R2, R199, PT ;  /* 0x000000c70200720c */ /* 0x000fe20003f44070 */
[--C-:B------:R-:W-:Y:S01]  /*a8e0*/  @!P5 IMAD.IADD R198, R198, 0x1, -R2.reuse ;  /* 0x00000001c6c6d824 */ /* 0x100fe200078e0a02 */
[----:B------:R-:W-:Y:S01]  /*a8f0*/  SEL R214, R251, R0, !P0 ;  /* 0x00000000fbd67207 */ /* 0x000fe20004000000 */
[--C-:B------:R-:W-:Y:S01]  /*a900*/  @!P4 IMAD.IADD R193, R193, 0x1, -R2.reuse ;  /* 0x00000001c1c1c824 */ /* 0x100fe200078e0a02 */
[----:B------:R-:W1:Y:S09]  /*a910*/  LDCU UR30, c[0x0][0x3b0] ;  /* 0x00007600ff1e77ac */ /* 0x000e720008000800 */
        /* <DEDUP_REMOVED lines=120> */
[----:B------:R-:W-:Y:S01]  /*b0a0*/  SEL R0, R251, R0, !P0 ;  /* 0x00000000fb007207 */ /* 0x000fe20004000000 */
[----:B------:R-:W5:Y:S02]  /*b0b0*/  LDL R128, [R1+0x40f0] ;  /* 0x0040f00001807983 */ /* 0x000f640000100800 */
        /* <DEDUP_REMOVED lines=9> */
[----:B---3--:R-:W-:Y:S01]  /*b150*/  ISETP.GE.AND P3, PT, R133, RZ, PT ;  /* 0x000000ff8500720c */ /* 0x008fe20003f66270 */
[----:B------:R-:W3:Y:S01]  /*b160*/  LDCU UR39, c[0x0][0x3b0] ;  /* 0x00007600ff2777ac */ /* 0x000ee20008000800 */
[----:B------:R-:W3:Y:S03]  /*b170*/  LDL R133, [R1+0x40ec] ;  /* 0x0040ec0001857983 */ /* 0x000ee60000100800 */
[--C-:B------:R-:W-:Y:S01]  /*b180*/  @!P4 IMAD.IADD R198, R198, 0x1, -R2.reuse ;  /* 0x00000001c6c6c824 */ /* 0x100fe200078e0a02 */
[----:B------:R-:W-:Y:S01]  /*b190*/  ISETP.GT.U32.AND P5, PT, R2, R169, PT ;  /* 0x000000a90200720c */ /* 0x000fe20003fa4070 */
[----:B------:R-:W-:Y:S01]  /*b1a0*/  IMAD R201, R201, UR40, RZ ;  /* 0x00000028c9c97c24 */ /* 0x000fe2000f8e02ff */
[----:B----4-:R-:W-:Y:S01]  /*b1b0*/  ISETP.GE.AND P4, PT, R132, RZ, PT ;  /* 0x000000ff8400720c */ /* 0x010fe20003f86270 */
[----:B------:R-:W-:Y:S01]  /*b1c0*/  @!P1 IMAD.IADD R180, R180, 0x1, -R2 ;  /* 0x00000001b4b49824 */ /* 0x000fe200078e0a02 */
[----:B------:R-:W4:Y:S01]  /*b1d0*/  LDL R132, [R1+0x40e4] ;  /* 0x0040e40001847983 */ /* 0x000f220000100800 */
        /* <DEDUP_REMOVED lines=26> */
[----:B------:R-:W-:Y:S01]  /*b380*/  ISETP.GT.U32.AND P1, PT, R2, R194, PT ;  /* 0x000000c20200720c */ /* 0x000fe20003f24070 */
[----:B------:R-:W-:Y:S01]  /*b390*/  IMAD.MOV.U32 R0, RZ, RZ, R197 ;  /* 0x000000ffff007224 */ /* 0x000fe200078e00c5 */
[----:B------:R-:W-:Y:S01]  /*b3a0*/  SEL R197, R251, R198, !P0 ;  /* 0x000000c6fbc57207 */ /* 0x000fe20004000000 */
[----:B------:R-:W-:-:S10]  /*b3b0*/  IMAD.MOV.U32 R198, RZ, RZ, R196 ;  /* 0x000000ffffc67224 */ /* 0x000fd400078e00c4 */
[----:B------:R-:W-:Y:S02]  /*b3c0*/  @!P1 IMAD.IADD R194, R194, 0x1, -R2 ;  /* 0x00000001c2c29824 */ /* 0x000fe400078e0a02 */
[----:B------:R-:W-:Y:S02]  /*b3d0*/  @!P4 IMAD.MOV R0, RZ, RZ, -R0 ;  /* 0x000000ffff00c224 */ /* 0x000fe400078e0a00 */
[----:B------:R-:W-:Y:S01]  /*b3e0*/  @!P3 IMAD.MOV R198, RZ, RZ, -R198 ;  /* 0x000000ffffc6b224 */ /* 0x000fe200078e0ac6 */
[----:B-----5:R-:W-:Y:S02]  /*b3f0*/  ISETP.GE.AND P3, PT, R128, RZ, PT ;  /* 0x000000ff8000720c */ /* 0x020fe40003f66270 */
[C---:B------:R-:W-:Y:S01]  /*b400*/  SEL R0, R251.reuse, R0, !P0 ;  /* 0x00000000fb007207 */ /* 0x040fe20004000000 */
[----:B------:R-:W5:Y:S04]  /*b410*/  LDL R128, [R1+0x40d0] ;  /* 0x0040d00001807983 */ /* 0x000f680000100800 */
[----:B------:R-:W-:Y:S01]  /*b420*/  IMAD R196, R0, UR45, RZ ;  /* 0x0000002d00c47c24 */ /* 0x000fe2000f8e02ff */
[----:B--2---:R-:W-:Y:S01]  /*b430*/  ISETP.GE.AND P1, PT, R134, RZ, PT ;  /* 0x000000ff8600720c */ /* 0x004fe20003f26270 */
[----:B------:R-:W-:Y:S01]  /*b440*/  IMAD.MOV.U32 R0, RZ, RZ, R195 ;  /* 0x000000ffff007224 */ /* 0x000fe200078e00c3 */
[----:B------:R-:W2:Y:S01]  /*b450*/  LDL R134, [R1+0x40e0] ;  /* 0x0040e00001867983 */ /* 0x000ea20000100800 */
[----:B------:R-:W-:Y:S01]  /*b460*/  ISETP.GT.U32.AND P2, PT, R2, R172, PT ;  /* 0x000000ac0200720c */ /* 0x000fe20003f44070 */
[----:B------:R-:W-:Y:S01]  /*b470*/  IMAD R202, R202, UR43, RZ ;  /* 0x0000002bcaca7c24 */ /* 0x000fe2000f8e02ff */
[----:B------:R-:W-:Y:S01]  /*b480*/  SEL R198, R251, R198, !P0 ;  /* 0x000000c6fbc67207 */ /* 0x000fe20004000000 */
[----:B------:R-:W-:Y:S01]  /*b490*/  @!P3 IMAD.MOV R0, RZ, RZ, -R0 ;  /* 0x000000ffff00b224 */ /* 0x000fe200078e0a00 */
[----:B---3--:R-:W-:Y:S01]  /*b4a0*/  ISETP.GE.AND P3, PT, R133, RZ, PT ;  /* 0x000000ff8500720c */ /* 0x008fe20003f66270 */
[----:B------:R-:W3:Y:S01]  /*b4b0*/  LDCU UR43, c[0x0][0x3b0] ;  /* 0x00007600ff2b77ac */ /* 0x000ee20008000800 */
[----:B------:R-:W3:Y:S01]  /*b4c0*/  LDL R133, [R1+0x40dc] ;  /* 0x0040dc0001857983 */ /* 0x000ee20000100800 */
[----:B------:R-:W-:-:S02]  /*b4d0*/  ISETP.GT.U32.AND P5, PT, R2, R166, PT ;  /* 0x000000a60200720c */ /* 0x000fc40003fa4070 */
[----:B------:R-:W-:Y:S01]  /*b4e0*/  ISETP.GT.U32.AND P4, PT, R2, R161, PT ;  /* 0x000000a10200720c */ /* 0x000fe20003f84070 */
[----:B------:R-:W1:Y:S07]  /*b4f0*/  LDCU UR45, c[0x0][0x3b0] ;  /* 0x00007600ff2d77ac */ /* 0x000e6e0008000800 */
[----:B------:R-:W-:Y:S01]  /*b500*/  @!P3 IMAD.MOV R194, RZ, RZ, -R194 ;  /* 0x000000ffffc2b224 */ /* 0x000fe200078e0ac2 */
[----:B----4-:R-:W-:Y:S02]  /*b510*/  ISETP.GE.AND P3, PT, R132, RZ, PT ;  /* 0x000000ff8400720c */ /* 0x010fe40003f66270 */
[----:B------:R-:W4:Y:S01]  /*b520*/  LDL R132, [R1+0x40d8] ;  /* 0x0040d80001847983 */ /* 0x000f220000100800 */
        /* <DEDUP_REMOVED lines=18> */
[----:B------:R-:W-:-:S08]  /*b650*/  @!P5 IMAD.IADD R166, R166, 0x1, -R2 ;  /* 0x00000001a6a6d824 */ /* 0x000fd000078e0a02 */
[----:B------:R-:W-:Y:S01]  /*b660*/  @!P2 IMAD.IADD R192, R192, 0x1, -R2 ;  /* 0x00000001c0c0a824 */ /* 0x000fe200078e0a02 */
[----:B------:R-:W1:Y:S03]  /*b670*/  LDCU UR46, c[0x0][0x3b0] ;  /* 0x00007600ff2e77ac */ /* 0x000e660008000800 */
[----:B------:R-:W-:-:S04]  /*b680*/  IMAD.MOV.U32 R194, RZ, RZ, R192 ;  /* 0x000000ffffc27224 */ /* 0x000fc800078e00c0 */
[----:B------:R-:W-:Y:S01]  /*b690*/  @!P3 IMAD.MOV R194, RZ, RZ, -R194 ;  /* 0x000000ffffc2b224 */ /* 0x000fe200078e0ac2 */
[----:B------:R-:W-:-:S13]  /*b6a0*/  ISETP.GT.U32.AND P2, PT, R2, R191, PT ;  /* 0x000000bf0200720c */ /* 0x000fda0003f44070 */
[----:B------:R-:W-:Y:S01]  /*b6b0*/  @!P2 IMAD.IADD R191, R191, 0x1, -R2 ;  /* 0x00000001bfbfa824 */ /* 0x000fe200078e0a02 */
[----:B------:R-:W-:-:S13]  /*b6c0*/  ISETP.GT.U32.AND P2, PT, R2, R190, PT ;  /* 0x000000be0200720c */ /* 0x000fda0003f44070 */
[----:B------:R-:W-:Y:S01]  /*b6d0*/  @!P2 IMAD.IADD R190, R190, 0x1, -R2 ;  /* 0x00000001bebea824 */ /* 0x000fe200078e0a02 */
[----:B--2---:R-:W-:Y:S02]  /*b6e0*/  ISETP.GE.AND P3, PT, R134, RZ, PT ;  /* 0x000000ff8600720c */ /* 0x004fe40003f66270 */
[----:B------:R-:W2:Y:S11]  /*b6f0*/  LDL R134, [R1+0x40d4] ;  /* 0x0040d40001867983 */ /* 0x000eb60000100800 */
[----:B------:R-:W-:Y:S01]  /*b700*/  @!P3 IMAD.MOV R191, RZ, RZ, -R191 ;  /* 0x000000ffffbfb224 */ /* 0x000fe200078e0abf */
[----:B---3--:R-:W-:-:S02]  /*b710*/  ISETP.GE.AND P3, PT, R133, RZ, PT ;  /* 0x000000ff8500720c */ /* 0x008fc40003f66270 */
[----:B------:R-:W3:Y:S01]  /*b720*/  LDL R133, [R1+0x40cc] ;  /* 0x0040cc0001857983 */ /* 0x000ee20000100800 */
[----:B----4-:R-:W-:-:S03]  /*b730*/  ISETP.GE.AND P2, PT, R132, RZ, PT ;  /* 0x000000ff8400720c */ /* 0x010fc60003f46270 */
[----:B------:R-:W4:Y:S01]  /*b740*/  LDL R132, [R1+0x40c8] ;  /* 0x0040c80001847983 */ /* 0x000f220000100800 */
        /* <DEDUP_REMOVED lines=10> */
[----:B------:R-:W-:Y:S02]  /*b7f0*/  ISETP.GT.U32.AND P5, PT, R2, R152, PT ;  /* 0x000000980200720c */ /* 0x000fe40003fa4070 */
[----:B------:R-:W-:Y:S01]  /*b800*/  SEL R191, R251, R191, !P0 ;  /* 0x000000bffbbf7207 */ /* 0x000fe20004000000 */
[----:B------:R-:W-:-:S10]  /*b810*/  @!P1 IMAD.MOV R0, RZ, RZ, -R0 ;  /* 0x000000ffff009224 */ /* 0x000fd400078e0a00 */
[----:B------:R-:W-:Y:S01]  /*b820*/  @!P5 IMAD.IADD R152, R152, 0x1, -R2 ;  /* 0x000000019898d824 */ /* 0x000fe200078e0a02 */
[----:B------:R-:W-:Y:S01]  /*b830*/  ISETP.GT.U32.AND P5, PT, R2, R189, PT ;  /* 0x000000bd0200720c */ /* 0x000fe20003fa4070 */
[----:B------:R-:W-:Y:S01]  /*b840*/  IMAD R191, R191, UR77, RZ ;  /* 0x0000004dbfbf7c24 */ /* 0x000fe2000f8e02ff */
[----:B------:R-:W1:Y:S01]  /*b850*/  LDCU UR77, c[0x0][0x3b0] ;  /* 0x00007600ff4d77ac */ /* 0x000e620008000800 */
[----:B------:R-:W-:Y:S01]  /*b860*/  SEL R0, R251, R0, !P0 ;  /* 0x00000000fb007207 */ /* 0x000fe20004000000 */
[----:B------:R-:W-:-:S09]  /*b870*/  @!P3 IMAD.MOV R190, RZ, RZ, -R190 ;  /* 0x000000ffffbeb224 */ /* 0x000fd200078e0abe */
[--C-:B------:R-:W-:Y:S01]  /*b880*/  @!P5 IMAD.IADD R189, R189, 0x1, -R2.reuse ;  /* 0x00000001bdbdd824 */ /* 0x100fe200078e0a02 */
[----:B------:R-:W-:Y:S01]  /*b890*/  ISETP.GT.U32.AND P5, PT, R2, R188, PT ;  /* 0x000000bc0200720c */ /* 0x000fe20003fa4070 */
[----:B------:R-:W-:Y:S01]  /*b8a0*/  IMAD R192, R0, UR49, RZ ;  /* 0x0000003100c07c24 */ /* 0x000fe2000f8e02ff */
[----:B------:R-:W-:Y:S01]  /*b8b0*/  SEL R0, R251, R190, !P0 ;  /* 0x000000befb007207 */ /* 0x000fe20004000000 */
[----:B------:R-:W-:Y:S02]  /*b8c0*/  @!P2 IMAD.MOV R189, RZ, RZ, -R189 ;  /* 0x000000ffffbda224 */ /* 0x000fe400078e0abd */
[--C-:B------:R-:W-:Y:S01]  /*b8d0*/  @!P4 IMAD.IADD R161, R161, 0x1, -R2.reuse ;  /* 0x00000001a1a1c824 */ /* 0x100fe200078e0a02 */
[----:B------:R-:W-:Y:S01]  /*b8e0*/  ISETP.GT.U32.AND P1, PT, R2, R153, PT ;  /* 0x000000990200720c */ /* 0x000fe20003f24070 */
[----:B-1----:R-:W-:Y:S01]  /*b8f0*/  IMAD R0, R0, UR77, RZ ;  /* 0x0000004d00007c24 */ /* 0x002fe2000f8e02ff */
[----:B------:R-:W1:Y:S05]  /*b900*/  LDCU UR77, c[0x0][0x3b0] ;  /* 0x00007600ff4d77ac */ /* 0x000e6a0008000800 */
[----:B------:R-:W-:Y:S01]  /*b910*/  @!P5 IMAD.IADD R188, R188, 0x1, -R2 ;  /* 0x00000001bcbcd824 */ /* 0x000fe200078e0a02 */
[----:B------:R-:W-:Y:S01]  /*b920*/  ISETP.GT.U32.AND P5, PT, R2, R187, PT ;  /* 0x000000bb0200720c */ /* 0x000fe20003fa4070 */
[----:B------:R-:W2:Y:S02]  /*b930*/  LDCU UR49, c[0x0][0x3b0] ;  /* 0x00007600ff3177ac */ /* 0x000ea40008000800 */
[----:B------:R-:W-:Y:S01]  /*b940*/  IMAD.MOV.U32 R190, RZ, RZ, R188 ;  /* 0x000000ffffbe7224 */ /* 0x000fe200078e00bc */
[----:B------:R-:W-:-:S09]  /*b950*/  SEL R189, R251, R189, !P0 ;  /* 0x000000bdfbbd7207 */ /* 0x000fd20004000000 */
[----:B------:R-:W-:Y:S02]  /*b960*/  @!P5 IMAD.IADD R187, R187, 0x1, -R2 ;  /* 0x00000001bbbbd824 */ /* 0x000fe400078e0a02 */
[----:B-1----:R-:W-:Y:S01]  /*b970*/  IMAD R188, R189, UR77, RZ ;  /* 0x0000004dbdbc7c24 */ /* 0x002fe2000f8e02ff */
[----:B------:R-:W-:Y:S01]  /*b980*/  ISETP.GT.U32.AND P5, PT, R2, R186, PT ;  /* 0x000000ba0200720c */ /* 0x000fe20003fa4070 */
[----:B------:R-:W-:Y:S01]  /*b990*/  IMAD.MOV.U32 R189, RZ, RZ, R187 ;  /* 0x000000ffffbd7224 */ /* 0x000fe200078e00bb */
[----:B--2---:R-:W-:Y:S01]  /*b9a0*/  ISETP.GE.AND P3, PT, R134, RZ, PT ;  /* 0x000000ff8600720c */ /* 0x004fe20003f66270 */
[----:B------:R-:W1:Y:S01]  /*b9b0*/  LDCU UR77, c[0x0][0x3b0] ;  /* 0x00007600ff4d77ac */ /* 0x000e620008000800 */
[----:B------:R-:W2:Y:S11]  /*b9c0*/  LDL R134, [R1+0x40c4] ;  /* 0x0040c40001867983 */ /* 0x000eb60000100800 */
[----:B------:R-:W-:Y:S01]  /*b9d0*/  @!P3 IMAD.MOV R190, RZ, RZ, -R190 ;  /* 0x000000ffffbeb224 */ /* 0x000fe200078e0abe */
[----:B-----5:R-:W-:-:S02]  /*b9e0*/  ISETP.GE.AND P3, PT, R128, RZ, PT ;  /* 0x000000ff8000720c */ /* 0x020fc40003f66270 */
[----:B------:R-:W5:Y:S11]  /*b9f0*/  LDL R128, [R1+0x40c0] ;  /* 0x0040c00001807983 */ /* 0x000f760000100800 */
[----:B------:R-:W-:Y:S01]  /*ba00*/  @!P3 IMAD.MOV R189, RZ, RZ, -R189 ;  /* 0x000000ffffbdb224 */ /* 0x000fe200078e0abd */
[----:B---3--:R-:W-:-:S02]  /*ba10*/  ISETP.GE.AND P3, PT, R133, RZ, PT ;  /* 0x000000ff8500720c */ /* 0x008fc40003f66270 */
[----:B------:R-:W3:Y:S01]  /*ba20*/  LDL R133, [R1+0x40bc] ;  /* 0x0040bc0001857983 */ /* 0x000ee20000100800 */
[----:B------:R-:W-:Y:S01]  /*ba30*/  @!P5 IMAD.IADD R186, R186, 0x1, -R2 ;  /* 0x00000001babad824 */ /* 0x000fe200078e0a02 */
[----:B----4-:R-:W-:Y:S02]  /*ba40*/  ISETP.GE.AND P5, PT, R132, RZ, PT ;  /* 0x000000ff8400720c */ /* 0x010fe40003fa6270 */
        /* <DEDUP_REMOVED lines=16> */
[----:B------:R-:W-:Y:S01]  /*bb50*/  @!P3 IMAD.MOV R186, RZ, RZ, -R186 ;  /* 0x000000ffffbab224 */ /* 0x000fe200078e0aba */
[----:B------:R-:W-:-:S11]  /*bb60*/  SEL R190, R251, R190, !P0 ;  /* 0x000000befbbe7207 */ /* 0x000fd60004000000 */
[--C-:B------:R-:W-:Y:S01]  /*bb70*/  @!P4 IMAD.IADD R185, R185, 0x1, -R2.reuse ;  /* 0x00000001b9b9c824 */ /* 0x100fe200078e0a02 */
[----:B------:R-:W-:Y:S01]  /*bb80*/  ISETP.GT.U32.AND P4, PT, R2, R184, PT ;  /* 0x000000b80200720c */ /* 0x000fe20003f84070 */
[----:B-1----:R-:W-:Y:S01]  /*bb90*/  IMAD R187, R190, UR77, RZ ;  /* 0x0000004dbebb7c24 */ /* 0x002fe2000f8e02ff */
[----:B------:R-:W-:Y:S01]  /*bba0*/  SEL R190, R251, R186, !P0 ;  /* 0x000000bafbbe7207 */ /* 0x000fe20004000000 */
[----:B------:R-:W-:Y:S02]  /*bbb0*/  @!P5 IMAD.MOV R185, RZ, RZ, -R185 ;  /* 0x000000ffffb9d224 */ /* 0x000fe400078e0ab9 */
[----:B------:R-:W-:Y:S01]  /*bbc0*/  @!P1 IMAD.IADD R153, R153, 0x1, -R2 ;  /* 0x0000000199999824 */ /* 0x000fe200078e0a02 */
[----:B------:R-:W-:Y:S01]  /*bbd0*/  ISETP.GT.U32.AND P2, PT, R2, R145, PT ;  /* 0x000000910200720c */ /* 0x000fe20003f44070 */
[----:B------:R-:W-:Y:S01]  /*bbe0*/  IMAD R198, R198, UR47, RZ ;  /* 0x0000002fc6c67c24 */ /* 0x000fe2000f8e02ff */
[----:B------:R-:W-:Y:S01]  /*bbf0*/  SEL R186, R251, R185, !P0 ;  /* 0x000000b9fbba7207 */ /* 0x000fe20004000000 */
[----:B------:R-:W-:-:S04]  /*bc00*/  IMAD R185, R190, UR76, RZ ;  /* 0x0000004cbeb97c24 */ /* 0x000fc8000f8e02ff */
[----:B------:R-:W-:Y:S01]  /*bc10*/  @!P4 IMAD.IADD R184, R184, 0x1, -R2 ;  /* 0x00000001b8b8c824 */ /* 0x000fe200078e0a02 */
[----:B------:R-:W-:Y:S01]  /*bc20*/  ISETP.GT.U32.AND P4, PT, R2, R183, PT ;  /* 0x000000b70200720c */ /* 0x000fe20003f84070 */
[----:B------:R-:W1:Y:S02]  /*bc30*/  LDCU UR76, c[0x0][0x3b0] ;  /* 0x00007600ff4c77ac */ /* 0x000e640008000800 */
[----:B------:R-:W-:Y:S02]  /*bc40*/  IMAD.MOV.U32 R190, RZ, RZ, R184 ;  /* 0x000000ffffbe7224 */ /* 0x000fe400078e00b8 */
[----:B------:R-:W-:Y:S01]  /*bc50*/  IMAD R184, R186, UR57, RZ ;  /* 0x00000039bab87c24 */ /* 0x000fe2000f8e02ff */
[----:B--2---:R-:W-:-:S07]  /*bc60*/  ISETP.GE.AND P3, PT, R134, RZ, PT ;  /* 0x000000ff8600720c */ /* 0x004fce0003f66270 */
[--C-:B------:R-:W-:Y:S01]  /*bc70*/  @!P4 IMAD.IADD R183, R183, 0x1, -R2.reuse ;  /* 0x00000001b7b7c824 */ /* 0x100fe200078e0a02 */
[----:B------:R-:W2:Y:S01]  /*bc80*/  LDL R134, [R1+0x40b4] ;  /* 0x0040b40001867983 */ /* 0x000ea20000100800 */
[C---:B------:R-:W-:Y:S01]  /*bc90*/  ISETP.GT.U32.AND P1, PT, R2.reuse, R150, PT ;  /* 0x000000960200720c */ /* 0x040fe20003f24070 */
[----:B------:R-:W-:Y:S01]  /*bca0*/  @!P2 IMAD.IADD R145, R145, 0x1, -R2 ;  /* 0x000000019191a824 */ /* 0x000fe200078e0a02 */
[----:B------:R-:W-:Y:S01]  /*bcb0*/  ISETP.GT.U32.AND P5, PT, R2, R137, PT ;  /* 0x000000890200720c */ /* 0x000fe20003fa4070 */
[----:B------:R-:W1:Y:S01]  /*bcc0*/  LDCU UR47, c[0x0][0x3b0] ;  /* 0x00007600ff2f77ac */ /* 0x000e620008000800 */
[----:B------:R-:W-:Y:S01]  /*bcd0*/  SEL R194, R251, R194, !P0 ;  /* 0x000000c2fbc27207 */ /* 0x000fe20004000000 */
[----:B------:R-:W-:Y:S01]  /*bce0*/  IMAD R193, R193, UR48, RZ ;  /* 0x00000030c1c17c24 */ /* 0x000fe2000f8e02ff */
[----:B------:R-:W-:Y:S01]  /*bcf0*/  SEL R189, R251, R189, !P0 ;  /* 0x000000bdfbbd7207 */ /* 0x000fe20004000000 */
[----:B------:R-:W1:Y:S01]  /*bd00*/  LDCU UR77, c[0x0][0x3b0] ;  /* 0x00007600ff4d77ac */ /* 0x000e620008000800 */
[----:B------:R-:W-:Y:S01]  /*bd10*/  @!P3 IMAD.MOV R190, RZ, RZ, -R190 ;  /* 0x000000ffffbeb224 */ /* 0x000fe200078e0abe */
[----:B-----5:R-:W-:Y:S01]  /*bd20*/  ISETP.GE.AND P3, PT, R128, RZ, PT ;  /* 0x000000ff8000720c */ /* 0x020fe20003f66270 */
[----:B------:R-:W-:Y:S01]  /*bd30*/  IMAD.MOV.U32 R186, RZ, RZ, R183 ;  /* 0x000000ffffba7224 */ /* 0x000fe200078e00b7 */
[----:B------:R-:W5:Y:S01]  /*bd40*/  LDL R128, [R1+0x40b0] ;  /* 0x0040b00001807983 */ /* 0x000f620000100800 */
[----:B------:R-:W-:Y:S01]  /*bd50*/  ISETP.GT.U32.AND P4, PT, R2, R182, PT ;  /* 0x000000b60200720c */ /* 0x000fe20003f84070 */
[--C-:B------:R-:W-:Y:S01]  /*bd60*/  @!P1 IMAD.IADD R150, R150, 0x1, -R2.reuse ;  /* 0x0000000196969824 */ /* 0x100fe200078e0a02 */
[----:B------:R-:W-:Y:S01]  /*bd70*/  ISETP.GT.U32.AND P2, PT, R2, R142, PT ;  /* 0x0000008e0200720c */ /* 0x000fe20003f44070 */
[----:B------:R-:W-:Y:S01]  /*bd80*/  @!P5 IMAD.IADD R137, R137, 0x1, -R2 ;  /* 0x000000018989d824 */ /* 0x000fe200078e0a02 */
[----:B------:R-:W1:Y:S01]  /*bd90*/  LDCU UR48, c[0x0][0x3b0] ;  /* 0x00007600ff3077ac */ /* 0x000e620008000800 */
[----:B------:R-:W1:Y:S05]  /*bda0*/  LDCU UR57, c[0x0][0x3b0] ;  /* 0x00007600ff3977ac */ /* 0x000e6a0008000800 */
        /* <DEDUP_REMOVED lines=23> */
[----:B------:R-:W-:Y:S01]  /*bf20*/  IMAD R183, R190, UR58, RZ ;  /* 0x0000003abeb77c24 */ /* 0x000fe2000f8e02ff */
[C---:B------:R-:W-:Y:S01]  /*bf30*/  SEL R190, R251.reuse, R182, !P0 ;  /* 0x000000b6fbbe7207 */ /* 0x040fe20004000000 */
        /* <DEDUP_REMOVED lines=14> */
[----:B------:R-:W-:Y:S01]  /*c020*/  ISETP.GT.U32.AND P2, PT, R2, R140, PT ;  /* 0x0000008c0200720c */ /* 0x000fe20003f44070 */
[----:B------:R-:W-:Y:S01]  /*c030*/  @!P5 IMAD.IADD R118, R118, 0x1, -R2 ;  /* 0x000000017676d824 */ /* 0x000fe200078e0a02 */
[----:B------:R-:W-:Y:S01]  /*c040*/  ISETP.GT.U32.AND P4, PT, R2, R113, PT ;  /* 0x000000710200720c */ /* 0x000fe20003f84070 */
[----:B------:R-:W-:Y:S01]  /*c050*/  IMAD R189, R189, UR56, RZ ;  /* 0x00000038bdbd7c24 */ /* 0x000fe2000f8e02ff */
[----:B------:R-:W-:Y:S01]  /*c060*/  SEL R186, R251, R186, !P0 ;  /* 0x000000bafbba7207 */ /* 0x000fe20004000000 */
[----:B------:R-:W1:Y:S01]  /*c070*/  LDCU UR58, c[0x0][0x3b0] ;  /* 0x00007600ff3a77ac */ /* 0x000e620008000800 */
[----:B------:R-:W1:Y:S01]  /*c080*/  LDCU UR60, c[0x0][0x3b0] ;  /* 0x00007600ff3c77ac */ /* 0x000e620008000800 */
[----:B------:R-:W-:Y:S01]  /*c090*/  @!P3 IMAD.MOV R190, RZ, RZ, -R190 ;  /* 0x000000ffffbeb224 */ /* 0x000fe200078e0abe */
[----:B-----5:R-:W-:-:S02]  /*c0a0*/  ISETP.GE.AND P3, PT, R128, RZ, PT ;  /* 0x000000ff8000720c */ /* 0x020fc40003f66270 */
[----:B------:R-:W5:Y:S01]  /*c0b0*/  LDL R128, [R1+0x40a0] ;  /* 0x0040a00001807983 */ /* 0x000f620000100800 */
[----:B------:R-:W-:Y:S01]  /*c0c0*/  IMAD.MOV.U32 R182, RZ, RZ, R179 ;  /* 0x000000ffffb67224 */ /* 0x000fe200078e00b3 */
[----:B------:R-:W-:Y:S01]  /*c0d0*/  ISETP.GT.U32.AND P1, PT, R2, R178, PT ;  /* 0x000000b20200720c */ /* 0x000fe20003f24070 */
[--C-:B------:R-:W-:Y:S01]  /*c0e0*/  @!P2 IMAD.IADD R140, R140, 0x1, -R2.reuse ;  /* 0x000000018c8ca824 */ /* 0x100fe200078e0a02 */
[----:B------:R-:W-:Y:S01]  /*c0f0*/  ISETP.GT.U32.AND P5, PT, R2, R116, PT ;  /* 0x000000740200720c */ /* 0x000fe20003fa4070 */
[----:B------:R-:W-:Y:S01]  /*c100*/  @!P4 IMAD.IADD R113, R113, 0x1, -R2 ;  /* 0x000000017171c824 */ /* 0x000fe200078e0a02 */
[----:B------:R-:W1:Y:S01]  /*c110*/  LDCU UR56, c[0x0][0x3b0] ;  /* 0x00007600ff3877ac */ /* 0x000e620008000800 */
[----:B------:R-:W1:Y:S04]  /*c120*/  LDCU UR61, c[0x0][0x3b0] ;  /* 0x00007600ff3d77ac */ /* 0x000e680008000800 */
        /* <DEDUP_REMOVED lines=40> */
[----:B------:R-:W1:Y:S01]  /*c3b0*/  LDCU UR62, c[0x0][0x3b0] ;  /* 0x00007600ff3e77ac */ /* 0x000e620008000800 */
[----:B------:R-:W-:Y:S01]  /*c3c0*/  SEL R182, R251, R182, !P0 ;  /* 0x000000b6fbb67207 */ /* 0x000fe20004000000 */
[----:B------:R-:W1:Y:S01]  /*c3d0*/  LDCU UR64, c[0x0][0x3b0] ;  /* 0x00007600ff4077ac */ /* 0x000e620008000800 */
[----:B------:R-:W-:Y:S01]  /*c3e0*/  @!P3 IMAD.MOV R190, RZ, RZ, -R190 ;  /* 0x000000ffffbeb224 */ /* 0x000fe200078e0abe */
[----:B-----5:R-:W-:Y:S01]  /*c3f0*/  ISETP.GE.AND P3, PT, R128, RZ, PT ;  /* 0x000000ff8000720c */ /* 0x020fe20003f66270 */
[----:B------:R-:W5:Y:S01]  /*c400*/  LDCU UR65, c[0x0][0x3b0] ;  /* 0x00007600ff4177ac */ /* 0x000f620008000800 */
[----:B------:R-:W5:Y:S01]  /*c410*/  LDL R128, [R1+0x4090] ;  /* 0x0040900001807983 */ /* 0x000f620000100800 */
[----:B------:R-:W-:Y:S01]  /*c420*/  IMAD.MOV.U32 R178, RZ, RZ, R175 ;  /* 0x000000ffffb27224 */ /* 0x000fe200078e00af */
[----:B------:R-:W-:-:S09]  /*c430*/  ISETP.GT.U32.AND P2, PT, R2, R174, PT ;  /* 0x000000ae0200720c */ /* 0x000fd20003f44070 */
[----:B------:R-:W-:Y:S01]  /*c440*/  @!P3 IMAD.MOV R178, RZ, RZ, -R178 ;  /* 0x000000ffffb2b224 */ /* 0x000fe200078e0ab2 */
[----:B---3--:R-:W-:Y:S02]  /*c450*/  ISETP.GE.AND P3, PT, R133, RZ, PT ;  /* 0x000000ff8500720c */ /* 0x008fe40003f66270 */
[----:B------:R-:W3:Y:S01]  /*c460*/  LDL R133, [R1+0x408c] ;  /* 0x00408c0001857983 */ /* 0x000ee20000100800 */
[--C-:B------:R-:W-:Y:S01]  /*c470*/  @!P2 IMAD.IADD R174, R174, 0x1, -R2.reuse ;  /* 0x00000001aeaea824 */ /* 0x100fe200078e0a02 */
        /* <DEDUP_REMOVED lines=17> */
[----:B------:R-:W-:Y:S01]  /*c590*/  SEL R190, R251, R174, !P0 ;  /* 0x000000aefbbe7207 */ /* 0x000fe20004000000 */
[----:B------:R-:W-:Y:S01]  /*c5a0*/  @!P2 IMAD.MOV R173, RZ, RZ, -R173 ;  /* 0x000000ffffada224 */ /* 0x000fe200078e0aad */
[----:B------:R-:W-:Y:S01]  /*c5b0*/  ISETP.GT.U32.AND P4, PT, R2, R108, PT ;  /* 0x0000006c0200720c */ /* 0x000fe20003f84070 */
[--C-:B------:R-:W-:Y:S01]  /*c5c0*/  @!P1 IMAD.IADD R105, R105, 0x1, -R2.reuse ;  /* 0x0000000169699824 */ /* 0x100fe200078e0a02 */
[C---:B------:R-:W-:Y:S01]  /*c5d0*/  SEL R178, R251.reuse, R178, !P0 ;  /* 0x000000b2fbb27207 */ /* 0x040fe20004000000 */
[----:B------:R-:W-:Y:S01]  /*c5e0*/  IMAD R182, R182, UR63, RZ ;  /* 0x0000003fb6b67c24 */ /* 0x000fe2000f8e02ff */
[----:B------:R-:W-:Y:S01]  /*c5f0*/  SEL R174, R251, R173, !P0 ;  /* 0x000000adfbae7207 */ /* 0x000fe20004000000 */
[----:B------:R-:W-:Y:S01]  /*c600*/  IMAD R173, R190, UR68, RZ ;  /* 0x00000044bead7c24 */ /* 0x000fe2000f8e02ff */
[----:B------:R-:W1:Y:S03]  /*c610*/  LDCU UR66, c[0x0][0x3b0] ;  /* 0x00007600ff4277ac */ /* 0x000e660008000800 */
[----:B------:R-:W-:Y:S01]  /*c620*/  @!P5 IMAD.IADD R172, R172, 0x1, -R2 ;  /* 0x00000001acacd824 */ /* 0x000fe200078e0a02 */
[----:B------:R-:W-:-:S02]  /*c630*/  ISETP.GT.U32.AND P5, PT, R2, R171, PT ;  /* 0x000000ab0200720c */ /* 0x000fc40003fa4070 */
[----:B--2---:R-:W-:Y:S01]  /*c640*/  ISETP.GE.AND P3, PT, R134, RZ, PT ;  /* 0x000000ff8600720c */ /* 0x004fe20003f66270 */
[----:B------:R-:W-:Y:S01]  /*c650*/  @!P4 IMAD.IADD R108, R108, 0x1, -R2 ;  /* 0x000000016c6cc824 */ /* 0x000fe200078e0a02 */
[----:B------:R-:W2:Y:S01]  /*c660*/  LDL R134, [R1+0x4084] ;  /* 0x0040840001867983 */ /* 0x000ea20000100800 */
[----:B------:R-:W-:Y:S01]  /*c670*/  IMAD.MOV.U32 R190, RZ, RZ, R172 ;  /* 0x000000ffffbe7224 */ /* 0x000fe200078e00ac */
[----:B------:R-:W-:-:S07]  /*c680*/  ISETP.GT.U32.AND P1, PT, R2, R102, PT ;  /* 0x000000660200720c */ /* 0x000fce0003f24070 */
[----:B------:R-:W-:Y:S01]  /*c690*/  @!P5 IMAD.IADD R171, R171, 0x1, -R2 ;  /* 0x00000001ababd824 */ /* 0x000fe200078e0a02 */
[----:B------:R-:W-:Y:S01]  /*c6a0*/  ISETP.GT.U32.AND P2, PT, R2, R97, PT ;  /* 0x000000610200720c */ /* 0x000fe20003f44070 */
[----:B------:R-:W-:Y:S01]  /*c6b0*/  IMAD R178, R178, UR67, RZ ;  /* 0x00000043b2b27c24 */ /* 0x000fe2000f8e02ff */
[----:B------:R-:W1:Y:S01]  /*c6c0*/  LDCU UR68, c[0x0][0x3b0] ;  /* 0x00007600ff4477ac */ /* 0x000e620008000800 */
[----:B------:R-:W1:Y:S01]  /*c6d0*/  LDCU UR63, c[0x0][0x3b0] ;  /* 0x00007600ff3f77ac */ /* 0x000e620008000800 */
[----:B------:R-:W-:Y:S01]  /*c6e0*/  @!P3 IMAD.MOV R190, RZ, RZ, -R190 ;  /* 0x000000ffffbeb224 */ /* 0x000fe200078e0abe */
[----:B-----5:R-:W-:Y:S02]  /*c6f0*/  ISETP.GE.AND P3, PT, R128, RZ, PT ;  /* 0x000000ff8000720c */ /* 0x020fe40003f66270 */
[----:B------:R-:W5:Y:S01]  /*c700*/  LDL R128, [R1+0x4080] ;  /* 0x0040800001807983 */ /* 0x000f620000100800 */
[----:B------:R-:W-:Y:S01]  /*c710*/  IMAD R172, R174, UR69, RZ ;  /* 0x00000045aeac7c24 */ /* 0x000fe2000f8e02ff */
[C---:B------:R-:W-:Y:S01]  /*c720*/  ISETP.GT.U32.AND P5, PT, R2.reuse, R170, PT ;  /* 0x000000aa0200720c */ /* 0x040fe20003fa4070 */
[----:B------:R-:W-:Y:S01]  /*c730*/  IMAD.MOV.U32 R174, RZ, RZ, R171 ;  /* 0x000000ffffae7224 */ /* 0x000fe200078e00ab */
[----:B------:R-:W-:Y:S01]  /*c740*/  ISETP.GT.U32.AND P4, PT, R2, R106, PT ;  /* 0x0000006a0200720c */ /* 0x000fe20003f84070 */
[--C-:B------:R-:W-:Y:S01]  /*c750*/  @!P1 IMAD.IADD R102, R102, 0x1, -R2.reuse ;  /* 0x0000000166669824 */ /* 0x100fe200078e0a02 */
[----:B------:R-:W-:Y:S01]  /*c760*/  SEL R190, R251, R190, !P0 ;  /* 0x000000befbbe7207 */ /* 0x000fe20004000000 */
[----:B------:R-:W-:Y:S01]  /*c770*/  @!P2 IMAD.IADD R97, R97, 0x1, -R2 ;  /* 0x000000016161a824 */ /* 0x000fe200078e0a02 */
[----:B------:R-:W1:Y:S03]  /*c780*/  LDCU UR67, c[0x0][0x3b0] ;  /* 0x00007600ff4377ac */ /* 0x000e660008000800 */
[----:B------:R-:W-:Y:S01]  /*c790*/  @!P3 IMAD.MOV R174, RZ, RZ, -R174 ;  /* 0x000000ffffaeb224 */ /* 0x000fe200078e0aae */
[----:B---3--:R-:W-:Y:S01]  /*c7a0*/  ISETP.GE.AND P3, PT, R133, RZ, PT ;  /* 0x000000ff8500720c */ /* 0x008fe20003f66270 */
[----:B------:R-:W3:Y:S01]  /*c7b0*/  LDCU UR69, c[0x0][0x3b0] ;  /* 0x00007600ff4577ac */ /* 0x000ee20008000800 */
[----:B------:R-:W3:Y:S01]  /*c7c0*/  LDL R133, [R1+0x407c] ;  /* 0x00407c0001857983 */ /* 0x000ee20000100800 */
[----:B------:R-:W-:Y:S01]  /*c7d0*/  @!P5 IMAD.IADD R170, R170, 0x1, -R2 ;  /* 0x00000001aaaad824 */ /* 0x000fe200078e0a02 */
[----:B----4-:R-:W-:-:S02]  /*c7e0*/  ISETP.GE.AND P5, PT, R132, RZ, PT ;  /* 0x000000ff8400720c */ /* 0x010fc40003fa6270 */
        /* <DEDUP_REMOVED lines=11> */
[----:B------:R-:W-:-:S12]  /*c8a0*/  @!P3 IMAD.MOV R170, RZ, RZ, -R170 ;  /* 0x000000ffffaab224 */ /* 0x000fd800078e0aaa */
[----:B------:R-:W-:Y:S01]  /*c8b0*/  @!P4 IMAD.IADD R169, R169, 0x1, -R2 ;  /* 0x00000001a9a9c824 */ /* 0x000fe200078e0a02 */
[----:B------:R-:W-:Y:S01]  /*c8c0*/  ISETP.GT.U32.AND P4, PT, R2, R168, PT ;  /* 0x000000a80200720c */ /* 0x000fe20003f84070 */
[----:B------:R-:W-:Y:S01]  /*c8d0*/  IMAD R171, R190, UR70, RZ ;  /* 0x00000046beab7c24 */ /* 0x000fe2000f8e02ff */
[C---:B------:R-:W-:Y:S01]  /*c8e0*/  SEL R190, R251.reuse, R170, !P0 ;  /* 0x000000aafbbe7207 */ /* 0x040fe20004000000 */
[----:B------:R-:W-:Y:S01]  /*c8f0*/  @!P5 IMAD.MOV R169, RZ, RZ, -R169 ;  /* 0x000000ffffa9d224 */ /* 0x000fe200078e0aa9 */
[----:B------:R-:W-:Y:S01]  /*c900*/  ISETP.GT.U32.AND P1, PT, R2, R100, PT ;  /* 0x000000640200720c */ /* 0x000fe20003f24070 */
[----:B------:R-:W1:Y:S03]  /*c910*/  LDCU UR70, c[0x0][0x3b0] ;  /* 0x00007600ff4677ac */ /* 0x000e660008000800 */
        /* <DEDUP_REMOVED lines=10> */
[----:B------:R-:W-:Y:S01]  /*c9c0*/  @!P1 IMAD.IADD R100, R100, 0x1, -R2 ;  /* 0x0000000164649824 */ /* 0x000fe200078e0a02 */
[----:B------:R-:W-:Y:S01]  /*c9d0*/  ISETP.GT.U32.AND P2, PT, R2, R94, PT ;  /* 0x0000005e0200720c */ /* 0x000fe20003f44070 */
[----:B------:R-:W1:Y:S02]  /*c9e0*/  LDCU UR73, c[0x0][0x3b0] ;  /* 0x00007600ff4977ac */ /* 0x000e640008000800 */
[----:B------:R-:W-:Y:S01]  /*c9f0*/  @!P3 IMAD.MOV R190, RZ, RZ, -R190 ;  /* 0x000000ffffbeb224 */ /* 0x000fe200078e0abe */
[----:B-----5:R-:W-:Y:S02]  /*ca00*/  ISETP.GE.AND P3, PT, R128, RZ, PT ;  /* 0x000000ff8000720c */ /* 0x020fe40003f66270 */
[----:B------:R-:W5:Y:S01]  /*ca10*/  LDL R128, [R1+0x4070] ;  /* 0x0040700001807983 */ /* 0x000f620000100800 */
[----:B------:R-:W-:Y:S01]  /*ca20*/  IMAD.MOV.U32 R170, RZ, RZ, R167 ;  /* 0x000000ffffaa7224 */ /* 0x000fe200078e00a7 */
[----:B------:R-:W-:-:S09]  /*ca30*/  ISETP.GT.U32.AND P4, PT, R2, R166, PT ;  /* 0x000000a60200720c */ /* 0x000fd20003f84070 */
[----:B------:R-:W-:Y:S01]  /*ca40*/  @!P3 IMAD.MOV R170, RZ, RZ, -R170 ;  /* 0x000000ffffaab224 */ /* 0x000fe200078e0aaa */
[----:B---3--:R-:W-:Y:S02]  /*ca50*/  ISETP.GE.AND P3, PT, R133, RZ, PT ;  /* 0x000000ff8500720c */ /* 0x008fe40003f66270 */
        /* <DEDUP_REMOVED lines=21> */
[----:B------:R-:W-:Y:S01]  /*cbb0*/  @!P4 IMAD.MOV R165, RZ, RZ, -R165 ;  /* 0x000000ffffa5c224 */ /* 0x000fe200078e0aa5 */
[----:B------:R-:W-:Y:S01]  /*cbc0*/  ISETP.GT.U32.AND P5, PT, R2, R89, PT ;  /* 0x000000590200720c */ /* 0x000fe20003fa4070 */
[----:B------:R-:W-:Y:S01]  /*cbd0*/  @!P2 IMAD.IADD R94, R94, 0x1, -R2 ;  /* 0x000000015e5ea824 */ /* 0x000fe200078e0a02 */
[----:B------:R-:W1:Y:S02]  /*cbe0*/  LDCU UR75, c[0x0][0x3b0] ;  /* 0x00007600ff4b77ac */ /* 0x000e640008000800 */
        /* <DEDUP_REMOVED lines=46> */
[----:B------:R-:W-:Y:S01]  /*ced0*/  SEL R170, R251, R170, !P0 ;  /* 0x000000aafbaa7207 */ /* 0x000fe20004000000 */
[----:B------:R-:W-:Y:S01]  /*cee0*/  IMAD R197, R197, UR44, RZ ;  /* 0x0000002cc5c57c24 */ /* 0x000fe2000f8e02ff */
[C---:B------:R-:W-:Y:S01]  /*cef0*/  SEL R162, R251.reuse, R161, !P0 ;  /* 0x000000a1fba27207 */ /* 0x040fe20004000000 */
[----:B------:R-:W-:Y:S01]  /*cf00*/  IMAD R161, R190, UR6, RZ ;  /* 0x00000006bea17c24 */ /* 0x000fe2000f8e02ff */
[----:B------:R-:W-:Y:S01]  /*cf10*/  SEL R174, R251, R174, !P0 ;  /* 0x000000aefbae7207 */ /* 0x000fe20004000000 */
[----:B------:R-:W1:Y:S02]  /*cf20*/  LDCU UR54, c[0x0][0x3b0] ;  /* 0x00007600ff3677ac */ /* 0x000e640008000800 */
        /* <DEDUP_REMOVED lines=10> */
[----:B------:R-:W-:Y:S01]  /*cfd0*/  SEL R166, R251, R166, !P0 ;  /* 0x000000a6fba67207 */ /* 0x000fe20004000000 */
[----:B------:R-:W-:Y:S01]  /*cfe0*/  IMAD R160, R162, UR7, RZ ;  /* 0x00000007a2a07c24 */ /* 0x000fe2000f8e02ff */
[----:B------:R-:W1:Y:S01]  /*cff0*/  LDCU UR6, c[0x0][0x3b0] ;  /* 0x00007600ff0677ac */ /* 0x000e620008000800 */
[----:B------:R-:W-:Y:S01]  /*d000*/  @!P3 IMAD.MOV R190, RZ, RZ, -R190 ;  /* 0x000000ffffbeb224 */ /* 0x000fe200078e0abe */
[----:B-----5:R-:W-:Y:S01]  /*d010*/  ISETP.GE.AND P3, PT, R128, RZ, PT ;  /* 0x000000ff8000720c */ /* 0x020fe20003f66270 */
[----:B------:R-:W-:Y:S01]  /*d020*/  IMAD.MOV.U32 R162, RZ, RZ, R159 ;  /* 0x000000ffffa27224 */ /* 0x000fe200078e009f */
[----:B------:R-:W5:Y:S01]  /*d030*/  LDL R128, [R1+0x4050] ;  /* 0x0040500001807983 */ /* 0x000f620000100800 */
[C---:B------:R-:W-:Y:S01]  /*d040*/  ISETP.GT.U32.AND P2, PT, R2.reuse, R158, PT ;  /* 0x0000009e0200720c */ /* 0x040fe20003f44070 */
[----:B------:R-:W1:Y:S01]  /*d050*/  LDCU UR44, c[0x0][0x3b0] ;  /* 0x00007600ff2c77ac */ /* 0x000e620008000800 */
[----:B------:R-:W-:Y:S01]  /*d060*/  ISETP.GT.U32.AND P5, PT, R2, R84, PT ;  /* 0x000000540200720c */ /* 0x000fe20003fa4070 */
[----:B------:R-:W-:-:S02]  /*d070*/  @!P4 IMAD.IADD R78, R78, 0x1, -R2 ;  /* 0x000000014e4ec824 */ /* 0x000fc400078e0a02 */
[----:B------:R-:W-:Y:S01]  /*d080*/  @!P1 IMAD.IADD R73, R73, 0x1, -R2 ;  /* 0x0000000149499824 */ /* 0x000fe200078e0a02 */
[----:B------:R-:W1:Y:S04]  /*d090*/  LDCU UR5, c[0x0][0x3b0] ;  /* 0x00007600ff0577ac */ /* 0x000e680008000800 */
[----:B------:R-:W-:Y:S01]  /*d0a0*/  @!P3 IMAD.MOV R162, RZ, RZ, -R162 ;  /* 0x000000ffffa2b224 */ /* 0x000fe200078e0aa2 */
[----:B---3--:R-:W-:Y:S01]  /*d0b0*/  ISETP.GE.AND P3, PT, R133, RZ, PT ;  /* 0x000000ff8500720c */ /* 0x008fe20003f66270 */
[----:B------:R-:W-:Y:S01]  /*d0c0*/  IMAD R174, R174, UR71, RZ ;  /* 0x00000047aeae7c24 */ /* 0x000fe2000f8e02ff */
[----:B------:R-:W3:Y:S01]  /*d0d0*/  LDL R133, [R1+0x404c] ;  /* 0x00404c0001857983 */ /* 0x000ee20000100800 */
[--C-:B------:R-:W-:Y:S01]  /*d0e0*/  @!P2 IMAD.IADD R158, R158, 0x1, -R2.reuse ;  /* 0x000000019e9ea824 */ /* 0x100fe200078e0a02 */
[----:B----4-:R-:W-:Y:S01]  /*d0f0*/  ISETP.GE.AND P2, PT, R132, RZ, PT ;  /* 0x000000ff8400720c */ /* 0x010fe20003f46270 */
[--C-:B------:R-:W-:Y:S01]  /*d100*/  @!P5 IMAD.IADD R84, R84, 0x1, -R2.reuse ;  /* 0x000000015454d824 */ /* 0x100fe200078e0a02 */
[----:B------:R-:W4:Y:S01]  /*d110*/  LDL R132, [R1+0x4048] ;  /* 0x0040480001847983 */ /* 0x000f220000100800 */
[----:B------:R-:W-:Y:S01]  /*d120*/  ISETP.GT.U32.AND P5, PT, R2, R82, PT ;  /* 0x000000520200720c */ /* 0x000fe20003fa4070 */
[----:B------:R-:W1:Y:S01]  /*d130*/  LDCU UR71, c[0x0][0x3b0] ;  /* 0x00007600ff4777ac */ /* 0x000e620008000800 */
[----:B------:R-:W1:Y:S11]  /*d140*/  LDCU UR7, c[0x0][0x3b0] ;  /* 0x00007600ff0777ac */ /* 0x000e760008000800 */
        /* <DEDUP_REMOVED lines=63> */
[----:B------:R-:W1:Y:S01]  /*d540*/  LDCU UR12, c[0x0][0x3b0] ;  /* 0x00007600ff0c77ac */ /* 0x000e620008000800 */
        /* <DEDUP_REMOVED lines=140> */
[C---:B------:R-:W-:Y:S01]  /*de10*/  SEL R162, R251.reuse, R162, !P0 ;  /* 0x000000a2fba27207 */ /* 0x040fe20004000000 */
[----:B------:R-:W1:Y:S01]  /*de20*/  LDCU UR24, c[0x0][0x3b0] ;  /* 0x00007600ff1877ac */ /* 0x000e620008000800 */
[----:B------:R-:W-:Y:S01]  /*de30*/  SEL R142, R251, R141, !P0 ;  /* 0x0000008dfb8e7207 */ /* 0x000fe20004000000 */
[----:B------:R-:W-:-:S04]  /*de40*/  IMAD R141, R190, UR26, RZ ;  /* 0x0000001abe8d7c24 */ /* 0x000fc8000f8e02ff */
[--C-:B------:R-:W-:Y:S01]  /*de50*/  @!P5 IMAD.IADD R140, R140, 0x1, -R2.reuse ;  /* 0x000000018c8cd824 */ /* 0x100fe200078e0a02 */
[----:B------:R-:W-:Y:S02]  /*de60*/  ISETP.GT.U32.AND P5, PT, R2, R139, PT ;  /* 0x0000008b0200720c */ /* 0x000fe40003fa4070 */
        /* <DEDUP_REMOVED lines=8> */
[C---:B------:R-:W-:Y:S01]  /*def0*/  SEL R158, R251.reuse, R158, !P0 ;  /* 0x0000009efb9e7207 */ /* 0x040fe20004000000 */
[----:B------:R-:W-:Y:S01]  /*df00*/  IMAD R140, R142, UR27, RZ ;  /* 0x0000001b8e8c7c24 */ /* 0x000fe2000f8e02ff */
[----:B------:R-:W-:Y:S01]  /*df10*/  SEL R154, R251, R154, !P0 ;  /* 0x0000009afb9a7207 */ /* 0x000fe20004000000 */
[----:B------:R-:W1:Y:S01]  /*df20*/  LDCU UR26, c[0x0][0x3b0] ;  /* 0x00007600ff1a77ac */ /* 0x000e620008000800 */
[----:B------:R-:W-:Y:S01]  /*df30*/  @!P3 IMAD.MOV R190, RZ, RZ, -R190 ;  /* 0x000000ffffbeb224 */ /* 0x000fe200078e0abe */
[----:B-----5:R-:W-:Y:S01]  /*df40*/  ISETP.GE.AND P3, PT, R128, RZ, PT ;  /* 0x000000ff8000720c */ /* 0x020fe20003f66270 */
[----:B------:R-:W-:Y:S01]  /*df50*/  IMAD.MOV.U32 R142, RZ, RZ, R139 ;  /* 0x000000ffff8e7224 */ /* 0x000fe200078e008b */
[----:B------:R-:W5:Y:S01]  /*df60*/  LDL R128, [R1+0x4000] ;  /* 0x0040000001807983 */ /* 0x000f620000100800 */
[----:B------:R-:W-:-:S02]  /*df70*/  ISETP.GT.U32.AND P5, PT, R2, R138, PT ;  /* 0x0000008a0200720c */ /* 0x000fc40003fa4070 */
[----:B------:R-:W-:Y:S01]  /*df80*/  ISETP.GT.U32.AND P4, PT, R2, R44, PT ;  /* 0x0000002c0200720c */ /* 0x000fe20003f84070 */
[--C-:B------:R-:W-:Y:S01]  /*df90*/  @!P1 IMAD.IADD R38, R38, 0x1, -R2.reuse ;  /* 0x0000000126269824 */ /* 0x100fe200078e0a02 */
[----:B------:R-:W1:Y:S01]  /*dfa0*/  LDCU UR9, c[0x0][0x3b0] ;  /* 0x00007600ff0977ac */ /* 0x000e620008000800 */
[----:B------:R-:W-:Y:S01]  /*dfb0*/  @!P2 IMAD.IADD R33, R33, 0x1, -R2 ;  /* 0x000000012121a824 */ /* 0x000fe200078e0a02 */
[----:B------:R-:W1:Y:S04]  /*dfc0*/  LDCU UR27, c[0x0][0x3b0] ;  /* 0x00007600ff1b77ac */ /* 0x000e680008000800 */
[----:B------:R-:W-:Y:S01]  /*dfd0*/  @!P3 IMAD.MOV R142, RZ, RZ, -R142 ;  /* 0x000000ffff8eb224 */ /* 0x000fe200078e0a8e */
[----:B---3--:R-:W-:Y:S02]  /*dfe0*/  ISETP.GE.AND P3, PT, R133, RZ, PT ;  /* 0x000000ff8500720c */ /* 0x008fe40003f66270 */
        /* <DEDUP_REMOVED lines=68> */
[----:B------:R-:W-:Y:S02]  /*e430*/  ISETP.GT.U32.AND P5, PT, R2, R25, PT ;  /* 0x000000190200720c */ /* 0x000fe40003fa4070 */
[C---:B------:R-:W-:Y:S02]  /*e440*/  SEL R150, R251.reuse, R150, !P0 ;  /* 0x00000096fb967207 */ /* 0x040fe40004000000 */
[----:B------:R-:W-:Y:S01]  /*e450*/  SEL R146, R251, R146, !P0 ;  /* 0x00000092fb927207 */ /* 0x000fe20004000000 */
[----:B------:R-:W-:-:S02]  /*e460*/  IMAD R158, R158, UR13, RZ ;  /* 0x0000000d9e9e7c24 */ /* 0x000fc4000f8e02ff */
[----:B------:R-:W-:Y:S01]  /*e470*/  @!P1 IMAD.IADD R116, R116, 0x1, -R2 ;  /* 0x0000000174749824 */ /* 0x000fe200078e0a02 */
[----:B------:R-:W-:Y:S01]  /*e480*/  ISETP.GT.U32.AND P1, PT, R2, R115, PT ;  /* 0x000000730200720c */ /* 0x000fe20003f24070 */
[----:B------:R-:W-:Y:S01]  /*e490*/  IMAD R154, R154, UR17, RZ ;  /* 0x000000119a9a7c24 */ /* 0x000fe2000f8e02ff */
[----:B------:R-:W-:Y:S01]  /*e4a0*/  SEL R118, R251, R117, !P0 ;  /* 0x00000075fb767207 */ /* 0x000fe20004000000 */
[----:B------:R-:W-:Y:S01]  /*e4b0*/  IMAD R117, R190, UR34, RZ ;  /* 0x00000022be757c24 */ /* 0x000fe2000f8e02ff */
[----:B--2---:R-:W-:Y:S01]  /*e4c0*/  ISETP.GE.AND P3, PT, R134, RZ, PT ;  /* 0x000000ff8600720c */ /* 0x004fe20003f66270 */
[----:B------:R-:W-:Y:S01]  /*e4d0*/  IMAD.MOV.U32 R190, RZ, RZ, R116 ;  /* 0x000000ffffbe7224 */ /* 0x000fe200078e0074 */
[----:B------:R-:W2:Y:S07]  /*e4e0*/  LDL R134, [R1+0x3fe4] ;  /* 0x003fe40001867983 */ /* 0x000eae0000100800 */
[--C-:B------:R-:W-:Y:S01]  /*e4f0*/  @!P1 IMAD.IADD R115, R115, 0x1, -R2.reuse ;  /* 0x0000000173739824 */ /* 0x100fe200078e0a02 */
[C---:B------:R-:W-:Y:S01]  /*e500*/  ISETP.GT.U32.AND P2, PT, R2.reuse, R28, PT ;  /* 0x0000001c0200720c */ /* 0x040fe20003f44070 */
[----:B------:R-:W-:Y:S01]  /*e510*/  @!P5 IMAD.IADD R25, R25, 0x1, -R2 ;  /* 0x000000011919d824 */ /* 0x000fe200078e0a02 */
[----:B------:R-:W-:-:S02]  /*e520*/  ISETP.GT.U32.AND P4, PT, R2, R17, PT ;  /* 0x000000110200720c */ /* 0x000fc40003f84070 */
[C---:B------:R-:W-:Y:S02]  /*e530*/  SEL R142, R251.reuse, R142, !P0 ;  /* 0x0000008efb8e7207 */ /* 0x040fe40004000000 */
[C---:B------:R-:W-:Y:S01]  /*e540*/  SEL R138, R251.reuse, R138, !P0 ;  /* 0x0000008afb8a7207 */ /* 0x040fe20004000000 */
[----:B------:R-:W-:Y:S01]  /*e550*/  IMAD R150, R150, UR21, RZ ;  /* 0x0000001596967c24 */ /* 0x000fe2000f8e02ff */
[----:B------:R-:W1:Y:S01]  /*e560*/  LDCU UR34, c[0x0][0x3b0] ;  /* 0x00007600ff2277ac */ /* 0x000e620008000800 */
[----:B------:R-:W-:Y:S01]  /*e570*/  @!P3 IMAD.MOV R190, RZ, RZ, -R190 ;  /* 0x000000ffffbeb224 */ /* 0x000fe200078e0abe */
[----:B-----5:R-:W-:Y:S02]  /*e580*/  ISETP.GE.AND P3, PT, R128, RZ, PT ;  /* 0x000000ff8000720c */ /* 0x020fe40003f66270 */
[----:B------:R-:W5:Y:S01]  /*e590*/  LDL R128, [R1+0x3fe0] ;  /* 0x003fe00001807983 */ /* 0x000f620000100800 */
[----:B------:R-:W-:Y:S01]  /*e5a0*/  IMAD R116, R118, UR35, RZ ;  /* 0x0000002376747c24 */ /* 0x000fe2000f8e02ff */
[----:B------:R-:W-:Y:S01]  /*e5b0*/  ISETP.GT.U32.AND P1, PT, R2, R114, PT ;  /* 0x000000720200720c */ /* 0x000fe20003f24070 */
[----:B------:R-:W-:Y:S01]  /*e5c0*/  IMAD.MOV.U32 R118, RZ, RZ, R115 ;  /* 0x000000ffff767224 */ /* 0x000fe200078e0073 */
[----:B------:R-:W1:Y:S01]  /*e5d0*/  LDCU UR13, c[0x0][0x3b0] ;  /* 0x00007600ff0d77ac */ /* 0x000e620008000800 */
[----:B------:R-:W-:Y:S01]  /*e5e0*/  @!P2 IMAD.IADD R28, R28, 0x1, -R2 ;  /* 0x000000011c1ca824 */ /* 0x000fe200078e0a02 */
[----:B------:R-:W-:-:S02]  /*e5f0*/  SEL R190, R251, R190, !P0 ;  /* 0x000000befbbe7207 */ /* 0x000fc40004000000 */
[----:B------:R-:W-:Y:S01]  /*e600*/  ISETP.GT.U32.AND P5, PT, R2, R22, PT ;  /* 0x000000160200720c */ /* 0x000fe20003fa4070 */
[----:B------:R-:W-:Y:S01]  /*e610*/  @!P4 IMAD.IADD R17, R17, 0x1, -R2 ;  /* 0x000000011111c824 */ /* 0x000fe200078e0a02 */
[----:B------:R-:W1:Y:S01]  /*e620*/  LDCU UR21, c[0x0][0x3b0] ;  /* 0x00007600ff1577ac */ /* 0x000e620008000800 */
[----:B------:R-:W-:Y:S01]  /*e630*/  @!P3 IMAD.MOV R118, RZ, RZ, -R118 ;  /* 0x000000ffff76b224 */ /* 0x000fe200078e0a76 */
[----:B---3--:R-:W-:Y:S02]  /*e640*/  ISETP.GE.AND P3, PT, R133, RZ, PT ;  /* 0x000000ff8500720c */ /* 0x008fe40003f66270 */
[----:B------:R-:W3:Y:S01]  /*e650*/  LDL R133, [R1+0x3fdc] ;  /* 0x003fdc0001857983 */ /* 0x000ee20000100800 */
[----:B------:R-:W-:Y:S01]  /*e660*/  @!P1 IMAD.IADD R114, R114, 0x1, -R2 ;  /* 0x0000000172729824 */ /* 0x000fe200078e0a02 */
[----:B----4-:R-:W-:Y:S01]  /*e670*/  ISETP.GE.AND P1, PT, R132, RZ, PT ;  /* 0x000000ff8400720c */ /* 0x010fe20003f26270 */
[----:B------:R-:W-:Y:S01]  /*e680*/  IMAD R142, R142, UR29, RZ ;  /* 0x0000001d8e8e7c24 */ /* 0x000fe2000f8e02ff */
[----:B------:R-:W4:Y:S01]  /*e690*/  LDL R132, [R1+0x3fd8] ;  /* 0x003fd80001847983 */ /* 0x000f220000100800 */
[----:B------:R-:W-:Y:S01]  /*e6a0*/  ISETP.GT.U32.AND P2, PT, R2, R26, PT ;  /* 0x0000001a0200720c */ /* 0x000fe20003f44070 */
[----:B------:R-:W-:Y:S01]  /*e6b0*/  IMAD R115, R190, UR36, RZ ;  /* 0x00000024be737c24 */ /* 0x000fe2000f8e02ff */
[----:B------:R-:W1:Y:S04]  /*e6c0*/  LDCU UR35, c[0x0][0x3b0] ;  /* 0x00007600ff2377ac */ /* 0x000e680008000800 */
[----:B------:R-:W-:Y:S01]  /*e6d0*/  @!P3 IMAD.MOV R114, RZ, RZ, -R114 ;  /* 0x000000ffff72b224 */ /* 0x000fe200078e0a72 */
[----:B------:R-:W1:Y:S01]  /*e6e0*/  LDCU UR32, c[0x0][0x3b0] ;  /* 0x00007600ff2077ac */ /* 0x000e620008000800 */
[----:B------:R-:W-:Y:S01]  /*e6f0*/  @!P5 IMAD.IADD R22, R22, 0x1, -R2 ;  /* 0x000000011616d824 */ /* 0x000fe200078e0a02 */
[----:B------:R-:W-:-:S02]  /*e700*/  ISETP.GT.U32.AND P4, PT, R2, R14, PT ;  /* 0x0000000e0200720c */ /* 0x000fc40003f84070 */
[C---:B------:R-:W-:Y:S01]  /*e710*/  SEL R118, R251.reuse, R118, !P0 ;  /* 0x00000076fb767207 */ /* 0x040fe20004000000 */
[----:B------:R-:W1:Y:S01]  /*e720*/  LDCU UR36, c[0x0][0x3b0] ;  /* 0x00007600ff2477ac */ /* 0x000e620008000800 */
[----:B------:R-:W-:Y:S01]  /*e730*/  @!P2 IMAD.IADD R26, R26, 0x1, -R2 ;  /* 0x000000011a1aa824 */ /* 0x000fe200078e0a02 */
[----:B------:R-:W-:Y:S01]  /*e740*/  ISETP.GT.U32.AND P2, PT, R2, R23, PT ;  /* 0x000000170200720c */ /* 0x000fe20003f44070 */
[----:B------:R-:W1:Y:S01]  /*e750*/  LDCU UR29, c[0x0][0x3b0] ;  /* 0x00007600ff1d77ac */ /* 0x000e620008000800 */
[----:B------:R-:W-:Y:S01]  /*e760*/  IMAD R146, R146, UR25, RZ ;  /* 0x0000001992927c24 */ /* 0x000fe2000f8e02ff */
[----:B------:R-:W-:Y:S02]  /*e770*/  SEL R190, R251, R114, !P0 ;  /* 0x00000072fbbe7207 */ /* 0x000fe40004000000 */
[----:B------:R-:W-:Y:S01]  /*e780*/  ISETP.GT.U32.AND P5, PT, R2, R20, PT ;  /* 0x000000140200720c */ /* 0x000fe20003fa4070 */
[----:B------:R-:W1:Y:S01]  /*e790*/  LDCU UR17, c[0x0][0x3b0] ;  /* 0x00007600ff1177ac */ /* 0x000e620008000800 */
[----:B--2---:R-:W-:-:S06]  /*e7a0*/  ISETP.GE.AND P3, PT, R134, RZ, PT ;  /* 0x000000ff8600720c */ /* 0x004fcc0003f66270 */
[--C-:B------:R-:W-:Y:S01]  /*e7b0*/  @!P2 IMAD.IADD R23, R23, 0x1, -R2.reuse ;  /* 0x000000011717a824 */ /* 0x100fe200078e0a02 */
[----:B------:R-:W-:Y:S01]  /*e7c0*/  ISETP.GT.U32.AND P2, PT, R2, R21, PT ;  /* 0x000000150200720c */ /* 0x000fe20003f44070 */
[----:B------:R-:W2:Y:S01]  /*e7d0*/  LDL R134, [R1+0x3fd4] ;  /* 0x003fd40001867983 */ /* 0x000ea20000100800 */
[--C-:B------:R-:W-:Y:S01]  /*e7e0*/  @!P4 IMAD.IADD R14, R14, 0x1, -R2.reuse ;  /* 0x000000010e0ec824 */ /* 0x100fe200078e0a02 */
[----:B------:R-:W1:Y:S10]  /*e7f0*/  LDCU UR25, c[0x0][0x3b0] ;  /* 0x00007600ff1977ac */ /* 0x000e740008000800 */
        /* <DEDUP_REMOVED lines=8> */
[----:B------:R-:W-:-:S05]  /*e880*/  @!P1 IMAD.MOV R113, RZ, RZ, -R113 ;  /* 0x000000ffff719224 */ /* 0x000fca00078e0a71 */
[----:B------:R-:W-:Y:S01]  /*e890*/  SEL R114, R251, R113, !P0 ;  /* 0x00000071fb727207 */ /* 0x000fe20004000000 */
[----:B------:R-:W-:-:S04]  /*e8a0*/  IMAD R113, R190, UR38, RZ ;  /* 0x00000026be717c24 */ /* 0x000fc8000f8e02ff */
[--C-:B------:R-:W-:Y:S01]  /*e8b0*/  @!P2 IMAD.IADD R112, R112, 0x1, -R2.reuse ;  /* 0x000000017070a824 */ /* 0x100fe200078e0a02 */
[----:B------:R-:W-:Y:S01]  /*e8c0*/  ISETP.GT.U32.AND P2, PT, R2, R111, PT ;  /* 0x0000006f0200720c */ /* 0x000fe20003f44070 */
[----:B------:R-:W-:Y:S01]  /*e8d0*/  @!P5 IMAD.IADD R20, R20, 0x1, -R2 ;  /* 0x000000011414d824 */ /* 0x000fe200078e0a02 */
[C---:B------:R-:W-:Y:S01]  /*e8e0*/  ISETP.GT.U32.AND P4, PT, R2.reuse, R12, PT ;  /* 0x0000000c0200720c */ /* 0x040fe20003f84070 */
[----:B------:R-:W-:Y:S01]  /*e8f0*/  IMAD.MOV.U32 R190, RZ, RZ, R112 ;  /* 0x000000ffffbe7224 */ /* 0x000fe200078e0070 */
[----:B------:R-:W-:Y:S01]  /*e900*/  ISETP.GT.U32.AND P1, PT, R2, R9, PT ;  /* 0x000000090200720c */ /* 0x000fe20003f24070 */
[----:B------:R-:W1:Y:S02]  /*e910*/  LDCU UR38, c[0x0][0x3b0] ;  /* 0x00007600ff2677ac */ /* 0x000e640008000800 */
[----:B------:R-:W-:Y:S01]  /*e920*/  @!P3 IMAD.MOV R190, RZ, RZ, -R190 ;  /* 0x000000ffffbeb224 */ /* 0x000fe200078e0abe */
[----:B-----5:R-:W-:Y:S02]  /*e930*/  ISETP.GE.AND P3, PT, R128, RZ, PT ;  /* 0x000000ff8000720c */ /* 0x020fe40003f66270 */
[----:B------:R-:W5:Y:S03]  /*e940*/  LDL R128, [R1+0x3fd0] ;  /* 0x003fd00001807983 */ /* 0x000f660000100800 */
[----:B------:R-:W-:-:S02]  /*e950*/  @!P2 IMAD.IADD R111, R111, 0x1, -R2 ;  /* 0x000000016f6fa824 */ /* 0x000fc400078e0a02 */
[----:B------:R-:W-:Y:S01]  /*e960*/  IMAD R112, R114, UR39, RZ ;  /* 0x0000002772707c24 */ /* 0x000fe2000f8e02ff */
[C---:B------:R-:W-:Y:S01]  /*e970*/  ISETP.GT.U32.AND P2, PT, R2.reuse, R110, PT ;  /* 0x0000006e0200720c */ /* 0x040fe20003f44070 */
[----:B------:R-:W-:Y:S01]  /*e980*/  IMAD.MOV.U32 R114, RZ, RZ, R111 ;  /* 0x000000ffff727224 */ /* 0x000fe200078e006f */
[----:B------:R-:W-:Y:S01]  /*e990*/  ISETP.GT.U32.AND P5, PT, R2, R18, PT ;  /* 0x000000120200720c */ /* 0x000fe20003fa4070 */
[----:B------:R-:W-:Y:S01]  /*e9a0*/  @!P4 IMAD.IADD R12, R12, 0x1, -R2 ;  /* 0x000000010c0cc824 */ /* 0x000fe200078e0a02 */
[----:B------:R-:W-:Y:S01]  /*e9b0*/  SEL R190, R251, R190, !P0 ;  /* 0x000000befbbe7207 */ /* 0x000fe20004000000 */
[----:B------:R-:W-:Y:S01]  /*e9c0*/  @!P3 IMAD.MOV R114, RZ, RZ, -R114 ;  /* 0x000000ffff72b224 */ /* 0x000fe200078e0a72 */
[----:B---3--:R-:W-:Y:S01]  /*e9d0*/  ISETP.GE.AND P3, PT, R133, RZ, PT ;  /* 0x000000ff8500720c */ /* 0x008fe20003f66270 */
[--C-:B------:R-:W-:Y:S01]  /*e9e0*/  @!P1 IMAD.IADD R9, R9, 0x1, -R2.reuse ;  /* 0x0000000109099824 */ /* 0x100fe200078e0a02 */
[----:B------:R-:W3:Y:S01]  /*e9f0*/  LDL R133, [R1+0x3fcc] ;  /* 0x003fcc0001857983 */ /* 0x000ee20000100800 */
[----:B------:R-:W-:Y:S01]  /*ea00*/  IMAD R118, R118, UR37, RZ ;  /* 0x0000002576767c24 */ /* 0x000fe2000f8e02ff */
[----:B------:R-:W1:Y:S03]  /*ea10*/  LDCU UR39, c[0x0][0x3b0] ;  /* 0x00007600ff2777ac */ /* 0x000e660008000800 */
[--C-:B------:R-:W-:Y:S01]  /*ea20*/  @!P2 IMAD.IADD R110, R110, 0x1, -R2.reuse ;  /* 0x000000016e6ea824 */ /* 0x100fe200078e0a02 */
[----:B----4-:R-:W-:Y:S01]  /*ea30*/  ISETP.GE.AND P2, PT, R132, RZ, PT ;  /* 0x000000ff8400720c */ /* 0x010fe20003f46270 */
[----:B------:R-:W-:Y:S01]  /*ea40*/  @!P5 IMAD.IADD R18, R18, 0x1, -R2 ;  /* 0x000000011212d824 */ /* 0x000fe200078e0a02 */
[----:B------:R-:W4:Y:S01]  /*ea50*/  LDL R132, [R1+0x3fc8] ;  /* 0x003fc80001847983 */ /* 0x000f220000100800 */
[----:B------:R-:W-:Y:S01]  /*ea60*/  ISETP.GT.U32.AND P5, PT, R2, R15, PT ;  /* 0x0000000f0200720c */ /* 0x000fe20003fa4070 */
[----:B------:R-:W-:Y:S01]  /*ea70*/  IMAD R111, R190, UR40, RZ ;  /* 0x00000028be6f7c24 */ /* 0x000fe2000f8e02ff */
[C---:B------:R-:W-:Y:S01]  /*ea80*/  ISETP.GT.U32.AND P4, PT, R2.reuse, R10, PT ;  /* 0x0000000a0200720c */ /* 0x040fe20003f84070 */
[----:B------:R-:W-:Y:S01]  /*ea90*/  @!P3 IMAD.MOV R110, RZ, RZ, -R110 ;  /* 0x000000ffff6eb224 */ /* 0x000fe200078e0a6e */
[C---:B------:R-:W-:Y:S01]  /*eaa0*/  ISETP.GT.U32.AND P1, PT, R2.reuse, R6, PT ;  /* 0x000000060200720c */ /* 0x040fe20003f24070 */
[----:B------:R-:W1:Y:S08]  /*eab0*/  LDCU UR37, c[0x0][0x3b0] ;  /* 0x00007600ff2577ac */ /* 0x000e700008000800 */
[----:B------:R-:W-:Y:S01]  /*eac0*/  @!P5 IMAD.IADD R15, R15, 0x1, -R2 ;  /* 0x000000010f0fd824 */ /* 0x000fe200078e0a02 */
[----:B------:R-:W-:Y:S01]  /*ead0*/  ISETP.GT.U32.AND P5, PT, R2, R13, PT ;  /* 0x0000000d0200720c */ /* 0x000fe20003fa4070 */
[----:B------:R-:W1:-:S12]  /*eae0*/  LDCU UR40, c[0x0][0x3b0] ;  /* 0x00007600ff2877ac */ /* 0x000e580008000800 */
        /* <DEDUP_REMOVED lines=9> */
[----:B------:R-:W-:-:S05]  /*eb80*/  @!P2 IMAD.MOV R109, RZ, RZ, -R109 ;  /* 0x000000ffff6da224 */ /* 0x000fca00078e0a6d */
        /* <DEDUP_REMOVED lines=8> */
[----:B------:R-:W-:Y:S01]  /*ec10*/  ISETP.GT.U32.AND P2, PT, R2, R240, PT ;  /* 0x000000f00200720c */ /* 0x000fe20003f44070 */
[----:B------:R-:W-:Y:S01]  /*ec20*/  @!P1 IMAD.IADD R6, R6, 0x1, -R2 ;  /* 0x0000000106069824 */ /* 0x000fe200078e0a02 */
[----:B------:R-:W-:Y:S01]  /*ec30*/  SEL R114, R251, R114, !P0 ;  /* 0x00000072fb727207 */ /* 0x000fe20004000000 */
[----:B------:R-:W1:Y:S06]  /*ec40*/  LDCU UR42, c[0x0][0x3b0] ;  /* 0x00007600ff2a77ac */ /* 0x000e6c0008000800 */
[----:B------:R-:W-:-:S02]  /*ec50*/  @!P3 IMAD.MOV R190, RZ, RZ, -R190 ;  /* 0x000000ffffbeb224 */ /* 0x000fc400078e0abe */
[----:B------:R-:W-:Y:S01]  /*ec60*/  @!P5 IMAD.IADD R107, R107, 0x1, -R2 ;  /* 0x000000016b6bd824 */ /* 0x000fe200078e0a02 */
[----:B------:R-:W-:-:S13]  /*ec70*/  ISETP.GT.U32.AND P5, PT, R2, R103, PT ;  /* 0x000000670200720c */ /* 0x000fda0003fa4070 */
[----:B------:R-:W-:Y:S01]  /*ec80*/  @!P5 IMAD.IADD R103, R103, 0x1, -R2 ;  /* 0x000000016767d824 */ /* 0x000fe200078e0a02 */
[----:B-----5:R-:W-:Y:S02]  /*ec90*/  ISETP.GE.AND P3, PT, R128, RZ, PT ;  /* 0x000000ff8000720c */ /* 0x020fe40003f66270 */
[----:B------:R-:W5:Y:S11]  /*eca0*/  LDL R128, [R1+0x3fc0] ;  /* 0x003fc00001807983 */ /* 0x000f760000100800 */
        /* <DEDUP_REMOVED lines=10> */
[--C-:B------:R-:W-:Y:S01]  /*ed50*/  @!P4 IMAD.IADD R249, R249, 0x1, -R2.reuse ;  /* 0x00000001f9f9c824 */ /* 0x100fe200078e0a02 */
[----:B------:R-:W-:Y:S01]  /*ed60*/  ISETP.GT.U32.AND P4, PT, R2, R106, PT ;  /* 0x0000006a0200720c */ /* 0x000fe20003f84070 */
[----:B------:R-:W-:Y:S01]  /*ed70*/  @!P2 IMAD.IADD R240, R240, 0x1, -R2 ;  /* 0x00000001f0f0a824 */ /* 0x000fe200078e0a02 */
[----:B------:R-:W-:-:S11]  /*ed80*/  ISETP.GT.U32.AND P2, PT, R2, R104, PT ;  /* 0x000000680200720c */ /* 0x000fd60003f44070 */
[----:B------:R-:W-:Y:S01]  /*ed90*/  @!P4 IMAD.IADD R106, R106, 0x1, -R2 ;  /* 0x000000016a6ac824 */ /* 0x000fe200078e0a02 */
[----:B------:R-:W-:-:S03]  /*eda0*/  ISETP.GT.U32.AND P4, PT, R2, R102, PT ;  /* 0x000000660200720c */ /* 0x000fc60003f84070 */
[----:B------:R-:W-:-:S10]  /*edb0*/  @!P3 IMAD.MOV R106, RZ, RZ, -R106 ;  /* 0x000000ffff6ab224 */ /* 0x000fd400078e0a6a */
[--C-:B------:R-:W-:Y:S01]  /*edc0*/  @!P4 IMAD.IADD R102, R102, 0x1, -R2.reuse ;  /* 0x000000016666c824 */ /* 0x100fe200078e0a02 */
[----:B------:R-:W-:Y:S01]  /*edd0*/  ISETP.GT.U32.AND P4, PT, R2, R99, PT ;  /* 0x000000630200720c */ /* 0x000fe20003f84070 */
[----:B------:R-:W-:-:S12]  /*ede0*/  @!P2 IMAD.IADD R104, R104, 0x1, -R2 ;  /* 0x000000016868a824 */ /* 0x000fd800078e0a02 */
[----:B------:R-:W-:Y:S01]  /*edf0*/  @!P4 IMAD.IADD R99, R99, 0x1, -R2 ;  /* 0x000000016363c824 */ /* 0x000fe200078e0a02 */
[----:B------:R-:W-:-:S13]  /*ee00*/  ISETP.GT.U32.AND P4, PT, R2, R95, PT ;  /* 0x0000005f0200720c */ /* 0x000fda0003f84070 */
[----:B------:R-:W-:Y:S01]  /*ee10*/  @!P4 IMAD.IADD R95, R95, 0x1, -R2 ;  /* 0x000000015f5fc824 */ /* 0x000fe200078e0a02 */
[----:B------:R-:W-:-:S13]  /*ee20*/  ISETP.GT.U32.AND P4, PT, R2, R91, PT ;  /* 0x0000005b0200720c */ /* 0x000fda0003f84070 */
[----:B------:R-:W-:Y:S01]  /*ee30*/  @!P4 IMAD.IADD R91, R91, 0x1, -R2 ;  /* 0x000000015b5bc824 */ /* 0x000fe200078e0a02 */
[----:B--2---:R-:W-:Y:S02]  /*ee40*/  ISETP.GE.AND P3, PT, R134, RZ, PT ;  /* 0x000000ff8600720c */ /* 0x004fe40003f66270 */
[----:B------:R-:W2:Y:S11]  /*ee50*/  LDL R134, [R1+0x3fb4] ;  /* 0x003fb40001867983 */ /* 0x000eb60000100800 */
[----:B------:R-:W-:Y:S01]  /*ee60*/  @!P3 IMAD.MOV R104, RZ, RZ, -R104 ;  /* 0x000000ffff68b224 */ /* 0x000fe200078e0a68 */
[----:B-----5:R-:W-:-:S02]  /*ee70*/  ISETP.GE.AND P3, PT, R128, RZ, PT ;  /* 0x000000ff8000720c */ /* 0x020fc40003f66270 */
        /* <DEDUP_REMOVED lines=16> */
[C---:B------:R-:W-:Y:S02]  /*ef80*/  ISETP.GT.U32.AND P1, PT, R2.reuse, R94, PT ;  /* 0x0000005e0200720c */ /* 0x040fe40003f24070 */
[----:B------:R-:W-:-:S11]  /*ef90*/  ISETP.GT.U32.AND P2, PT, R2, R100, PT ;  /* 0x000000640200720c */ /* 0x000fd60003f44070 */
[----:B------:R-:W-:Y:S01]  /*efa0*/  @!P1 IMAD.IADD R94, R94, 0x1, -R2 ;  /* 0x000000015e5e9824 */ /* 0x000fe200078e0a02 */
[----:B------:R-:W-:Y:S01]  /*efb0*/  ISETP.GT.U32.AND P1, PT, R2, R90, PT ;  /* 0x0000005a0200720c */ /* 0x000fe20003f24070 */
[----:B------:R-:W-:Y:S02]  /*efc0*/  @!P3 IMAD.MOV R102, RZ, RZ, -R102 ;  /* 0x000000ffff66b224 */ /* 0x000fe400078e0a66 */
[----:B------:R-:W-:-:S10]  /*efd0*/  @!P2 IMAD.IADD R100, R100, 0x1, -R2 ;  /* 0x000000016464a824 */ /* 0x000fd400078e0a02 */
[----:B------:R-:W-:Y:S01]  /*efe0*/  @!P1 IMAD.IADD R90, R90, 0x1, -R2 ;  /* 0x000000015a5a9824 */ /* 0x000fe200078e0a02 */
[----:B------:R-:W-:-:S13]  /*eff0*/  ISETP.GT.U32.AND P1, PT, R2, R87, PT ;  /* 0x000000570200720c */ /* 0x000fda0003f24070 */
        /* <DEDUP_REMOVED lines=15> */
[----:B------:R-:W-:Y:S01]  /*f0f0*/  @!P5 IMAD.MOV R105, RZ, RZ, -R105 ;  /* 0x000000ffff69d224 */ /* 0x000fe200078e0a69 */
[----:B------:R-:W-:-:S05]  /*f100*/  ISETP.GT.U32.AND P5, PT, R2, R96, PT ;  /* 0x000000600200720c */ /* 0x000fca0003fa4070 */
[----:B------:R-:W-:-:S08]  /*f110*/  @!P3 IMAD.MOV R98, RZ, RZ, -R98 ;  /* 0x000000ffff62b224 */ /* 0x000fd000078e0a62 */
[----:B------:R-:W-:Y:S01]  /*f120*/  @!P5 IMAD.IADD R96, R96, 0x1, -R2 ;  /* 0x000000016060d824 */ /* 0x000fe200078e0a02 */
[----:B--2---:R-:W-:Y:S02]  /*f130*/  ISETP.GE.AND P3, PT, R134, RZ, PT ;  /* 0x000000ff8600720c */ /* 0x004fe40003f66270 */
[C---:B------:R-:W-:Y:S01]  /*f140*/  ISETP.GT.U32.AND P5, PT, R2.reuse, R92, PT ;  /* 0x0000005c0200720c */ /* 0x040fe20003fa4070 */
[----:B------:R-:W-:Y:S01]  /*f150*/  @!P4 IMAD.MOV R101, RZ, RZ, -R101 ;  /* 0x000000ffff65c224 */ /* 0x000fe200078e0a65 */
[----:B------:R-:W-:Y:S01]  /*f160*/  ISETP.GT.U32.AND P2, PT, R2, R97, PT ;  /* 0x000000610200720c */ /* 0x000fe20003f44070 */
[----:B------:R-:W2:Y:S08]  /*f170*/  LDL R134, [R1+0x3f98] ;  /* 0x003f980001867983 */ /* 0x000eb00000100800 */
[----:B------:R-:W-:Y:S01]  /*f180*/  @!P3 IMAD.MOV R96, RZ, RZ, -R96 ;  /* 0x000000ffff60b224 */ /* 0x000fe200078e0a60 */
[----:B-----5:R-:W-:-:S02]  /*f190*/  ISETP.GE.AND P3, PT, R128, RZ, PT ;  /* 0x000000ff8000720c */ /* 0x020fc40003f66270 */
[----:B------:R-:W5:Y:S11]  /*f1a0*/  LDL R128, [R1+0x3f8c] ;  /* 0x003f8c0001807983 */ /* 0x000f760000100800 */
[----:B------:R-:W-:Y:S01]  /*f1b0*/  @!P3 IMAD.MOV R95, RZ, RZ, -R95 ;  /* 0x000000ffff5fb224 */ /* 0x000fe200078e0a5f */
[----:B---3--:R-:W-:Y:S01]  /*f1c0*/  ISETP.GE.AND P3, PT, R133, RZ, PT ;  /* 0x000000ff8500720c */ /* 0x008fe20003f66270 */
[----:B------:R-:W-:Y:S01]  /*f1d0*/  @!P5 IMAD.IADD R92, R92, 0x1, -R2 ;  /* 0x000000015c5cd824 */ /* 0x000fe200078e0a02 */
[----:B------:R-:W3:Y:S11]  /*f1e0*/  LDL R133, [R1+0x3f88] ;  /* 0x003f880001857983 */ /* 0x000ef60000100800 */
[----:B------:R-:W-:Y:S01]  /*f1f0*/  @!P3 IMAD.MOV R94, RZ, RZ, -R94 ;  /* 0x000000ffff5eb224 */ /* 0x000fe200078e0a5e */
[----:B----4-:R-:W-:-:S02]  /*f200*/  ISETP.GE.AND P3, PT, R132, RZ, PT ;  /* 0x000000ff8400720c */ /* 0x010fc40003f66270 */
[----:B------:R-:W4:Y:S11]  /*f210*/  LDL R132, [R1+0x3f84] ;  /* 0x003f840001847983 */ /* 0x000f360000100800 */
[----:B------:R-:W-:Y:S01]  /*f220*/  @!P3 IMAD.MOV R92, RZ, RZ, -R92 ;  /* 0x000000ffff5cb224 */ /* 0x000fe200078e0a5c */
[----:B------:R-:W-:-:S02]  /*f230*/  ISETP.GE.AND P3, PT, R129, RZ, PT ;  /* 0x000000ff8100720c */ /* 0x000fc40003f66270 */
[----:B------:R-:W-:-:S11]  /*f240*/  ISETP.GT.U32.AND P5, PT, R2, R88, PT ;  /* 0x000000580200720c */ /* 0x000fd60003fa4070 */
[----:B------:R-:W-:Y:S02]  /*f250*/  @!P3 IMAD.MOV R91, RZ, RZ, -R91 ;  /* 0x000000ffff5bb224 */ /* 0x000fe400078e0a5b */
[--C-:B------:R-:W-:Y:S01]  /*f260*/  @!P5 IMAD.IADD R88, R88, 0x1, -R2.reuse ;  /* 0x000000015858d824 */ /* 0x100fe200078e0a02 */
[----:B------:R-:W-:Y:S01]  /*f270*/  ISETP.GT.U32.AND P5, PT, R2, R85, PT ;  /* 0x000000550200720c */ /* 0x000fe20003fa4070 */
[----:B------:R-:W-:-:S04]  /*f280*/  @!P2 IMAD.IADD R97, R97, 0x1, -R2 ;  /* 0x000000016161a824 */ /* 0x000fc800078e0a02 */
[----:B------:R-:W-:Y:S01]  /*f290*/  @!P1 IMAD.MOV R97, RZ, RZ, -R97 ;  /* 0x000000ffff619224 */ /* 0x000fe200078e0a61 */
[----:B------:R-:W-:-:S07]  /*f2a0*/  ISETP.GT.U32.AND P1, PT, R2, R72, PT ;  /* 0x000000480200720c */ /* 0x000fce0003f24070 */
[----:B------:R-:W-:Y:S01]  /*f2b0*/  @!P5 IMAD.IADD R85, R85, 0x1, -R2 ;  /* 0x000000015555d824 */ /* 0x000fe200078e0a02 */
[----:B------:R-:W-:-:S05]  /*f2c0*/  ISETP.GT.U32.AND P5, PT, R2, R81, PT ;  /* 0x000000510200720c */ /* 0x000fca0003fa4070 */
[----:B------:R-:W-:Y:S01]  /*f2d0*/  @!P1 IMAD.IADD R72, R72, 0x1, -R2 ;  /* 0x0000000148489824 */ /* 0x000fe200078e0a02 */
[----:B------:R-:W-:-:S07]  /*f2e0*/  ISETP.GT.U32.AND P1, PT, R2, R68, PT ;  /* 0x000000440200720c */ /* 0x000fce0003f24070 */
[----:B------:R-:W-:Y:S01]  /*f2f0*/  @!P5 IMAD.IADD R81, R81, 0x1, -R2 ;  /* 0x000000015151d824 */ /* 0x000fe200078e0a02 */
[----:B------:R-:W-:-:S05]  /*f300*/  ISETP.GT.U32.AND P5, PT, R2, R77, PT ;  /* 0x0000004d0200720c */ /* 0x000fca0003fa4070 */
[----:B------:R-:W-:Y:S01]  /*f310*/  @!P1 IMAD.IADD R68, R68, 0x1, -R2 ;  /* 0x0000000144449824 */ /* 0x000fe200078e0a02 */
[----:B------:R-:W-:-:S07]  /*f320*/  ISETP.GT.U32.AND P1, PT, R2, R64, PT ;  /* 0x000000400200720c */ /* 0x000fce0003f24070 */
[----:B------:R-:W-:Y:S01]  /*f330*/  @!P5 IMAD.IADD R77, R77, 0x1, -R2 ;  /* 0x000000014d4dd824 */ /* 0x000fe200078e0a02 */
[----:B-----5:R-:W-:-:S13]  /*f340*/  ISETP.GE.AND P3, PT, R128, RZ, PT ;  /* 0x000000ff8000720c */ /* 0x020fda0003f66270 */
[----:B------:R-:W-:Y:S01]  /*f350*/  @!P3 IMAD.MOV R90, RZ, RZ, -R90 ;  /* 0x000000ffff5ab224 */ /* 0x000fe200078e0a5a */
[----:B----4-:R-:W-:Y:S02]  /*f360*/  ISETP.GE.AND P3, PT, R132, RZ, PT ;  /* 0x000000ff8400720c */ /* 0x010fe40003f66270 */
[----:B------:R-:W-:Y:S01]  /*f370*/  ISETP.GT.U32.AND P5, PT, R2, R74, PT ;  /* 0x0000004a0200720c */ /* 0x000fe20003fa4070 */
[----:B------:R-:W-:Y:S01]  /*f380*/  @!P1 IMAD.IADD R64, R64, 0x1, -R2 ;  /* 0x0000000140409824 */ /* 0x000fe200078e0a02 */
[----:B------:R-:W-:Y:S01]  /*f390*/  ISETP.GT.U32.AND P2, PT, R2, R93, PT ;  /* 0x0000005d0200720c */ /* 0x000fe20003f44070 */
[----:B------:R-:W4:Y:S08]  /*f3a0*/  LDL R132, [R1+0x3f78] ;  /* 0x003f780001847983 */ /* 0x000f300000100800 */
[----:B------:R-:W-:Y:S01]  /*f3b0*/  @!P3 IMAD.MOV R88, RZ, RZ, -R88 ;  /* 0x000000ffff58b224 */ /* 0x000fe200078e0a58 */
[----:B------:R-:W-:Y:S01]  /*f3c0*/  ISETP.GE.AND P3, PT, R124, RZ, PT ;  /* 0x000000ff7c00720c */ /* 0x000fe20003f66270 */
[----:B------:R-:W-:Y:S01]  /*f3d0*/  @!P5 IMAD.IADD R74, R74, 0x1, -R2 ;  /* 0x000000014a4ad824 */ /* 0x000fe200078e0a02 */
[----:B------:R-:W-:Y:S01]  /*f3e0*/  ISETP.GT.U32.AND P1, PT, R2, R61, PT ;  /* 0x0000003d0200720c */ /* 0x000fe20003f24070 */
[----:B------:R-:W5:Y:S10]  /*f3f0*/  LDL R124, [R1+0x3f70] ;  /* 0x003f7000017c7983 */ /* 0x000f740000100800 */
[----:B------:R-:W-:Y:S01]  /*f400*/  @!P3 IMAD.MOV R87, RZ, RZ, -R87 ;  /* 0x000000ffff57b224 */ /* 0x000fe200078e0a57 */
[----:B------:R-:W-:-:S02]  /*f410*/  ISETP.GE.AND P3, PT, R126, RZ, PT ;  /* 0x000000ff7e00720c */ /* 0x000fc40003f66270 */
[----:B------:R-:W2:Y:S01]  /*f420*/  LDL R126, [R1+0x3f68] ;  /* 0x003f6800017e7983 */ /* 0x000ea20000100800 */
[C---:B------:R-:W-:Y:S01]  /*f430*/  ISETP.GT.U32.AND P5, PT, R2.reuse, R70, PT ;  /* 0x000000460200720c */ /* 0x040fe20003fa4070 */
[----:B------:R-:W-:Y:S01]  /*f440*/  @!P1 IMAD.IADD R61, R61, 0x1, -R2 ;  /* 0x000000013d3d9824 */ /* 0x000fe200078e0a02 */
[----:B------:R-:W-:-:S11]  /*f450*/  ISETP.GT.U32.AND P1, PT, R2, R57, PT ;  /* 0x000000390200720c */ /* 0x000fd60003f24070 */
[--C-:B------:R-:W-:Y:S01]  /*f460*/  @!P5 IMAD.IADD R70, R70, 0x1, -R2.reuse ;  /* 0x000000014646d824 */ /* 0x100fe200078e0a02 */
        /* <DEDUP_REMOVED lines=8> */
[----:B------:R-:W-:Y:S01]  /*f4f0*/  ISETP.GT.U32.AND P5, PT, R2, R59, PT ;  /* 0x0000003b0200720c */ /* 0x000fe20003fa4070 */
[----:B------:R-:W-:Y:S01]  /*f500*/  @!P1 IMAD.IADD R50, R50, 0x1, -R2 ;  /* 0x0000000132329824 */ /* 0x000fe200078e0a02 */
[----:B------:R-:W-:-:S11]  /*f510*/  ISETP.GT.U32.AND P1, PT, R2, R46, PT ;  /* 0x0000002e0200720c */ /* 0x000fd60003f24070 */
[--C-:B------:R-:W-:Y:S01]  /*f520*/  @!P5 IMAD.IADD R59, R59, 0x1, -R2.reuse ;  /* 0x000000013b3bd824 */ /* 0x100fe200078e0a02 */
[----:B------:R-:W-:Y:S01]  /*f530*/  ISETP.GT.U32.AND P5, PT, R2, R55, PT ;  /* 0x000000370200720c */ /* 0x000fe20003fa4070 */
[----:B------:R-:W-:Y:S01]  /*f540*/  @!P1 IMAD.IADD R46, R46, 0x1, -R2 ;  /* 0x000000012e2e9824 */ /* 0x000fe200078e0a02 */
[----:B------:R-:W-:-:S11]  /*f550*/  ISETP.GT.U32.AND P1, PT, R2, R42, PT ;  /* 0x0000002a0200720c */ /* 0x000fd60003f24070 */
[--C-:B------:R-:W-:Y:S01]  /*f560*/  @!P5 IMAD.IADD R55, R55, 0x1, -R2.reuse ;  /* 0x000000013737d824 */ /* 0x100fe200078e0a02 */
[----:B---3--:R-:W-:Y:S02]  /*f570*/  ISETP.GE.AND P5, PT, R133, RZ, PT ;  /* 0x000000ff8500720c */ /* 0x008fe40003fa6270 */
[----:B------:R-:W3:Y:S01]  /*f580*/  LDL R133, [R1+0x3f74] ;  /* 0x003f740001857983 */ /* 0x000ee20000100800 */
[----:B------:R-:W-:Y:S01]  /*f590*/  @!P1 IMAD.IADD R42, R42, 0x1, -R2 ;  /* 0x000000012a2a9824 */ /* 0x000fe200078e0a02 */
[----:B------:R-:W-:-:S13]  /*f5a0*/  ISETP.GT.U32.AND P1, PT, R2, R39, PT ;  /* 0x000000270200720c */ /* 0x000fda0003f24070 */
[----:B------:R-:W-:Y:S01]  /*f5b0*/  @!P1 IMAD.IADD R39, R39, 0x1, -R2 ;  /* 0x0000000127279824 */ /* 0x000fe200078e0a02 */
[----:B------:R-:W-:-:S13]  /*f5c0*/  ISETP.GT.U32.AND P1, PT, R2, R35, PT ;  /* 0x000000230200720c */ /* 0x000fda0003f24070 */
[----:B------:R-:W-:Y:S01]  /*f5d0*/  @!P1 IMAD.IADD R35, R35, 0x1, -R2 ;  /* 0x0000000123239824 */ /* 0x000fe200078e0a02 */
[----:B------:R-:W-:-:S13]  /*f5e0*/  ISETP.GT.U32.AND P1, PT, R2, R31, PT ;  /* 0x0000001f0200720c */ /* 0x000fda0003f24070 */
[--C-:B------:R-:W-:Y:S01]  /*f5f0*/  @!P1 IMAD.IADD R31, R31, 0x1, -R2.reuse ;  /* 0x000000011f1f9824 */ /* 0x100fe200078e0a02 */
[----:B--2---:R-:W-:Y:S02]  /*f600*/  ISETP.GE.AND P1, PT, R126, RZ, PT ;  /* 0x000000ff7e00720c */ /* 0x004fe40003f26270 */
[----:B------:R-:W2:Y:S01]  /*f610*/  LDL R126, [R1+0x3f60] ;  /* 0x003f6000017e7983 */ /* 0x000ea20000100800 */
[----:B------:R-:W-:Y:S01]  /*f620*/  @!P2 IMAD.IADD R93, R93, 0x1, -R2 ;  /* 0x000000015d5da824 */ /* 0x000fe200078e0a02 */
[----:B------:R-:W-:-:S13]  /*f630*/  ISETP.GT.U32.AND P2, PT, R2, R89, PT ;  /* 0x000000590200720c */ /* 0x000fda0003f44070 */
[----:B------:R-:W-:Y:S01]  /*f640*/  @!P2 IMAD.IADD R89, R89, 0x1, -R2 ;  /* 0x000000015959a824 */ /* 0x000fe200078e0a02 */
[C---:B------:R-:W-:Y:S02]  /*f650*/  ISETP.GT.U32.AND P2, PT, R2.reuse, R86, PT ;  /* 0x000000560200720c */ /* 0x040fe40003f44070 */
[----:B------:R-:W-:-:S11]  /*f660*/  ISETP.GT.U32.AND P4, PT, R2, R84, PT ;  /* 0x000000540200720c */ /* 0x000fd60003f84070 */
[----:B------:R-:W-:-:S04]  /*f670*/  @!P2 IMAD.IADD R86, R86, 0x1, -R2 ;  /* 0x000000015656a824 */ /* 0x000fc800078e0a02 */
[----:B------:R-:W-:Y:S02]  /*f680*/  @!P3 IMAD.MOV R86, RZ, RZ, -R86 ;  /* 0x000000ffff56b224 */ /* 0x000fe400078e0a56 */
[----:B------:R-:W-:Y:S01]  /*f690*/  @!P4 IMAD.IADD R84, R84, 0x1, -R2 ;  /* 0x000000015454c824 */ /* 0x000fe200078e0a02 */
[----:B------:R-:W-:Y:S02]  /*f6a0*/  ISETP.GT.U32.AND P2, PT, R2, R82, PT ;  /* 0x000000520200720c */ /* 0x000fe40003f44070 */
[----:B---3--:R-:W-:-:S13]  /*f6b0*/  ISETP.GE.AND P3, PT, R133, RZ, PT ;  /* 0x000000ff8500720c */ /* 0x008fda0003f66270 */
[----:B------:R-:W-:Y:S01]  /*f6c0*/  @!P3 IMAD.MOV R84, RZ, RZ, -R84 ;  /* 0x000000ffff54b224 */ /* 0x000fe200078e0a54 */
[----:B-----5:R-:W-:Y:S01]  /*f6d0*/  ISETP.GE.AND P3, PT, R124, RZ, PT ;  /* 0x000000ff7c00720c */ /* 0x020fe20003f66270 */
[----:B------:R-:W-:Y:S01]  /*f6e0*/  @!P2 IMAD.IADD R82, R82, 0x1, -R2 ;  /* 0x000000015252a824 */ /* 0x000fe200078e0a02 */
[----:B------:R-:W-:-:S11]  /*f6f0*/  ISETP.GT.U32.AND P4, PT, R2, R80, PT ;  /* 0x000000500200720c */ /* 0x000fd60003f84070 */
[----:B------:R-:W-:Y:S01]  /*f700*/  @!P3 IMAD.MOV R83, RZ, RZ, -R83 ;  /* 0x000000ffff53b224 */ /* 0x000fe200078e0a53 */
[----:B------:R-:W-:Y:S01]  /*f710*/  ISETP.GE.AND P3, PT, R120, RZ, PT ;  /* 0x000000ff7800720c */ /* 0x000fe20003f66270 */
[----:B------:R-:W-:-:S12]  /*f720*/  @!P4 IMAD.IADD R80, R80, 0x1, -R2 ;  /* 0x000000015050c824 */ /* 0x000fd800078e0a02 */
[----:B------:R-:W-:Y:S01]  /*f730*/  @!P3 IMAD.MOV R82, RZ, RZ, -R82 ;  /* 0x000000ffff52b224 */ /* 0x000fe200078e0a52 */
[----:B------:R-:W-:-:S13]  /*f740*/  ISETP.GE.AND P3, PT, R248, RZ, PT ;  /* 0x000000fff800720c */ /* 0x000fda0003f66270 */
[----:B------:R-:W-:Y:S01]  /*f750*/  @!P3 IMAD.MOV R80, RZ, RZ, -R80 ;  /* 0x000000ffff50b224 */ /* 0x000fe200078e0a50 */
[----:B--2---:R-:W-:-:S13]  /*f760*/  ISETP.GE.AND P3, PT, R126, RZ, PT ;  /* 0x000000ff7e00720c */ /* 0x004fda0003f66270 */
[----:B------:R-:W-:Y:S01]  /*f770*/  @!P3 IMAD.MOV R79, RZ, RZ, -R79 ;  /* 0x000000ffff4fb224 */ /* 0x000fe200078e0a4f */
[----:B------:R-:W-:Y:S02]  /*f780*/  ISETP.GE.AND P3, PT, R247, RZ, PT ;  /* 0x000000fff700720c */ /* 0x000fe40003f66270 */
[----:B------:R-:W2:Y:S01]  /*f790*/  LDL R247, [R1+0x3f54] ;  /* 0x003f540001f77983 */ /* 0x000ea20000100800 */
[----:B------:R-:W-:Y:S02]  /*f7a0*/  IMAD.MOV.U32 R248, RZ, RZ, R127 ;  /* 0x000000fffff87224 */ /* 0x000fe400078e007f */
[----:B------:R-:W-:Y:S01]  /*f7b0*/  @!P1 IMAD.MOV R81, RZ, RZ, -R81 ;  /* 0x000000ffff519224 */ /* 0x000fe200078e0a51 */
[----:B------:R-:W3:Y:S01]  /*f7c0*/  LDL R127, [R1+0x3f58] ;  /* 0x003f5800017f7983 */ /* 0x000ee20000100800 */
[----:B------:R-:W-:Y:S02]  /*f7d0*/  ISETP.GT.U32.AND P1, PT, R2, R24, PT ;  /* 0x000000180200720c */ /* 0x000fe40003f24070 */
[----:B------:R-:W-:-:S11]  /*f7e0*/  SEL R103, R251, R103, !P0 ;  /* 0x00000067fb677207 */ /* 0x000fd60004000000 */
[--C-:B------:R-:W-:Y:S01]  /*f7f0*/  @!P1 IMAD.IADD R24, R24, 0x1, -R2.reuse ;  /* 0x0000000118189824 */ /* 0x100fe200078e0a02 */
[----:B------:R-:W-:Y:S02]  /*f800*/  ISETP.GT.U32.AND P1, PT, R2, R20, PT ;  /* 0x000000140200720c */ /* 0x000fe40003f24070 */
[----:B------:R-:W-:Y:S01]  /*f810*/  SEL R102, R251, R102, !P0 ;  /* 0x00000066fb667207 */ /* 0x000fe20004000000 */
[----:B------:R-:W-:Y:S01]  /*f820*/  IMAD R4, R103, UR49, RZ ;  /* 0x0000003167047c24 */ /* 0x000fe2000f8e02ff */
[----:B------:R-:W-:Y:S01]  /*f830*/  SEL R99, R251, R99, !P0 ;  /* 0x00000063fb637207 */ /* 0x000fe20004000000 */
[----:B------:R-:W-:Y:S01]  /*f840*/  IMAD R108, R110, UR43, RZ ;  /* 0x0000002b6e6c7c24 */ /* 0x000fe2000f8e02ff */
[----:B------:R-:W-:Y:S01]  /*f850*/  ISETP.GT.U32.AND P4, PT, R2, R76, PT ;  /* 0x0000004c0200720c */ /* 0x000fe20003f84070 */
[----:B-1----:R-:W-:Y:S01]  /*f860*/  IMAD R103, R102, UR50, RZ ;  /* 0x0000003266677c24 */ /* 0x002fe2000f8e02ff */
[----:B------:R-:W-:Y:S01]  /*f870*/  ISETP.GT.U32.AND P2, PT, R2, R78, PT ;  /* 0x0000004e0200720c */ /* 0x000fe20003f44070 */
[----:B------:R-:W5:Y:S04]  /*f880*/  LDL R102, [R1+0x3f4c] ;  /* 0x003f4c0001667983 */ /* 0x000f680000100800 */
[--C-:B------:R-:W-:Y:S01]  /*f890*/  @!P1 IMAD.IADD R20, R20, 0x1, -R2.reuse ;  /* 0x0000000114149824 */ /* 0x100fe200078e0a02 */
[----:B------:R-:W-:Y:S01]  /*f8a0*/  ISETP.GT.U32.AND P1, PT, R2, R16, PT ;  /* 0x000000100200720c */ /* 0x000fe20003f24070 */
[----:B------:R-:W-:Y:S01]  /*f8b0*/  IMAD R241, R99, UR53, RZ ;  /* 0x0000003563f17c24 */ /* 0x000fe2000f8e02ff */
[C---:B------:R-:W-:Y:S01]  /*f8c0*/  SEL R99, R251.reuse, R98, !P0 ;  /* 0x00000062fb637207 */ /* 0x040fe20004000000 */
[----:B------:R-:W-:Y:S01]  /*f8d0*/  @!P5 IMAD.MOV R89, RZ, RZ, -R89 ;  /* 0x000000ffff59d224 */ /* 0x000fe200078e0a59 */
[C---:B------:R-:W-:Y:S01]  /*f8e0*/  SEL R110, R251.reuse, R190, !P0 ;  /* 0x000000befb6e7207 */ /* 0x040fe20004000000 */
[--C-:B------:R-:W-:Y:S01]  /*f8f0*/  @!P4 IMAD.IADD R76, R76, 0x1, -R2.reuse ;  /* 0x000000014c4cc824 */ /* 0x100fe200078e0a02 */
[----:B------:R-:W-:Y:S01]  /*f900*/  SEL R98, R251, R97, !P0 ;  /* 0x00000061fb627207 */ /* 0x000fe20004000000 */
[----:B------:R-:W-:Y:S01]  /*f910*/  IMAD R97, R99, UR76, RZ ;  /* 0x0000004c63617c24 */ /* 0x000fe2000f8e02ff */
[C---:B------:R-:W-:Y:S01]  /*f920*/  SEL R190, R251.reuse, R106, !P0 ;  /* 0x0000006afbbe7207 */ /* 0x040fe20004000000 */
[----:B------:R-:W3:Y:S01]  /*f930*/  LDL R99, [R1+0x3f50] ;  /* 0x003f500001637983 */ /* 0x000ee20000100800 */
[C---:B------:R-:W-:Y:S01]  /*f940*/  SEL R107, R251.reuse, R107, !P0 ;  /* 0x0000006bfb6b7207 */ /* 0x040fe20004000000 */
[--C-:B------:R-:W-:Y:S01]  /*f950*/  @!P2 IMAD.IADD R78, R78, 0x1, -R2.reuse ;  /* 0x000000014e4ea824 */ /* 0x100fe200078e0a02 */
[C---:B------:R-:W-:Y:S01]  /*f960*/  SEL R105, R251.reuse, R105, !P0 ;  /* 0x00000069fb697207 */ /* 0x040fe20004000000 */
[----:B------:R-:W-:Y:S01]  /*f970*/  @!P1 IMAD.IADD R16, R16, 0x1, -R2 ;  /* 0x0000000110109824 */ /* 0x000fe200078e0a02 */
[C---:B------:R-:W-:Y:S01]  /*f980*/  ISETP.GT.U32.AND P1, PT, R2.reuse, R12, PT ;  /* 0x0000000c0200720c */ /* 0x040fe20003f24070 */
[----:B------:R-:W3:Y:S01]  /*f990*/  LDL R106, [R1+0x3f48] ;  /* 0x003f4800016a7983 */ /* 0x000ee20000100800 */
[----:B------:R-:W-:Y:S01]  /*f9a0*/  ISETP.GT.U32.AND P4, PT, R2, R73, PT ;  /* 0x000000490200720c */ /* 0x000fe20003f84070 */
[----:B------:R-:W1:Y:S01]  /*f9b0*/  LDCU UR76, c[0x0][0x3a0] ;  /* 0x00007400ff4c77ac */ /* 0x000e620008000800 */
[----:B------:R-:W-:-:S02]  /*f9c0*/  SEL R104, R251, R104, !P0 ;  /* 0x00000068fb687207 */ /* 0x000fc40004000000 */
[C---:B------:R-:W-:Y:S01]  /*f9d0*/  SEL R101, R251.reuse, R101, !P0 ;  /* 0x00000065fb657207 */ /* 0x040fe20004000000 */
[----:B------:R-:W1:Y:S01]  /*f9e0*/  LDCU UR49, c[0x0][0x3b0] ;  /* 0x00007600ff3177ac */ /* 0x000e620008000800 */
[C---:B------:R-:W-:Y:S02]  /*f9f0*/  SEL R100, R251.reuse, R100, !P0 ;  /* 0x00000064fb647207 */ /* 0x040fe40004000000 */
[----:B------:R-:W-:Y:S01]  /*fa00*/  SEL R96, R251, R96, !P0 ;  /* 0x00000060fb607207 */ /* 0x000fe20004000000 */
[----:B------:R-:W-:Y:S01]  /*fa10*/  IMAD R114, R114, UR41, RZ ;  /* 0x0000002972727c24 */ /* 0x000fe2000f8e02ff */
[----:B------:R-:W-:Y:S01]  /*fa20*/  ISETP.GT.U32.AND P2, PT, R2, R75, PT ;  /* 0x0000004b0200720c */ /* 0x000fe20003f44070 */
[--C-:B------:R-:W-:Y:S01]  /*fa30*/  @!P1 IMAD.IADD R12, R12, 0x1, -R2.reuse ;  /* 0x000000010c0c9824 */ /* 0x100fe200078e0a02 */
[C---:B------:R-:W-:Y:S01]  /*fa40*/  ISETP.GT.U32.AND P5, PT, R2.reuse, R48, PT ;  /* 0x000000300200720c */ /* 0x040fe20003fa4070 */
[----:B------:R-:W-:Y:S01]  /*fa50*/  @!P4 IMAD.IADD R73, R73, 0x1, -R2 ;  /* 0x000000014949c824 */ /* 0x000fe200078e0a02 */
[----:B------:R-:W-:Y:S01]  /*fa60*/  ISETP.GT.U32.AND P4, PT, R2, R69, PT ;  /* 0x000000450200720c */ /* 0x000fe20003f84070 */
[----:B------:R-:W-:Y:S01]  /*fa70*/  @!P3 IMAD.MOV R78, RZ, RZ, -R78 ;  /* 0x000000ffff4eb224 */ /* 0x000fe200078e0a4e */
[----:B------:R-:W-:Y:S01]  /*fa80*/  SEL R95, R251, R95, !P0 ;  /* 0x0000005ffb5f7207 */ /* 0x000fe20004000000 */
[----:B------:R-:W-:Y:S01]  /*fa90*/  IMAD R236, R107, UR45, RZ ;  /* 0x0000002d6bec7c24 */ /* 0x000fe2000f8e02ff */
[C---:B------:R-:W-:Y:S01]  /*faa0*/  SEL R94, R251.reuse, R94, !P0 ;  /* 0x0000005efb5e7207 */ /* 0x040fe20004000000 */
[----:B------:R-:W-:Y:S01]  /*fab0*/  IMAD R190, R190, UR46, RZ ;  /* 0x0000002ebebe7c24 */ /* 0x000fe2000f8e02ff */
[----:B------:R-:W-:Y:S01]  /*fac0*/  SEL R81, R251, R81, !P0 ;  /* 0x00000051fb517207 */ /* 0x000fe20004000000 */
[----:B------:R-:W1:Y:S02]  /*fad0*/  LDCU UR41, c[0x0][0x3b0] ;  /* 0x00007600ff2977ac */ /* 0x000e640008000800 */
[--C-:B------:R-:W-:Y:S01]  /*fae0*/  @!P2 IMAD.IADD R75, R75, 0x1, -R2.reuse ;  /* 0x000000014b4ba824 */ /* 0x100fe200078e0a02 */
[C---:B------:R-:W-:Y:S01]  /*faf0*/  ISETP.GT.U32.AND P2, PT, R2.reuse, R71, PT ;  /* 0x000000470200720c */ /* 0x040fe20003f44070 */
[----:B------:R-:W1:Y:S02]  /*fb00*/  LDCU UR43, c[0x0][0x3b0] ;  /* 0x00007600ff2b77ac */ /* 0x000e640008000800 */
[--C-:B------:R-:W-:Y:S01]  /*fb10*/  @!P4 IMAD.IADD R69, R69, 0x1, -R2.reuse ;  /* 0x000000014545c824 */ /* 0x100fe200078e0a02 */
[----:B------:R-:W-:Y:S01]  /*fb20*/  ISETP.GT.U32.AND P4, PT, R2, R65, PT ;  /* 0x000000410200720c */ /* 0x000fe20003f84070 */
[----:B------:R-:W-:Y:S01]  /*fb30*/  @!P5 IMAD.IADD R48, R48, 0x1, -R2 ;  /* 0x000000013030d824 */ /* 0x000fe200078e0a02 */
[C---:B------:R-:W-:Y:S01]  /*fb40*/  SEL R84, R251.reuse, R84, !P0 ;  /* 0x00000054fb547207 */ /* 0x040fe20004000000 */
[----:B------:R-:W1:Y:S01]  /*fb50*/  LDCU UR50, c[0x0][0x3b0] ;  /* 0x00007600ff3277ac */ /* 0x000e620008000800 */
[----:B------:R-:W-:-:S02]  /*fb60*/  SEL R83, R251, R83, !P0 ;  /* 0x00000053fb537207 */ /* 0x000fc40004000000 */
[C---:B------:R-:W-:Y:S01]  /*fb70*/  SEL R82, R251.reuse, R82, !P0 ;  /* 0x00000052fb527207 */ /* 0x040fe20004000000 */
[----:B------:R-:W-:Y:S01]  /*fb80*/  IMAD R138, R138, UR33, RZ ;  /* 0x000000218a8a7c24 */ /* 0x000fe2000f8e02ff */
[----:B------:R-:W-:Y:S01]  /*fb90*/  SEL R80, R251, R80, !P0 ;  /* 0x00000050fb507207 */ /* 0x000fe20004000000 */
[--C-:B------:R-:W-:Y:S01]  /*fba0*/  @!P2 IMAD.IADD R71, R71, 0x1, -R2.reuse ;  /* 0x000000014747a824 */ /* 0x100fe200078e0a02 */
[----:B------:R-:W-:Y:S01]  /*fbb0*/  ISETP.GT.U32.AND P2, PT, R2, R67, PT ;  /* 0x000000430200720c */ /* 0x000fe20003f44070 */
[----:B------:R-:W-:Y:S01]  /*fbc0*/  IMAD R166, R166, UR55, RZ ;  /* 0x00000037a6a67c24 */ /* 0x000fe2000f8e02ff */
[----:B------:R-:W-:Y:S01]  /*fbd0*/  SEL R79, R251, R79, !P0 ;  /* 0x0000004ffb4f7207 */ /* 0x000fe20004000000 */
[----:B------:R-:W-:Y:S01]  /*fbe0*/  @!P4 IMAD.IADD R65, R65, 0x1, -R2 ;  /* 0x000000014141c824 */ /* 0x000fe200078e0a02 */
[C---:B------:R-:W-:Y:S01]  /*fbf0*/  ISETP.GT.U32.AND P4, PT, R2.reuse, R62, PT ;  /* 0x0000003e0200720c */ /* 0x040fe20003f84070 */
[----:B------:R-:W1:Y:S01]  /*fc00*/  LDCU UR53, c[0x0][0x3b0] ;  /* 0x00007600ff3577ac */ /* 0x000e620008000800 */
[----:B------:R-:W-:-:S02]  /*fc10*/  ISETP.GT.U32.AND P5, PT, R2, R44, PT ;  /* 0x0000002c0200720c */ /* 0x000fc40003fa4070 */
[----:B--2---:R-:W-:-:S05]  /*fc20*/  ISETP.GE.AND P1, PT, R247, RZ, PT ;  /* 0x000000fff700720c */ /* 0x004fca0003f26270 */
[--C-:B------:R-:W-:Y:S01]  /*fc30*/  @!P2 IMAD.IADD R67, R67, 0x1, -R2.reuse ;  /* 0x000000014343a824 */ /* 0x100fe200078e0a02 */
[----:B------:R-:W2:Y:S01]  /*fc40*/  LDL R247, [R1+0x3f38] ;  /* 0x003f380001f77983 */ /* 0x000ea20000100800 */
[----:B------:R-:W-:Y:S02]  /*fc50*/  ISETP.GE.AND P2, PT, R134, RZ, PT ;  /* 0x000000ff8600720c */ /* 0x000fe40003f46270 */
[----:B------:R-:W-:Y:S01]  /*fc60*/  @!P4 IMAD.IADD R62, R62, 0x1, -R2 ;  /* 0x000000013e3ec824 */ /* 0x000fe200078e0a02 */
[C---:B------:R-:W-:Y:S02]  /*fc70*/  ISETP.GT.U32.AND P4, PT, R2.reuse, R58, PT ;  /* 0x0000003a0200720c */ /* 0x040fe40003f84070 */
[----:B------:R-:W-:Y:S02]  /*fc80*/  ISETP.GT.U32.AND P3, PT, R2, R13, PT ;  /* 0x0000000d0200720c */ /* 0x000fe40003f64070 */
[----:B------:R-:W-:Y:S01]  /*fc90*/  SEL R78, R251, R78, !P0 ;  /* 0x0000004efb4e7207 */ /* 0x000fe20004000000 */
[----:B------:R-:W-:Y:S01]  /*fca0*/  IMAD R107, R105, UR47, RZ ;  /* 0x0000002f696b7c24 */ /* 0x000fe2000f8e02ff */
[----:B------:R-:W1:Y:S01]  /*fcb0*/  LDCU UR47, c[0x0][0x3b0] ;  /* 0x00007600ff2f77ac */ /* 0x000e620008000800 */
[----:B------:R-:W-:Y:S01]  /*fcc0*/  IMAD R239, R94, UR58, RZ ;  /* 0x0000003a5eef7c24 */ /* 0x000fe2000f8e02ff */
[----:B------:R-:W1:Y:S02]  /*fcd0*/  LDCU UR46, c[0x0][0x3b0] ;  /* 0x00007600ff2e77ac */ /* 0x000e640008000800 */
[----:B------:R-:W-:Y:S01]  /*fce0*/  @!P2 IMAD.MOV R93, RZ, RZ, -R93 ;  /* 0x000000ffff5da224 */ /* 0x000fe200078e0a5d */
[----:B------:R-:W-:-:S02]  /*fcf0*/  ISETP.GT.U32.AND P2, PT, R2, R60, PT ;  /* 0x0000003c0200720c */ /* 0x000fc40003f44070 */
[--C-:B------:R-:W-:Y:S01]  /*fd00*/  @!P4 IMAD.IADD R58, R58, 0x1, -R2.reuse ;  /* 0x000000013a3ac824 */ /* 0x100fe200078e0a02 */
[----:B------:R-:W-:Y:S01]  /*fd10*/  ISETP.GT.U32.AND P4, PT, R2, R54, PT ;  /* 0x000000360200720c */ /* 0x000fe20003f84070 */
[--C-:B------:R-:W-:Y:S01]  /*fd20*/  @!P5 IMAD.IADD R44, R44, 0x1, -R2.reuse ;  /* 0x000000012c2cd824 */ /* 0x100fe200078e0a02 */
[----:B------:R-:W2:Y:S01]  /*fd30*/  LDL R94, [R1+0x42fc] ;  /* 0x0042fc00015e7983 */ /* 0x000ea20000100800 */
[----:B------:R-:W-:Y:S01]  /*fd40*/  IMAD R123, R78, UR75, RZ ;  /* 0x0000004b4e7b7c24 */ /* 0x000fe2000f8e02ff */
[----:B------:R-:W-:Y:S01]  /*fd50*/  SEL R92, R251, R92, !P0 ;  /* 0x0000005cfb5c7207 */ /* 0x000fe20004000000 */
[----:B------:R-:W1:Y:S01]  /*fd60*/  LDCU UR75, c[0x0][0x3a0] ;  /* 0x00007400ff4b77ac */ /* 0x000e620008000800 */
[----:B------:R-:W-:Y:S02]  /*fd70*/  @!P3 IMAD.IADD R13, R13, 0x1, -R2 ;  /* 0x000000010d0db824 */ /* 0x000fe400078e0a02 */
[----:B------:R-:W-:Y:S01]  /*fd80*/  @!P1 IMAD.MOV R76, RZ, RZ, -R76 ;  /* 0x000000ffff4c9224 */ /* 0x000fe200078e0a4c */
[C---:B------:R-:W-:Y:S01]  /*fd90*/  SEL R91, R251.reuse, R91, !P0 ;  /* 0x0000005bfb5b7207 */ /* 0x040fe20004000000 */
[----:B------:R-:W-:Y:S01]  /*fda0*/  IMAD R105, R104, UR48, RZ ;  /* 0x0000003068697c24 */ /* 0x000fe2000f8e02ff */
[----:B------:R-:W-:Y:S01]  /*fdb0*/  SEL R90, R251, R90, !P0 ;  /* 0x0000005afb5a7207 */ /* 0x000fe20004000000 */
[--C-:B------:R-:W-:Y:S01]  /*fdc0*/  @!P2 IMAD.IADD R60, R60, 0x1, -R2.reuse ;  /* 0x000000013c3ca824 */ /* 0x100fe200078e0a02 */
[----:B------:R-:W-:Y:S01]  /*fdd0*/  ISETP.GT.U32.AND P2, PT, R2, R56, PT ;  /* 0x000000380200720c */ /* 0x000fe20003f44070 */
[----:B------:R-:W-:Y:S01]  /*fde0*/  @!P4 IMAD.IADD R54, R54, 0x1, -R2 ;  /* 0x000000013636c824 */ /* 0x000fe200078e0a02 */
[C---:B------:R-:W-:Y:S01]  /*fdf0*/  ISETP.GT.U32.AND P4, PT, R2.reuse, R51, PT ;  /* 0x000000330200720c */ /* 0x040fe20003f84070 */
[----:B------:R-:W-:Y:S01]  /*fe00*/  IMAD R134, R95, UR57, RZ ;  /* 0x000000395f867c24 */ /* 0x000fe2000f8e02ff */
[C---:B------:R-:W-:Y:S01]  /*fe10*/  ISETP.GT.U32.AND P5, PT, R2.reuse, R40, PT ;  /* 0x000000280200720c */ /* 0x040fe20003fa4070 */
[----:B------:R-:W-:Y:S01]  /*fe20*/  IMAD R125, R81, UR71, RZ ;  /* 0x00000047517d7c24 */ /* 0x000fe2000f8e02ff */
[----:B------:R-:W-:-:S02]  /*fe30*/  ISETP.GT.U32.AND P3, PT, R2, R8, PT ;  /* 0x000000080200720c */ /* 0x000fc40003f64070 */
[C---:B------:R-:W-:Y:S02]  /*fe40*/  SEL R89, R251.reuse, R89, !P0 ;  /* 0x00000059fb597207 */ /* 0x040fe40004000000 */
[C---:B------:R-:W-:Y:S02]  /*fe50*/  SEL R88, R251.reuse, R88, !P0 ;  /* 0x00000058fb587207 */ /* 0x040fe40004000000 */
[----:B------:R-:W-:Y:S01]  /*fe60*/  SEL R87, R251, R87, !P0 ;  /* 0x00000057fb577207 */ /* 0x000fe20004000000 */
[--C-:B------:R-:W-:Y:S01]  /*fe70*/  @!P2 IMAD.IADD R56, R56, 0x1, -R2.reuse ;  /* 0x000000013838a824 */ /* 0x100fe200078e0a02 */
[C---:B------:R-:W-:Y:S01]  /*fe80*/  ISETP.GT.U32.AND P2, PT, R2.reuse, R52, PT ;  /* 0x000000340200720c */ /* 0x040fe20003f44070 */
[--C-:B------:R-:W-:Y:S01]  /*fe90*/  @!P4 IMAD.IADD R51, R51, 0x1, -R2.reuse ;  /* 0x000000013333c824 */ /* 0x100fe200078e0a02 */
[----:B------:R-:W-:Y:S01]  /*fea0*/  ISETP.GT.U32.AND P4, PT, R2, R47, PT ;  /* 0x0000002f0200720c */ /* 0x000fe20003f84070 */
[----:B------:R-:W-:Y:S01]  /*feb0*/  @!P5 IMAD.IADD R40, R40, 0x1, -R2 ;  /* 0x000000012828d824 */ /* 0x000fe200078e0a02 */
[----:B------:R-:W-:Y:S01]  /*fec0*/  ISETP.GT.U32.AND P1, PT, R2, R249, PT ;  /* 0x000000f90200720c */ /* 0x000fe20003f24070 */
[----:B------:R-:W-:Y:S01]  /*fed0*/  IMAD R104, R101, UR51, RZ ;  /* 0x0000003365687c24 */ /* 0x000fe2000f8e02ff */
[----:B------:R-:W2:Y:S01]  /*fee0*/  LDL R95, [R1+0x3f44] ;  /* 0x003f4400015f7983 */ /* 0x000ea20000100800 */
[C---:B------:R-:W-:Y:S01]  /*fef0*/  SEL R76, R251.reuse, R76, !P0 ;  /* 0x0000004cfb4c7207 */ /* 0x040fe20004000000 */
[----:B------:R-:W1:Y:S01]  /*ff00*/  LDCU UR71, c[0x0][0x3b0] ;  /* 0x00007600ff4777ac */ /* 0x000e620008000800 */
[----:B------:R-:W-:-:S02]  /*ff10*/  SEL R93, R251, R93, !P0 ;  /* 0x0000005dfb5d7207 */ /* 0x000fc40004000000 */
[----:B------:R-:W-:Y:S01]  /*ff20*/  SEL R86, R251, R86, !P0 ;  /* 0x00000056fb567207 */ /* 0x000fe20004000000 */
[----:B------:R-:W-:Y:S01]  /*ff30*/  IMAD R124, R84, UR68, RZ ;  /* 0x00000044547c7c24 */ /* 0x000fe2000f8e02ff */
[----:B------:R-:W1:Y:S01]  /*ff40*/  LDCU UR48, c[0x0][0x3b0] ;  /* 0x00007600ff3077ac */ /* 0x000e620008000800 */
[--C-:B------:R-:W-:Y:S01]  /*ff50*/  @!P2 IMAD.IADD R52, R52, 0x1, -R2.reuse ;  /* 0x000000013434a824 */ /* 0x100fe200078e0a02 */
[C---:B------:R-:W-:Y:S01]  /*ff60*/  ISETP.GT.U32.AND P2, PT, R2.reuse, R49, PT ;  /* 0x000000310200720c */ /* 0x040fe20003f44070 */
[--C-:B------:R-:W-:Y:S01]  /*ff70*/  @!P4 IMAD.IADD R47, R47, 0x1, -R2.reuse ;  /* 0x000000012f2fc824 */ /* 0x100fe200078e0a02 */
[C---:B------:R-:W-:Y:S01]  /*ff80*/  ISETP.GT.U32.AND P4, PT, R2.reuse, R43, PT ;  /* 0x0000002b0200720c */ /* 0x040fe20003f84070 */
[----:B------:R-:W-:Y:S01]  /*ff90*/  IMAD R120, R83, UR69, RZ ;  /* 0x0000004553787c24 */ /* 0x000fe2000f8e02ff */
[----:B------:R-:W-:Y:S01]  /*ffa0*/  ISETP.GT.U32.AND P5, PT, R2, R37, PT ;  /* 0x000000250200720c */ /* 0x000fe20003fa4070 */
[----:B------:R-:W-:Y:S01]  /*ffb0*/  IMAD R101, R100, UR52, RZ ;  /* 0x0000003464657c24 */ /* 0x000fe2000f8e02ff */
[----:B------:R-:W1:Y:S01]  /*ffc0*/  LDCU UR57, c[0x0][0x3b0] ;  /* 0x00007600ff3977ac */ /* 0x000e620008000800 */
[----:B------:R-:W-:-:S02]  /*ffd0*/  @!P3 IMAD.IADD R8, R8, 0x1, -R2 ;  /* 0x000000010808b824 */ /* 0x000fc400078e0a02 */
[--C-:B------:R-:W-:Y:S01]  /*ffe0*/  @!P1 IMAD.IADD R249, R249, 0x1, -R2.reuse ;  /* 0x00000001f9f99824 */ /* 0x100fe200078e0a02 */
[----:B------:R-:W1:Y:S03]  /*fff0*/  LDCU UR58, c[0x0][0x3b0] ;  /* 0x00007600ff3a77ac */ /* 0x000e660008000800 */
[--C-:B------:R-:W-:Y:S01]  /*10000*/  @!P2 IMAD.IADD R49, R49, 0x1, -R2.reuse ;  /* 0x000000013131a824 */ /* 0x100fe200078e0a02 */
[----:B------:R-:W-:Y:S01]  /*10010*/  ISETP.GT.U32.AND P2, PT, R2, R45, PT ;  /* 0x0000002d0200720c */ /* 0x000fe20003f44070 */
[--C-:B------:R-:W-:Y:S01]  /*10020*/  @!P4 IMAD.IADD R43, R43, 0x1, -R2.reuse ;  /* 0x000000012b2bc824 */ /* 0x100fe200078e0a02 */
[----:B----4-:R-:W-:Y:S01]  /*10030*/  ISETP.GE.AND P4, PT, R132, RZ, PT ;  /* 0x000000ff8400720c */ /* 0x010fe20003f86270 */
[----:B------:R-:W-:Y:S01]  /*10040*/  @!P5 IMAD.IADD R37, R37, 0x1, -R2 ;  /* 0x000000012525d824 */ /* 0x000fe200078e0a02 */
[----:B------:R-:W4:Y:S01]  /*10050*/  LDCU UR51, c[0x0][0x3b0] ;  /* 0x00007600ff3377ac */ /* 0x000f220008000800 */
[----:B------:R-:W-:-:S02]  /*10060*/  IMAD R100, R98, UR77, RZ ;  /* 0x0000004d62647c24 */ /* 0x000fc4000f8e02ff */
[----:B------:R-:W-:Y:S01]  /*10070*/  IMAD R231, R93, UR59, RZ ;  /* 0x0000003b5de77c24 */ /* 0x000fe2000f8e02ff */
[----:B------:R-:W1:Y:S01]  /*10080*/  LDCU UR33, c[0x0][0x3b0] ;  /* 0x00007600ff2177ac */ /* 0x000e620008000800 */
[----:B------:R-:W-:Y:S02]  /*10090*/  IMAD R121, R82, UR70, RZ ;  /* 0x0000004652797c24 */ /* 0x000fe4000f8e02ff */
[----:B------:R-:W-:Y:S01]  /*100a0*/  IMAD R126, R80, UR72, RZ ;  /* 0x00000048507e7c24 */ /* 0x000fe2000f8e02ff */
[----:B------:R-:W1:Y:S01]  /*100b0*/  LDCU UR45, c[0x0][0x3b0] ;  /* 0x00007600ff2d77ac */ /* 0x000e620008000800 */
[--C-:B------:R-:W-:Y:S01]  /*100c0*/  @!P2 IMAD.IADD R45, R45, 0x1, -R2.reuse ;  /* 0x000000012d2da824 */ /* 0x100fe200078e0a02 */
[C---:B------:R-:W-:Y:S01]  /*100d0*/  ISETP.GT.U32.AND P2, PT, R2.reuse, R41, PT ;  /* 0x000000290200720c */ /* 0x040fe20003f44070 */
[----:B------:R-:W-:Y:S01]  /*100e0*/  @!P4 IMAD.MOV R85, RZ, RZ, -R85 ;  /* 0x000000ffff55c224 */ /* 0x000fe200078e0a55 */
[C---:B------:R-:W-:Y:S01]  /*100f0*/  ISETP.GT.U32.AND P4, PT, R2.reuse, R36, PT ;  /* 0x000000240200720c */ /* 0x040fe20003f84070 */
[----:B------:R-:W-:Y:S01]  /*10100*/  IMAD R230, R79, UR73, RZ ;  /* 0x000000494fe67c24 */ /* 0x000fe2000f8e02ff */
[----:B------:R-:W-:Y:S01]  /*10110*/  ISETP.GT.U32.AND P5, PT, R2, R33, PT ;  /* 0x000000210200720c */ /* 0x000fe20003fa4070 */
[----:B------:R-:W-:Y:S01]  /*10120*/  IMAD R98, R96, UR56, RZ ;  /* 0x0000003860627c24 */ /* 0x000fe2000f8e02ff */
[----:B------:R-:W-:Y:S01]  /*10130*/  ISETP.GT.U32.AND P3, PT, R2, R250, PT ;  /* 0x000000fa0200720c */ /* 0x000fe20003f64070 */
[----:B------:R-:W4:Y:S01]  /*10140*/  LDL R93, [R1+0x4304] ;  /* 0x00430400015d7983 */ /* 0x000f220000100800 */
[----:B-----5:R-:W-:Y:S01]  /*10150*/  ISETP.GE.AND P1, PT, R102, RZ, PT ;  /* 0x000000ff6600720c */ /* 0x020fe20003f26270 */
[----:B------:R-:W5:Y:S04]  /*10160*/  LDCU UR77, c[0x0][0x3b0] ;  /* 0x00007600ff4d77ac */ /* 0x000f680008000800 */
[--C-:B------:R-:W-:Y:S01]  /*10170*/  @!P2 IMAD.IADD R41, R41, 0x1, -R2.reuse ;  /* 0x000000012929a824 */ /* 0x100fe200078e0a02 */
[----:B------:R-:W-:Y:S01]  /*10180*/  ISETP.GT.U32.AND P2, PT, R2, R38, PT ;  /* 0x000000260200720c */ /* 0x000fe20003f44070 */
[--C-:B------:R-:W-:Y:S01]  /*10190*/  @!P4 IMAD.IADD R36, R36, 0x1, -R2.reuse ;  /* 0x000000012424c824 */ /* 0x100fe200078e0a02 */
[C---:B------:R-:W-:Y:S01]  /*101a0*/  ISETP.GT.U32.AND P4, PT, R2.reuse, R32, PT ;  /* 0x000000200200720c */ /* 0x040fe20003f84070 */
[----:B------:R-:W-:Y:S01]  /*101b0*/  @!P5 IMAD.IADD R33, R33, 0x1, -R2 ;  /* 0x000000012121d824 */ /* 0x000fe200078e0a02 */
[----:B------:R-:W-:Y:S01]  /*101c0*/  ISETP.GT.U32.AND P5, PT, R2, R29, PT ;  /* 0x0000001d0200720c */ /* 0x000fe20003fa4070 */
[----:B------:R-:W4:Y:S01]  /*101d0*/  LDL R102, [R1+0x3f2c] ;  /* 0x003f2c0001667983 */ /* 0x000f220000100800 */
[----:B------:R-:W-:Y:S01]  /*101e0*/  LOP3.LUT R96, R122, 0x1f, RZ, 0xc0, !PT ;  /* 0x0000001f7a607812 */ /* 0x000fe200078ec0ff */
[----:B------:R-:W1:Y:S01]  /*101f0*/  LDCU UR59, c[0x0][0x3b0] ;  /* 0x00007600ff3b77ac */ /* 0x000e620008000800 */
[----:B------:R-:W-:Y:S01]  /*10200*/  SEL R85, R251, R85, !P0 ;  /* 0x00000055fb557207 */ /* 0x000fe20004000000 */
[----:B------:R-:W-:-:S02]  /*10210*/  IMAD R232, R92, UR60, RZ ;  /* 0x0000003c5ce87c24 */ /* 0x000fc4000f8e02ff */
[----:B------:R-:W-:Y:S01]  /*10220*/  IMAD R233, R91, UR61, RZ ;  /* 0x0000003d5be97c24 */ /* 0x000fe2000f8e02ff */
[----:B------:R-:W1:Y:S01]  /*10230*/  LDCU UR72, c[0x0][0x3b0] ;  /* 0x00007600ff4877ac */ /* 0x000e620008000800 */
[--C-:B------:R-:W-:Y:S01]  /*10240*/  @!P2 IMAD.IADD R38, R38, 0x1, -R2.reuse ;  /* 0x000000012626a824 */ /* 0x100fe200078e0a02 */
[----:B------:R-:W-:Y:S01]  /*10250*/  ISETP.GT.U32.AND P2, PT, R2, R34, PT ;  /* 0x000000220200720c */ /* 0x000fe20003f44070 */
[--C-:B------:R-:W-:Y:S01]  /*10260*/  @!P4 IMAD.IADD R32, R32, 0x1, -R2.reuse ;  /* 0x000000012020c824 */ /* 0x100fe200078e0a02 */
[C---:B------:R-:W-:Y:S01]  /*10270*/  ISETP.GT.U32.AND P4, PT, R2.reuse, R28, PT ;  /* 0x0000001c0200720c */ /* 0x040fe20003f84070 */
[--C-:B------:R-:W-:Y:S01]  /*10280*/  @!P5 IMAD.IADD R29, R29, 0x1, -R2.reuse ;  /* 0x000000011d1dd824 */ /* 0x100fe200078e0a02 */
[----:B------:R-:W-:Y:S01]  /*10290*/  ISETP.GT.U32.AND P5, PT, R2, R26, PT ;  /* 0x0000001a0200720c */ /* 0x000fe20003fa4070 */
[----:B------:R-:W-:Y:S01]  /*102a0*/  IMAD R122, R76, UR74, RZ ;  /* 0x0000004a4c7a7c24 */ /* 0x000fe2000f8e02ff */
[----:B------:R-:W1:Y:S01]  /*102b0*/  LDCU UR73, c[0x0][0x3b0] ;  /* 0x00007600ff4977ac */ /* 0x000e620008000800 */
[----:B------:R-:W-:-:S02]  /*102c0*/  @!P3 IMAD.IADD R250, R250, 0x1, -R2 ;  /* 0x00000001fafab824 */ /* 0x000fc400078e0a02 */
[----:B------:R-:W-:Y:S01]  /*102d0*/  @!P1 IMAD.MOV R74, RZ, RZ, -R74 ;  /* 0x000000ffff4a9224 */ /* 0x000fe200078e0a4a */
[----:B------:R-:W1:Y:S03]  /*102e0*/  LDCU UR70, c[0x0][0x3b0] ;  /* 0x00007600ff4677ac */ /* 0x000e660008000800 */
[--C-:B------:R-:W-:Y:S01]  /*102f0*/  @!P2 IMAD.IADD R34, R34, 0x1, -R2.reuse ;  /* 0x000000012222a824 */ /* 0x100fe200078e0a02 */
[----:B------:R-:W-:Y:S01]  /*10300*/  ISETP.GT.U32.AND P2, PT, R2, R30, PT ;  /* 0x0000001e0200720c */ /* 0x000fe20003f44070 */
[--C-:B------:R-:W-:Y:S01]  /*10310*/  @!P4 IMAD.IADD R28, R28, 0x1, -R2.reuse ;  /* 0x000000011c1cc824 */ /* 0x100fe200078e0a02 */
[----:B------:R-:W-:Y:S01]  /*10320*/  ISETP.GT.U32.AND P4, PT, R2, R25, PT ;  /* 0x000000190200720c */ /* 0x000fe20003f84070 */
[--C-:B------:R-:W-:Y:S01]  /*10330*/  @!P5 IMAD.IADD R26, R26, 0x1, -R2.reuse ;  /* 0x000000011a1ad824 */ /* 0x100fe200078e0a02 */
[----:B------:R-:W-:Y:S01]  /*10340*/  ISETP.GT.U32.AND P5, PT, R2, R22, PT ;  /* 0x000000160200720c */ /* 0x000fe20003fa4070 */
[----:B------:R-:W-:Y:S01]  /*10350*/  IMAD R133, R85, UR67, RZ ;  /* 0x0000004355857c24 */ /* 0x000fe2000f8e02ff */
[----:B---3--:R-:W-:Y:S01]  /*10360*/  ISETP.GE.AND P3, PT, R99, RZ, PT ;  /* 0x000000ff6300720c */ /* 0x008fe20003f66270 */
[----:B------:R-:W-:Y:S01]  /*10370*/  IMAD R128, R90, UR62, RZ ;  /* 0x0000003e5a807c24 */ /* 0x000fe2000f8e02ff */
[----:B------:R-:W3:Y:S01]  /*10380*/  LDL R99, [R1+0x3f30] ;  /* 0x003f300001637983 */ /* 0x000ee20000100800 */
[----:B------:R-:W-:Y:S01]  /*10390*/  IMAD R129, R89, UR63, RZ ;  /* 0x0000003f59817c24 */ /* 0x000fe2000f8e02ff */
[----:B------:R-:W1:Y:S03]  /*103a0*/  LDCU UR74, c[0x0][0x3b0] ;  /* 0x00007600ff4a77ac */ /* 0x000e660008000800 */
[--C-:B------:R-:W-:Y:S01]  /*103b0*/  @!P2 IMAD.IADD R30, R30, 0x1, -R2.reuse ;  /* 0x000000011e1ea824 */ /* 0x100fe200078e0a02 */
[C---:B------:R-:W-:Y:S01]  /*103c0*/  ISETP.GT.U32.AND P2, PT, R2.reuse, R27, PT ;  /* 0x0000001b0200720c */ /* 0x040fe20003f44070 */
[--C-:B------:R-:W-:Y:S01]  /*103d0*/  @!P4 IMAD.IADD R25, R25, 0x1, -R2.reuse ;  /* 0x000000011919c824 */ /* 0x100fe200078e0a02 */
[----:B------:R-:W-:Y:S01]  /*103e0*/  ISETP.GT.U32.AND P4, PT, R2, R21, PT ;  /* 0x000000150200720c */ /* 0x000fe20003f84070 */
[----:B------:R-:W-:Y:S01]  /*103f0*/  @!P5 IMAD.IADD R22, R22, 0x1, -R2 ;  /* 0x000000011616d824 */ /* 0x000fe200078e0a02 */
[----:B------:R-:W-:Y:S01]  /*10400*/  ISETP.GT.U32.AND P5, PT, R2, R18, PT ;  /* 0x000000120200720c */ /* 0x000fe20003fa4070 */
[----:B------:R-:W-:Y:S01]  /*10410*/  @!P3 IMAD.MOV R75, RZ, RZ, -R75 ;  /* 0x000000ffff4bb224 */ /* 0x000fe200078e0a4b */
[----:B------:R-:W1:Y:S01]  /*10420*/  LDCU UR68, c[0x0][0x3b0] ;  /* 0x00007600ff4477ac */ /* 0x000e620008000800 */
[----:B------:R-:W-:-:S02]  /*10430*/  IMAD R237, R88, UR64, RZ ;  /* 0x0000004058ed7c24 */ /* 0x000fc4000f8e02ff */
[----:B------:R-:W-:Y:S01]  /*10440*/  IMAD R132, R87, UR65, RZ ;  /* 0x0000004157847c24 */ /* 0x000fe2000f8e02ff */
[----:B------:R-:W1:Y:S03]  /*10450*/  LDCU UR61, c[0x0][0x3b0] ;  /* 0x00007600ff3d77ac */ /* 0x000e660008000800 */
[--C-:B------:R-:W-:Y:S01]  /*10460*/  @!P2 IMAD.IADD R27, R27, 0x1, -R2.reuse ;  /* 0x000000011b1ba824 */ /* 0x100fe200078e0a02 */
[C---:B------:R-:W-:Y:S01]  /*10470*/  ISETP.GT.U32.AND P2, PT, R2.reuse, R23, PT ;  /* 0x000000170200720c */ /* 0x040fe20003f44070 */
[--C-:B------:R-:W-:Y:S01]  /*10480*/  @!P4 IMAD.IADD R21, R21, 0x1, -R2.reuse ;  /* 0x000000011515c824 */ /* 0x100fe200078e0a02 */
[----:B------:R-:W-:Y:S01]  /*10490*/  ISETP.GT.U32.AND P4, PT, R2, R17, PT ;  /* 0x000000110200720c */ /* 0x000fe20003f84070 */
[--C-:B------:R-:W-:Y:S01]  /*104a0*/  @!P5 IMAD.IADD R18, R18, 0x1, -R2.reuse ;  /* 0x000000011212d824 */ /* 0x100fe200078e0a02 */
[----:B------:R-:W-:Y:S01]  /*104b0*/  ISETP.GT.U32.AND P5, PT, R2, R15, PT ;  /* 0x0000000f0200720c */ /* 0x000fe20003fa4070 */
[----:B------:R-:W-:Y:S01]  /*104c0*/  IMAD R5, R86, UR66, RZ ;  /* 0x0000004256057c24 */ /* 0x000fe2000f8e02ff */
[----:B------:R-:W-:Y:S01]  /*104d0*/  ISETP.GE.AND P3, PT, R242, RZ, PT ;  /* 0x000000fff200720c */ /* 0x000fe20003f66270 */
[----:B------:R-:W-:Y:S01]  /*104e0*/  IMAD R110, R110, UR44, RZ ;  /* 0x0000002c6e6e7c24 */ /* 0x000fe2000f8e02ff */
[----:B------:R-:W5:Y:S01]  /*104f0*/  LDL R242, [R1+0x4128] ;  /* 0x0041280001f27983 */ /* 0x000f620000100800 */
[----:B------:R-:W1:Y:S04]  /*10500*/  LDCU UR69, c[0x0][0x3b0] ;  /* 0x00007600ff4577ac */ /* 0x000e680008000800 */
[--C-:B------:R-:W-:Y:S01]  /*10510*/  @!P2 IMAD.IADD R23, R23, 0x1, -R2.reuse ;  /* 0x000000011717a824 */ /* 0x100fe200078e0a02 */
[C---:B------:R-:W-:Y:S01]  /*10520*/  ISETP.GT.U32.AND P2, PT, R2.reuse, R19, PT ;  /* 0x000000130200720c */ /* 0x040fe20003f44070 */
[--C-:B------:R-:W-:Y:S01]  /*10530*/  @!P4 IMAD.IADD R17, R17, 0x1, -R2.reuse ;  /* 0x000000011111c824 */ /* 0x100fe200078e0a02 */
[C---:B------:R-:W-:Y:S01]  /*10540*/  ISETP.GT.U32.AND P4, PT, R2.reuse, R14, PT ;  /* 0x0000000e0200720c */ /* 0x040fe20003f84070 */
[--C-:B------:R-:W-:Y:S01]  /*10550*/  @!P5 IMAD.IADD R15, R15, 0x1, -R2.reuse ;  /* 0x000000010f0fd824 */ /* 0x100fe200078e0a02 */
[----:B------:R-:W-:Y:S01]  /*10560*/  ISETP.GT.U32.AND P5, PT, R2, R10, PT ;  /* 0x0000000a0200720c */ /* 0x000fe20003fa4070 */
[----:B------:R-:W1:Y:S01]  /*10570*/  LDCU UR60, c[0x0][0x3b0] ;  /* 0x00007600ff3c77ac */ /* 0x000e620008000800 */
[----:B------:R-:W1:Y:S07]  /*10580*/  LDCU UR52, c[0x0][0x3b0] ;  /* 0x00007600ff3477ac */ /* 0x000e6e0008000800 */
[--C-:B------:R-:W-:Y:S01]  /*10590*/  @!P2 IMAD.IADD R19, R19, 0x1, -R2.reuse ;  /* 0x000000011313a824 */ /* 0x100fe200078e0a02 */
[----:B------:R-:W-:Y:S01]  /*105a0*/  ISETP.GE.AND P2, PT, R127, RZ, PT ;  /* 0x000000ff7f00720c */ /* 0x000fe20003f46270 */
[--C-:B------:R-:W-:Y:S01]  /*105b0*/  @!P4 IMAD.IADD R14, R14, 0x1, -R2.reuse ;  /* 0x000000010e0ec824 */ /* 0x100fe200078e0a02 */
[----:B------:R-:W-:Y:S01]  /*105c0*/  ISETP.GT.U32.AND P4, PT, R2, R9, PT ;  /* 0x000000090200720c */ /* 0x000fe20003f84070 */
[--C-:B------:R-:W-:Y:S01]  /*105d0*/  @!P5 IMAD.IADD R10, R10, 0x1, -R2.reuse ;  /* 0x000000010a0ad824 */ /* 0x100fe200078e0a02 */
[C---:B------:R-:W-:Y:S01]  /*105e0*/  ISETP.GT.U32.AND P5, PT, R2.reuse, R6, PT ;  /* 0x000000060200720c */ /* 0x040fe20003fa4070 */
[----:B------:R-:W1:Y:S01]  /*105f0*/  LDCU UR55, c[0x0][0x3b0] ;  /* 0x00007600ff3777ac */ /* 0x000e620008000800 */
[----:B------:R-:W1:Y:S07]  /*10600*/  LDCU UR56, c[0x0][0x3b0] ;  /* 0x00007600ff3877ac */ /* 0x000e6e0008000800 */
[----:B------:R-:W-:Y:S01]  /*10610*/  @!P2 IMAD.MOV R77, RZ, RZ, -R77 ;  /* 0x000000ffff4da224 */ /* 0x000fe200078e0a4d */
[----:B--2---:R-:W-:Y:S01]  /*10620*/  ISETP.GE.AND P1, PT, R247, RZ, PT ;  /* 0x000000fff700720c */ /* 0x004fe20003f26270 */
[--C-:B------:R-:W-:Y:S01]  /*10630*/  @!P4 IMAD.IADD R9, R9, 0x1, -R2.reuse ;  /* 0x000000010909c824 */ /* 0x100fe200078e0a02 */
[----:B------:R-:W-:Y:S01]  /*10640*/  ISETP.GT.U32.AND P4, PT, R2, R3, PT ;  /* 0x000000030200720c */ /* 0x000fe20003f84070 */
[----:B------:R-:W-:Y:S01]  /*10650*/  @!P5 IMAD.IADD R6, R6, 0x1, -R2 ;  /* 0x000000010606d824 */ /* 0x000fe200078e0a02 */
[C---:B------:R-:W-:Y:S01]  /*10660*/  SEL R77, R251.reuse, R77, !P0 ;  /* 0x0000004dfb4d7207 */ /* 0x040fe20004000000 */
[----:B------:R-:W2:Y:S01]  /*10670*/  LDL R247, [R1+0x4224] ;  /* 0x0042240001f77983 */ /* 0x000ea20000100800 */
[----:B------:R-:W-:Y:S01]  /*10680*/  @!P3 IMAD.MOV R70, RZ, RZ, -R70 ;  /* 0x000000ffff46b224 */ /* 0x000fe200078e0a46 */
[----:B------:R-:W-:Y:S01]  /*10690*/  SEL R74, R251, R74, !P0 ;  /* 0x0000004afb4a7207 */ /* 0x000fe20004000000 */
[----:B------:R-:W2:Y:S01]  /*106a0*/  LDCU UR44, c[0x0][0x3b0] ;  /* 0x00007600ff2c77ac */ /* 0x000ea20008000800 */
[----:B------:R-:W-:Y:S01]  /*106b0*/  IMAD R127, R77, UR5, RZ ;  /* 0x000000054d7f7c24 */ /* 0x000fe2000f8e02ff */
[----:B-1----:R-:W-:Y:S01]  /*106c0*/  UIADD3 UR5, UPT, UPT, UR76, 0x1f, URZ ;  /* 0x0000001f4c057890 */ /* 0x002fe2000fffe0ff */
[----:B------:R-:W-:Y:S01]  /*106d0*/  ISETP.GT.U32.AND P5, PT, R2, R240, PT ;  /* 0x000000f00200720c */ /* 0x000fe20003fa4070 */
[----:B------:R-:W1:Y:S03]  /*106e0*/  LDCU UR66, c[0x0][0x3b0] ;  /* 0x00007600ff4277ac */ /* 0x000e660008000800 */
[--C-:B------:R-:W-:Y:S01]  /*106f0*/  @!P4 IMAD.IADD R3, R3, 0x1, -R2.reuse ;  /* 0x000000010303c824 */ /* 0x100fe200078e0a02 */
[----:B------:R-:W-:Y:S01]  /*10700*/  ISETP.GE.AND P4, PT, R96, UR75, PT ;  /* 0x0000004b60007c0c */ /* 0x000fe2000bf86270 */
[----:B------:R-:W-:Y:S01]  /*10710*/  UISETP.GT.AND UP0, UPT, UR5, 0x1f, UPT ;  /* 0x0000001f0500788c */ /* 0x000fe2000bf04270 */
[----:B------:R-:W2:Y:S01]  /*10720*/  LDL R96, [R1+0x3f34] ;  /* 0x003f340001607983 */ /* 0x000ea20000100800 */
[----:B------:R-:W-:Y:S01]  /*10730*/  ISETP.GT.U32.AND P2, PT, R2, R11, PT ;  /* 0x0000000b0200720c */ /* 0x000fe20003f44070 */
[----:B------:R-:W-:Y:S01]  /*10740*/  @!P1 IMAD.MOV R69, RZ, RZ, -R69 ;  /* 0x000000ffff459224 */ /* 0x000fe200078e0a45 */
[----:B------:R-:W-:Y:S01]  /*10750*/  USEL UR75, URZ, 0x4, !UP0 ;  /* 0x00000004ff4b7887 */ /* 0x000fe2000c000000 */
[----:B------:R-:W-:Y:S01]  /*10760*/  SEL R70, R251, R70, !P0 ;  /* 0x00000046fb467207 */ /* 0x000fe20004000000 */
[----:B------:R-:W1:Y:S04]  /*10770*/  LDCU UR76, c[0x0][0x3b0] ;  /* 0x00007600ff4c77ac */ /* 0x000e680008000800 */
[----:B------:R-:W-:Y:S01]  /*10780*/  IMAD.U32 R76, RZ, RZ, UR75 ;  /* 0x0000004bff4c7e24 */ /* 0x000fe2000f8e00ff */
[----:B------:R-:W1:Y:S01]  /*10790*/  LDCU UR64, c[0x0][0x3b0] ;  /* 0x00007600ff4077ac */ /* 0x000e620008000800 */
[----:B------:R-:W-:Y:S01]  /*107a0*/  @!P5 IMAD.IADD R240, R240, 0x1, -R2 ;  /* 0x00000001f0f0d824 */ /* 0x000fe200078e0a02 */
[----:B------:R-:W-:-:S02]  /*107b0*/  ISETP.GE.AND P5, PT, R106, RZ, PT ;  /* 0x000000ff6a00720c */ /* 0x000fc40003fa6270 */
[----:B------:R-:W-:Y:S01]  /*107c0*/  SEL R76, R76, RZ, !P4 ;  /* 0x000000ff4c4c7207 */ /* 0x000fe20006000000 */
[----:B------:R-:W2:Y:S01]  /*107d0*/  LDL R106, [R1+0x3f28] ;  /* 0x003f2800016a7983 */ /* 0x000ea20000100800 */
[----:B------:R-:W-:Y:S01]  /*107e0*/  ISETP.GE.AND P4, PT, R244, RZ, PT ;  /* 0x000000fff400720c */ /* 0x000fe20003f86270 */
[--C-:B------:R-:W-:Y:S01]  /*107f0*/  @!P2 IMAD.IADD R11, R11, 0x1, -R2.reuse ;  /* 0x000000010b0ba824 */ /* 0x100fe200078e0a02 */
[----:B------:R-:W-:Y:S01]  /*10800*/  SEL R69, R251, R69, !P0 ;  /* 0x00000045fb457207 */ /* 0x000fe20004000000 */
[----:B------:R-:W2:Y:S01]  /*10810*/  LDL R244, [R1+0x3f20] ;  /* 0x003f200001f47983 */ /* 0x000ea20000100800 */
[C---:B------:R-:W-:Y:S01]  /*10820*/  ISETP.GT.U32.AND P2, PT, R2.reuse, R7, PT ;  /* 0x000000070200720c */ /* 0x040fe20003f44070 */
[----:B------:R-:W1:Y:S01]  /*10830*/  LDCU UR75, c[0x0][0x3b0] ;  /* 0x00007600ff4b77ac */ /* 0x000e620008000800 */
[----:B------:R-:W1:Y:S01]  /*10840*/  LDCU UR63, c[0x0][0x3b0] ;  /* 0x00007600ff3f77ac */ /* 0x000e620008000800 */
[----:B------:R-:W1:Y:S10]  /*10850*/  LDCU UR67, c[0x0][0x3b0] ;  /* 0x00007600ff4377ac */ /* 0x000e740008000800 */
[--C-:B------:R-:W-:Y:S01]  /*10860*/  @!P2 IMAD.IADD R7, R7, 0x1, -R2.reuse ;  /* 0x000000010707a824 */ /* 0x100fe200078e0a02 */
[----:B------:R-:W-:Y:S01]  /*10870*/  ISETP.GT.U32.AND P2, PT, R2, R243, PT ;  /* 0x000000f30200720c */ /* 0x000fe20003f44070 */
[----:B------:R-:W-:Y:S01]  /*10880*/  @!P5 IMAD.MOV R73, RZ, RZ, -R73 ;  /* 0x000000ffff49d224 */ /* 0x000fe200078e0a49 */
[----:B------:R-:W1:Y:S01]  /*10890*/  LDCU UR65, c[0x0][0x3b0] ;  /* 0x00007600ff4177ac */ /* 0x000e620008000800 */
[----:B------:R-:W-:Y:S01]  /*108a0*/  @!P4 IMAD.MOV R71, RZ, RZ, -R71 ;  /* 0x000000ffff47c224 */ /* 0x000fe200078e0a47 */
[----:B------:R-:W1:Y:S09]  /*108b0*/  LDCU UR62, c[0x0][0x3b0] ;  /* 0x00007600ff3e77ac */ /* 0x000e720008000800 */
[----:B------:R-:W-:Y:S01]  /*108c0*/  @!P2 IMAD.IADD R243, R243, 0x1, -R2 ;  /* 0x00000001f3f3a824 */ /* 0x000fe200078e0a02 */
[----:B------:R-:W-:-:S02]  /*108d0*/  ISETP.GE.AND P2, PT, R95, RZ, PT ;  /* 0x000000ff5f00720c */ /* 0x000fc40003f46270 */
[----:B------:R-:W2:Y:S11]  /*108e0*/  LDL R95, [R1+0x3f24] ;  /* 0x003f2400015f7983 */ /* 0x000eb60000100800 */
[----:B------:R-:W-:Y:S01]  /*108f0*/  @!P2 IMAD.MOV R72, RZ, RZ, -R72 ;  /* 0x000000ffff48a224 */ /* 0x000fe200078e0a48 */
[----:B----4-:R-:W-:-:S02]  /*10900*/  ISETP.GE.AND P4, PT, R102, RZ, PT ;  /* 0x000000ff6600720c */ /* 0x010fc40003f86270 */
[----:B------:R-:W4:Y:S11]  /*10910*/  LDL R102, [R1+0x4230] ;  /* 0x0042300001667983 */ /* 0x000f360000100800 */
[----:B------:R-:W-:Y:S01]  /*10920*/  @!P4 IMAD.MOV R66, RZ, RZ, -R66 ;  /* 0x000000ffff42c224 */ /* 0x000fe200078e0a42 */
[----:B---3--:R-:W-:-:S02]  /*10930*/  ISETP.GE.AND P2, PT, R99, RZ, PT ;  /* 0x000000ff6300720c */ /* 0x008fc40003f46270 */
[----:B------:R-:W3:Y:S11]  /*10940*/  LDL R99, [R1+0x422c] ;  /* 0x00422c0001637983 */ /* 0x000ef60000100800 */
[----:B------:R-:W-:Y:S01]  /*10950*/  @!P2 IMAD.MOV R67, RZ, RZ, -R67 ;  /* 0x000000ffff43a224 */ /* 0x000fe200078e0a43 */
[----:B-----5:R-:W-:-:S02]  /*10960*/  ISETP.GE.AND P2, PT, R242, RZ, PT ;  /* 0x000000fff200720c */ /* 0x020fc40003f46270 */
[----:B------:R-:W5:Y:S01]  /*10970*/  LDL R242, [R1+0x4240] ;  /* 0x0042400001f27983 */ /* 0x000f620000100800 */
[----:B--2---:R-:W-:-:S03]  /*10980*/  ISETP.GE.AND P5, PT, R96, RZ, PT ;  /* 0x000000ff6000720c */ /* 0x004fc60003fa6270 */
[----:B------:R-:W2:Y:S10]  /*10990*/  LDL R96, [R1+0x4228] ;  /* 0x0042280001607983 */ /* 0x000eb40000100800 */
[----:B------:R-:W-:Y:S01]  /*109a0*/  @!P5 IMAD.MOV R68, RZ, RZ, -R68 ;  /* 0x000000ffff44d224 */ /* 0x000fe200078e0a44 */
[----:B------:R-:W-:-:S02]  /*109b0*/  ISETP.GE.AND P3, PT, R106, RZ, PT ;  /* 0x000000ff6a00720c */ /* 0x000fc40003f66270 */
[----:B------:R-:W2:Y:S01]  /*109c0*/  LDL R106, [R1+0x4234] ;  /* 0x00423400016a7983 */ /* 0x000ea20000100800 */
[----:B------:R-:W-:-:S03]  /*109d0*/  ISETP.GE.AND P5, PT, R244, RZ, PT ;  /* 0x000000fff400720c */ /* 0x000fc60003fa6270 */
[----:B------:R-:W2:Y:S01]  /*109e0*/  LDL R244, [R1+0x423c] ;  /* 0x00423c0001f47983 */ /* 0x000ea20000100800 */
[----:B------:R-:W-:-:S03]  /*109f0*/  ISETP.GE.AND P4, PT, R247, RZ, PT ;  /* 0x000000fff700720c */ /* 0x000fc60003f86270 */
[----:B------:R-:W2:Y:S03]  /*10a00*/  LDL R247, [R1+0x4244] ;  /* 0x0042440001f77983 */ /* 0x000ea60000100800 */
[----:B------:R-:W-:-:S03]  /*10a10*/  @!P3 IMAD.MOV R65, RZ, RZ, -R65 ;  /* 0x000000ffff41b224 */ /* 0x000fc600078e0a41 */
[----:B------:R-:W-:Y:S02]  /*10a20*/  @!P5 IMAD.MOV R63, RZ, RZ, -R63 ;  /* 0x000000ffff3fd224 */ /* 0x000fe400078e0a3f */
[----:B------:R-:W-:Y:S01]  /*10a30*/  @!P2 IMAD.MOV R62, RZ, RZ, -R62 ;  /* 0x000000ffff3ea224 */ /* 0x000fe200078e0a3e */
[----:B------:R-:W-:Y:S02]  /*10a40*/  ISETP.GE.AND P1, PT, R95, RZ, PT ;  /* 0x000000ff5f00720c */ /* 0x000fe40003f26270 */
        /* <DEDUP_REMOVED lines=18> */
[----:B------:R-:W2:Y:S01]  /*10b70*/  LDL R247, [R1+0x4264] ;  /* 0x0042640001f77983 */ /* 0x000ea20000100800 */
[----:B------:R-:W-:Y:S02]  /*10b80*/  @!P4 IMAD.MOV R61, RZ, RZ, -R61 ;  /* 0x000000ffff3dc224 */ /* 0x000fe400078e0a3d */
        /* <DEDUP_REMOVED lines=90> */
[----:B------:R-:W5:Y:S01]  /*11130*/  LDL R106, [R1+0x4308] ;  /* 0x00430800016a7983 */ /* 0x000f620000100800 */
[----:B------:R-:W-:-:S03]  /*11140*/  ISETP.GE.AND P5, PT, R244, RZ, PT ;  /* 0x000000fff400720c */ /* 0x000fc60003fa6270 */
[----:B------:R-:W5:Y:S01]  /*11150*/  LDL R244, [R1+0x430c] ;  /* 0x00430c0001f47983 */ /* 0x000f620000100800 */
[----:B------:R-:W-:-:S03]  /*11160*/  ISETP.GE.AND P4, PT, R247, RZ, PT ;  /* 0x000000fff700720c */ /* 0x000fc60003f86270 */
[----:B------:R-:W5:Y:S01]  /*11170*/  LDL R247, [R1+0x4310] ;  /* 0x0043100001f77983 */ /* 0x000f620000100800 */
[----:B------:R-:W-:-:S05]  /*11180*/  @!P1 IMAD.MOV R29, RZ, RZ, -R29 ;  /* 0x000000ffff1d9224 */ /* 0x000fca00078e0a1d */
[----:B------:R-:W-:Y:S02]  /*11190*/  @!P5 IMAD.MOV R23, RZ, RZ, -R23 ;  /* 0x000000ffff17d224 */ /* 0x000fe400078e0a17 */
[----:B------:R-:W-:Y:S02]  /*111a0*/  @!P3 IMAD.MOV R25, RZ, RZ, -R25 ;  /* 0x000000ffff19b224 */ /* 0x000fe400078e0a19 */
[----:B------:R-:W-:Y:S01]  /*111b0*/  @!P2 IMAD.MOV R22, RZ, RZ, -R22 ;  /* 0x000000ffff16a224 */ /* 0x000fe200078e0a16 */
[----:B------:R-:W-:Y:S02]  /*111c0*/  ISETP.GE.AND P1, PT, R95, RZ, PT ;  /* 0x000000ff5f00720c */ /* 0x000fe40003f26270 */
[----:B------:R-:W5:Y:S01]  /*111d0*/  LDL R95, [R1+0x42f8] ;  /* 0x0042f800015f7983 */ /* 0x000f620000100800 */
[----:B------:R-:W-:-:S10]  /*111e0*/  @!P4 IMAD.MOV R21, RZ, RZ, -R21 ;  /* 0x000000ffff15c224 */ /* 0x000fd400078e0a15 */
[----:B------:R-:W-:Y:S01]  /*111f0*/  @!P1 IMAD.MOV R24, RZ, RZ, -R24 ;  /* 0x000000ffff189224 */ /* 0x000fe200078e0a18 */
[----:B----4-:R-:W-:Y:S02]  /*11200*/  ISETP.GE.AND P5, PT, R102, RZ, PT ;  /* 0x000000ff6600720c */ /* 0x010fe40003fa6270 */
[----:B------:R-:W4:Y:S01]  /*11210*/  LDL R102, [R1+0x42d4] ;  /* 0x0042d40001667983 */ /* 0x000f220000100800 */
[----:B---3--:R-:W-:-:S03]  /*11220*/  ISETP.GE.AND P1, PT, R99, RZ, PT ;  /* 0x000000ff6300720c */ /* 0x008fc60003f26270 */
[----:B------:R-:W3:Y:S10]  /*11230*/  LDL R99, [R1+0x42f0] ;  /* 0x0042f00001637983 */ /* 0x000ef40000100800 */
[----:B------:R-:W-:Y:S01]  /*11240*/  @!P1 IMAD.MOV R19, RZ, RZ, -R19 ;  /* 0x000000ffff139224 */ /* 0x000fe200078e0a13 */
[----:B--2---:R-:W-:-:S02]  /*11250*/  ISETP.GE.AND P3, PT, R96, RZ, PT ;  /* 0x000000ff6000720c */ /* 0x004fc40003f66270 */
[----:B------:R-:W2:Y:S01]  /*11260*/  LDL R96, [R1+0x42f4] ;  /* 0x0042f40001607983 */ /* 0x000ea20000100800 */
[----:B-----5:R-:W-:-:S03]  /*11270*/  ISETP.GE.AND P2, PT, R106, RZ, PT ;  /* 0x000000ff6a00720c */ /* 0x020fc60003f46270 */
[----:B------:R-:W5:Y:S01]  /*11280*/  LDL R106, [R1+0x42d0] ;  /* 0x0042d000016a7983 */ /* 0x000f620000100800 */
[----:B------:R-:W-:-:S03]  /*11290*/  ISETP.GE.AND P4, PT, R244, RZ, PT ;  /* 0x000000fff400720c */ /* 0x000fc60003f86270 */
[----:B------:R-:W5:Y:S03]  /*112a0*/  LDL R244, [R1+0x42c8] ;  /* 0x0042c80001f47983 */ /* 0x000f660000100800 */
[----:B------:R-:W-:Y:S01]  /*112b0*/  @!P3 IMAD.MOV R20, RZ, RZ, -R20 ;  /* 0x000000ffff14b224 */ /* 0x000fe200078e0a14 */
[----:B------:R-:W-:Y:S02]  /*112c0*/  ISETP.GE.AND P3, PT, R242, RZ, PT ;  /* 0x000000fff200720c */ /* 0x000fe40003f66270 */
[----:B------:R-:W-:Y:S01]  /*112d0*/  ISETP.GE.AND P1, PT, R247, RZ, PT ;  /* 0x000000fff700720c */ /* 0x000fe20003f26270 */
[----:B------:R-:W5:Y:S04]  /*112e0*/  LDL R242, [R1+0x42c4] ;  /* 0x0042c40001f27983 */ /* 0x000f680000100800 */
[----:B------:R-:W5:Y:S01]  /*112f0*/  LDL R247, [R1+0x42ac] ;  /* 0x0042ac0001f77983 */ /* 0x000f620000100800 */
[----:B------:R-:W-:Y:S01]  /*11300*/  @!P5 IMAD.MOV R18, RZ, RZ, -R18 ;  /* 0x000000ffff12d224 */ /* 0x000fe200078e0a12 */
[----:B------:R-:W-:Y:S01]  /*11310*/  ISETP.GE.AND P5, PT, R93, RZ, PT ;  /* 0x000000ff5d00720c */ /* 0x000fe20003fa6270 */
[----:B------:R-:W-:Y:S01]  /*11320*/  @!P2 IMAD.MOV R17, RZ, RZ, -R17 ;  /* 0x000000ffff11a224 */ /* 0x000fe200078e0a11 */
[----:B------:R-:W-:Y:S01]  /*11330*/  ISETP.GE.AND P2, PT, R94, RZ, PT ;  /* 0x000000ff5e00720c */ /* 0x000fe20003f46270 */
[----:B------:R-:W-:-:S10]  /*11340*/  @!P4 IMAD.MOV R16, RZ, RZ, -R16 ;  /* 0x000000ffff10c224 */ /* 0x000fd400078e0a10 */
[----:B------:R-:W-:Y:S01]  /*11350*/  @!P5 IMAD.MOV R13, RZ, RZ, -R13 ;  /* 0x000000ffff0dd224 */ /* 0x000fe200078e0a0d */
[----:B------:R-:W-:Y:S01]  /*11360*/  ISETP.GE.AND P4, PT, R95, RZ, PT ;  /* 0x000000ff5f00720c */ /* 0x000fe20003f86270 */
[----:B------:R-:W-:Y:S02]  /*11370*/  @!P3 IMAD.MOV R15, RZ, RZ, -R15 ;  /* 0x000000ffff0fb224 */ /* 0x000fe400078e0a0f */
[----:B------:R-:W-:-:S10]  /*11380*/  @!P2 IMAD.MOV R12, RZ, RZ, -R12 ;  /* 0x000000ffff0ca224 */ /* 0x000fd400078e0a0c */
[----:B------:R-:W-:Y:S02]  /*11390*/  @!P4 IMAD.MOV R11, RZ, RZ, -R11 ;  /* 0x000000ffff0bc224 */ /* 0x000fe400078e0a0b */
[----:B------:R-:W-:Y:S01]  /*113a0*/  IMAD.MOV.U32 R2, RZ, RZ, R3 ;  /* 0x000000ffff027224 */ /* 0x000fe200078e0003 */
[----:B------:R-:W-:Y:S02]  /*113b0*/  SEL R3, R251, R75, !P0 ;  /* 0x0000004bfb037207 */ /* 0x000fe40004000000 */
[----:B----4-:R-:W-:-:S13]  /*113c0*/  ISETP.GE.AND P5, PT, R102, RZ, PT ;  /* 0x000000ff6600720c */ /* 0x010fda0003fa6270 */
[----:B------:R-:W-:Y:S01]  /*113d0*/  @!P5 IMAD.MOV R8, RZ, RZ, -R8 ;  /* 0x000000ffff08d224 */ /* 0x000fe200078e0a08 */
[----:B------:R-:W-:Y:S01]  /*113e0*/  ISETP.GE.AND P5, PT, R135, RZ, PT ;  /* 0x000000ff8700720c */ /* 0x000fe20003fa6270 */
[----:B------:R-:W-:Y:S01]  /*113f0*/  @!P1 IMAD.MOV R14, RZ, RZ, -R14 ;  /* 0x000000ffff0e9224 */ /* 0x000fe200078e0a0e */
[----:B------:R-:W-:Y:S01]  /*11400*/  SEL R73, R251, R73, !P0 ;  /* 0x00000049fb497207 */ /* 0x000fe20004000000 */
[----:B------:R-:W-:Y:S01]  /*11410*/  IMAD R3, R3, UR77, RZ ;  /* 0x0000004d03037c24 */ /* 0x000fe2000f8e02ff */
[C---:B------:R-:W-:Y:S01]  /*11420*/  SEL R85, R251.reuse, R31, !P0 ;  /* 0x0000001ffb557207 */ /* 0x040fe20004000000 */
[----:B------:R-:W-:Y:S01]  /*11430*/  IMAD.MOV.U32 R31, RZ, RZ, R107 ;  /* 0x000000ffff1f7224 */ /* 0x000fe200078e006b */
[C---:B------:R-:W-:Y:S01]  /*11440*/  SEL R48, R251.reuse, R48, !P0 ;  /* 0x00000030fb307207 */ /* 0x040fe20004000000 */
[----:B------:R-:W4:Y:S01]  /*11450*/  LDCU UR77, c[0x0][0x3b0] ;  /* 0x00007600ff4d77ac */ /* 0x000f220008000800 */
[C---:B------:R-:W-:Y:S01]  /*11460*/  SEL R62, R251.reuse, R62, !P0 ;  /* 0x0000003efb3e7207 */ /* 0x040fe20004000000 */
[----:B------:R-:W4:Y:S04]  /*11470*/  LDL.LU R135, [R1+0x4404] ;  /* 0x0044040001877983 */ /* 0x000f280000300800 */
[----:B------:R-:W-:Y:S01]  /*11480*/  @!P5 IMAD.MOV R249, RZ, RZ, -R249 ;  /* 0x000000fffff9d224 */ /* 0x000fe200078e0af9 */
[----:B------:R-:W-:-:S02]  /*11490*/  SEL R75, R251, R52, !P0 ;  /* 0x00000034fb4b7207 */ /* 0x000fc40004000000 */
[----:B---3--:R-:W-:Y:S02]  /*114a0*/  ISETP.GE.AND P1, PT, R99, RZ, PT ;  /* 0x000000ff6300720c */ /* 0x008fe40003f26270 */
[C---:B------:R-:W-:Y:S01]  /*114b0*/  SEL R52, R251.reuse, R249, !P0 ;  /* 0x000000f9fb347207 */ /* 0x040fe20004000000 */
[----:B------:R-:W-:Y:S01]  /*114c0*/  IMAD.MOV.U32 R249, RZ, RZ, R31 ;  /* 0x000000fffff97224 */ /* 0x000fe200078e001f */
[----:B------:R-:W-:Y:S01]  /*114d0*/  SEL R94, R251, R17, !P0 ;  /* 0x00000011fb5e7207 */ /* 0x000fe20004000000 */
[----:B------:R-:W-:Y:S02]  /*114e0*/  IMAD R31, R48, UR30, RZ ;  /* 0x0000001e301f7c24 */ /* 0x000fe4000f8e02ff */
[----:B------:R-:W-:Y:S02]  /*114f0*/  IMAD R48, R85, UR47, RZ ;  /* 0x0000002f55307c24 */ /* 0x000fe4000f8e02ff */
[----:B------:R-:W-:Y:S01]  /*11500*/  IMAD R17, R62, UR16, RZ ;  /* 0x000000103e117c24 */ /* 0x000fe2000f8e02ff */
[----:B------:R-:W-:Y:S01]  /*11510*/  SEL R77, R251, R39, !P0 ;  /* 0x00000027fb4d7207 */ /* 0x000fe20004000000 */
[----:B------:R-:W-:-:S02]  /*11520*/  IMAD.MOV.U32 R39, RZ, RZ, R246 ;  /* 0x000000ffff277224 */ /* 0x000fc400078e00f6 */
[----:B------:R-:W-:Y:S01]  /*11530*/  @!P1 IMAD.MOV R9, RZ, RZ, -R9 ;  /* 0x000000ffff099224 */ /* 0x000fe200078e0a09 */
[C---:B------:R-:W-:Y:S01]  /*11540*/  SEL R83, R251.reuse, R33, !P0 ;  /* 0x00000021fb537207 */ /* 0x040fe20004000000 */
[----:B------:R-:W-:Y:S01]  /*11550*/  IMAD.MOV.U32 R33, RZ, RZ, R103 ;  /* 0x000000ffff217224 */ /* 0x000fe200078e0067 */
[C---:B------:R-:W-:Y:S01]  /*11560*/  SEL R84, R251.reuse, R32, !P0 ;  /* 0x00000020fb547207 */ /* 0x040fe20004000000 */
[----:B------:R-:W-:Y:S01]  /*11570*/  IMAD.MOV.U32 R32, RZ, RZ, R105 ;  /* 0x000000ffff207224 */ /* 0x000fe200078e0069 */
[----:B------:R-:W-:Y:S02]  /*11580*/  ISETP.NE.U32.AND P1, PT, R76, RZ, PT ;  /* 0x000000ff4c00720c */ /* 0x000fe40003f25070 */
[C---:B------:R-:W-:Y:S02]  /*11590*/  SEL R47, R251.reuse, R47, !P0 ;  /* 0x0000002ffb2f7207 */ /* 0x040fe40004000000 */
[C---:B------:R-:W-:Y:S01]  /*115a0*/  SEL R78, R251.reuse, R38, !P0 ;  /* 0x00000026fb4e7207 */ /* 0x040fe20004000000 */
[----:B------:R-:W-:Y:S01]  /*115b0*/  IMAD.MOV.U32 R38, RZ, RZ, R248 ;  /* 0x000000ffff267224 */ /* 0x000fe200078e00f8 */
        /* <DEDUP_REMOVED lines=8> */
[----:B------:R-:W-:-:S02]  /*11640*/  SEL R76, R251, R50, !P0 ;  /* 0x00000032fb4c7207 */ /* 0x000fc40004000000 */
[C---:B------:R-:W-:Y:S02]  /*11650*/  SEL R72, R251.reuse, R72, !P0 ;  /* 0x00000048fb487207 */ /* 0x040fe40004000000 */
[C---:B------:R-:W-:Y:S02]  /*11660*/  SEL R71, R251.reuse, R71, !P0 ;  /* 0x00000047fb477207 */ /* 0x040fe40004000000 */
[C---:B------:R-:W-:Y:S02]  /*11670*/  SEL R68, R251.reuse, R68, !P0 ;  /* 0x00000044fb447207 */ /* 0x040fe40004000000 */
[C---:B------:R-:W-:Y:S02]  /*11680*/  SEL R67, R251.reuse, R67, !P0 ;  /* 0x00000043fb437207 */ /* 0x040fe40004000000 */
[C---:B------:R-:W-:Y:S02]  /*11690*/  SEL R66, R251.reuse, R66, !P0 ;  /* 0x00000042fb427207 */ /* 0x040fe40004000000 */
        /* <DEDUP_REMOVED lines=37> */
[----:B------:R-:W-:Y:S01]  /*118f0*/  SEL R104, R251, R8, !P0 ;  /* 0x00000008fb687207 */ /* 0x000fe20004000000 */
[----:B------:R-:W-:Y:S02]  /*11900*/  IMAD R11, R68, UR10, RZ ;  /* 0x0000000a440b7c24 */ /* 0x000fe4000f8e02ff */
[----:B------:R-:W-:Y:S02]  /*11910*/  IMAD R28, R51, UR27, RZ ;  /* 0x0000001b331c7c24 */ /* 0x000fe4000f8e02ff */
[----:B------:R-:W-:Y:S01]  /*11920*/  IMAD R51, R87, UR49, RZ ;  /* 0x0000003157337c24 */ /* 0x000fe2000f8e02ff */
[----:B--2---:R-:W-:Y:S02]  /*11930*/  ISETP.GE.AND P3, PT, R96, RZ, PT ;  /* 0x000000ff6000720c */ /* 0x004fe40003f66270 */
[----:B-----5:R-:W-:Y:S02]  /*11940*/  ISETP.GE.AND P2, PT, R106, RZ, PT ;  /* 0x000000ff6a00720c */ /* 0x020fe40003f46270 */
[----:B------:R-:W-:-:S09]  /*11950*/  ISETP.GE.AND P4, PT, R244, RZ, PT ;  /* 0x000000fff400720c */ /* 0x000fd20003f86270 */
[----:B------:R-:W-:Y:S01]  /*11960*/  @!P3 IMAD.MOV R10, RZ, RZ, -R10 ;  /* 0x000000ffff0ab224 */ /* 0x000fe200078e0a0a */
[----:B------:R-:W-:Y:S01]  /*11970*/  ISETP.GE.AND P6, PT, R242, RZ, PT ;  /* 0x000000fff200720c */ /* 0x000fe20003fc6270 */
[----:B------:R-:W-:Y:S01]  /*11980*/  @!P2 IMAD.MOV R7, RZ, RZ, -R7 ;  /* 0x000000ffff07a224 */ /* 0x000fe200078e0a07 */
[----:B------:R-:W-:Y:S02]  /*11990*/  ISETP.GE.AND P3, PT, R247, RZ, PT ;  /* 0x000000fff700720c */ /* 0x000fe40003f66270 */
[----:B------:R-:W-:Y:S01]  /*119a0*/  ISETP.GE.AND P2, PT, R252, RZ, PT ;  /* 0x000000fffc00720c */ /* 0x000fe20003f46270 */
[----:B------:R-:W-:Y:S01]  /*119b0*/  @!P4 IMAD.MOV R6, RZ, RZ, -R6 ;  /* 0x000000ffff06c224 */ /* 0x000fe200078e0a06 */
[----:B------:R-:W-:Y:S01]  /*119c0*/  ISETP.GE.AND P4, PT, R245, RZ, PT ;  /* 0x000000fff500720c */ /* 0x000fe20003f86270 */
[----:B------:R-:W2:Y:S03]  /*119d0*/  LDL.LU R252, [R1+0x4400] ;  /* 0x0044000001fc7983 */ /* 0x000ea60000300800 */
[----:B------:R-:W-:Y:S01]  /*119e0*/  SEL R106, R251, R6, !P0 ;  /* 0x00000006fb6a7207 */ /* 0x000fe20004000000 */
[----:B------:R-:W-:-:S02]  /*119f0*/  IMAD R6, R73, UR4, RZ ;  /* 0x0000000449067c24 */ /* 0x000fc4000f8e02ff */
[----:B------:R-:W-:Y:S02]  /*11a00*/  IMAD.MOV.U32 R73, RZ, RZ, R239 ;  /* 0x000000ffff497224 */ /* 0x000fe400078e00ef */
[----:B------:R-:W3:Y:S04]  /*11a10*/  LDL.LU R239, [R1+0x70] ;  /* 0x0000700001ef7983 */ /* 0x000ee80000300800 */
[----:B------:R-:W5:Y:S04]  /*11a20*/  LDL.LU R85, [R1+0x58] ;  /* 0x0000580001557983 */ /* 0x000f680000300800 */
[----:B------:R-:W2:Y:S01]  /*11a30*/  LDL.LU R62, [R1+0x3c] ;  /* 0x00003c00013e7983 */ /* 0x000ea20000300800 */
[----:B------:R-:W-:-:S02]  /*11a40*/  @!P6 IMAD.MOV R2, RZ, RZ, -R2 ;  /* 0x000000ffff02e224 */ /* 0x000fc400078e0a02 */
[----:B------:R-:W-:Y:S02]  /*11a50*/  @!P3 IMAD.MOV R250, RZ, RZ, -R250 ;  /* 0x000000fffffab224 */ /* 0x000fe400078e0afa */
[----:B------:R-:W-:Y:S02]  /*11a60*/  @!P2 IMAD.MOV R243, RZ, RZ, -R243 ;  /* 0x000000fffff3a224 */ /* 0x000fe400078e0af3 */
[----:B------:R-:W-:Y:S01]  /*11a70*/  @!P4 IMAD.MOV R240, RZ, RZ, -R240 ;  /* 0x000000fffff0c224 */ /* 0x000fe200078e0af0 */
[----:B------:R-:W-:Y:S01]  /*11a80*/  SEL R102, R251, R10, !P0 ;  /* 0x0000000afb667207 */ /* 0x000fe20004000000 */
[----:B------:R-:W-:Y:S01]  /*11a90*/  IMAD R10, R69, UR9, RZ ;  /* 0x00000009450a7c24 */ /* 0x000fe2000f8e02ff */
[C---:B------:R-:W-:Y:S01]  /*11aa0*/  SEL R244, R251.reuse, R26, !P0 ;  /* 0x0000001afbf47207 */ /* 0x040fe20004000000 */
[----:B------:R-:W-:Y:S01]  /*11ab0*/  IMAD.MOV.U32 R69, RZ, RZ, R39 ;  /* 0x000000ffff457224 */ /* 0x000fe200078e0027 */
[C---:B------:R-:W-:Y:S01]  /*11ac0*/  SEL R245, R251.reuse, R25, !P0 ;  /* 0x00000019fbf57207 */ /* 0x040fe20004000000 */
[----:B------:R-:W3:Y:S01]  /*11ad0*/  LDL.LU R87, [R1+0x30] ;  /* 0x0000300001577983 */ /* 0x000ee20000300800 */
[----:B------:R-:W-:-:S02]  /*11ae0*/  SEL R247, R251, R23, !P0 ;  /* 0x00000017fbf77207 */ /* 0x000fc40004000000 */
[C---:B------:R-:W-:Y:S02]  /*11af0*/  SEL R96, R251.reuse, R15, !P0 ;  /* 0x0000000ffb607207 */ /* 0x040fe40004000000 */
[C---:B------:R-:W-:Y:S02]  /*11b00*/  SEL R105, R251.reuse, R7, !P0 ;  /* 0x00000007fb697207 */ /* 0x040fe40004000000 */
[C---:B------:R-:W-:Y:S01]  /*11b10*/  SEL R107, R251.reuse, R2, !P0 ;  /* 0x00000002fb6b7207 */ /* 0x040fe20004000000 */
[----:B----4-:R-:W-:Y:S01]  /*11b20*/  IMAD R2, R74, UR77, RZ ;  /* 0x0000004d4a027c24 */ /* 0x010fe2000f8e02ff */
[C---:B------:R-:W-:Y:S02]  /*11b30*/  SEL R250, R251.reuse, R250, !P0 ;  /* 0x000000fafbfa7207 */ /* 0x040fe40004000000 */
[C---:B------:R-:W-:Y:S01]  /*11b40*/  SEL R50, R251.reuse, R243, !P0 ;  /* 0x000000f3fb327207 */ /* 0x040fe20004000000 */
[----:B------:R-:W-:Y:S01]  /*11b50*/  IMAD.MOV.U32 R74, RZ, RZ, R33 ;  /* 0x000000ffff4a7224 */ /* 0x000fe200078e0021 */
[----:B------:R-:W-:Y:S01]  /*11b60*/  SEL R251, R251, R240, !P0 ;  /* 0x000000f0fbfb7207 */ /* 0x000fe20004000000 */
[----:B------:R-:W-:Y:S01]  /*11b70*/  IMAD.MOV.U32 R240, RZ, RZ, R32 ;  /* 0x000000fffff07224 */ /* 0x000fe200078e0020 */
[----:B------:R-:W4:Y:S01]  /*11b80*/  LDCU UR77, c[0x0][0x3b0] ;  /* 0x00007600ff4d77ac */ /* 0x000f220008000800 */
[----:B------:R-:W-:-:S02]  /*11b90*/  IMAD R32, R47, UR31, RZ ;  /* 0x0000001f2f207c24 */ /* 0x000fc4000f8e02ff */
[----:B------:R-:W-:Y:S02]  /*11ba0*/  IMAD R47, R84, UR46, RZ ;  /* 0x0000002e542f7c24 */ /* 0x000fe4000f8e02ff */
[----:B------:R-:W-:Y:S02]  /*11bb0*/  IMAD.MOV.U32 R84, RZ, RZ, R69 ;  /* 0x000000ffff547224 */ /* 0x000fe400078e0045 */
[----:B------:R-:W-:Y:S02]  /*11bc0*/  IMAD.MOV.U32 R69, RZ, RZ, R74 ;  /* 0x000000ffff457224 */ /* 0x000fe400078e004a */
[----:B------:R-:W-:Y:S02]  /*11bd0*/  IMAD.MOV.U32 R68, RZ, RZ, R240 ;  /* 0x000000ffff447224 */ /* 0x000fe400078e00f0 */
[----:B------:R-:W-:Y:S02]  /*11be0*/  IMAD.MOV.U32 R243, RZ, RZ, R37 ;  /* 0x000000fffff37224 */ /* 0x000fe400078e0025 */
[----:B------:R-:W-:-:S02]  /*11bf0*/  IMAD.MOV.U32 R240, RZ, RZ, R128 ;  /* 0x000000fffff07224 */ /* 0x000fc400078e0080 */
[----:B------:R-:W-:Y:S02]  /*11c00*/  IMAD R74, R92, UR59, RZ ;  /* 0x0000003b5c4a7c24 */ /* 0x000fe4000f8e02ff */
[----:B------:R-:W-:Y:S01]  /*11c10*/  IMAD R37, R42, UR36, RZ ;  /* 0x000000242a257c24 */ /* 0x000fe2000f8e02ff */
[----:B------:R-:W3:Y:S01]  /*11c20*/  LDL.LU R92, [R1+0x34] ;  /* 0x00003400015c7983 */ /* 0x000ee20000300800 */
[----:B------:R-:W-:Y:S02]  /*11c30*/  IMAD R128, R105, UR71, RZ ;  /* 0x0000004769807c24 */ /* 0x000fe4000f8e02ff */
[----:B------:R-:W-:Y:S01]  /*11c40*/  IMAD R42, R79, UR41, RZ ;  /* 0x000000294f2a7c24 */ /* 0x000fe2000f8e02ff */
[----:B------:R-:W3:Y:S04]  /*11c50*/  LDL.LU R105, [R1+0x38] ;  /* 0x0000380001697983 */ /* 0x000ee80000300800 */
[----:B------:R-:W3:Y:S01]  /*11c60*/  LDL.LU R79, [R1+0x88] ;  /* 0x00008800014f7983 */ /* 0x000ee20000300800 */
[----:B------:R-:W-:-:S02]  /*11c70*/  IMAD R23, R56, UR22, RZ ;  /* 0x0000001638177c24 */ /* 0x000fc4000f8e02ff */
[----:B------:R-:W-:Y:S02]  /*11c80*/  IMAD R22, R57, UR21, RZ ;  /* 0x0000001539167c24 */ /* 0x000fe4000f8e02ff */
[----:B------:R-:W-:Y:S02]  /*11c90*/  IMAD R8, R71, UR7, RZ ;  /* 0x0000000747087c24 */ /* 0x000fe4000f8e02ff */
[----:B------:R-:W-:Y:S02]  /*11ca0*/  IMAD.MOV.U32 R71, RZ, RZ, R34 ;  /* 0x000000ffff477224 */ /* 0x000fe400078e0022 */
[----:B------:R-:W-:Y:S02]  /*11cb0*/  IMAD R7, R72, UR6, RZ ;  /* 0x0000000648077c24 */ /* 0x000fe4000f8e02ff */
[----:B------:R-:W-:Y:S02]  /*11cc0*/  IMAD.MOV.U32 R72, RZ, RZ, R35 ;  /* 0x000000ffff487224 */ /* 0x000fe400078e0023 */
[----:B------:R-:W-:-:S02]  /*11cd0*/  IMAD R19, R60, UR18, RZ ;  /* 0x000000123c137c24 */ /* 0x000fc4000f8e02ff */
[----:B------:R-:W-:Y:S02]  /*11ce0*/  IMAD R27, R75, UR26, RZ ;  /* 0x0000001a4b1b7c24 */ /* 0x000fe4000f8e02ff */
[----:B------:R-:W-:Y:S02]  /*11cf0*/  IMAD.MOV.U32 R60, RZ, RZ, R241 ;  /* 0x000000ffff3c7224 */ /* 0x000fe400078e00f1 */
[----:B------:R-:W-:Y:S02]  /*11d00*/  IMAD.MOV.U32 R75, RZ, RZ, R71 ;  /* 0x000000ffff4b7224 */ /* 0x000fe400078e0047 */
[----:B------:R-:W-:Y:S02]  /*11d10*/  IMAD R25, R54, UR24, RZ ;  /* 0x0000001836197c24 */ /* 0x000fe4000f8e02ff */
[----:B------:R-:W-:Y:S02]  /*11d20*/  IMAD.MOV.U32 R71, RZ, RZ, R123 ;  /* 0x000000ffff477224 */ /* 0x000fe400078e007b */
[----:B------:R-:W-:-:S02]  /*11d30*/  IMAD.MOV.U32 R54, RZ, RZ, R72 ;  /* 0x000000ffff367224 */ /* 0x000fc400078e0048 */
[----:B------:R-:W-:Y:S02]  /*11d40*/  IMAD R13, R66, UR12, RZ ;  /* 0x0000000c420d7c24 */ /* 0x000fe4000f8e02ff */
[----:B------:R-:W-:Y:S02]  /*11d50*/  IMAD R29, R76, UR28, RZ ;  /* 0x0000001c4c1d7c24 */ /* 0x000fe4000f8e02ff */
[----:B------:R-:W-:Y:S02]  /*11d60*/  IMAD.MOV.U32 R72, RZ, RZ, R122 ;  /* 0x000000ffff487224 */ /* 0x000fe400078e007a */
[----:B------:R-:W-:Y:S02]  /*11d70*/  IMAD.MOV.U32 R242, RZ, RZ, R36 ;  /* 0x000000fffff27224 */ /* 0x000fe400078e0024 */
[----:B------:R-:W-:Y:S02]  /*11d80*/  IMAD R9, R70, UR8, RZ ;  /* 0x0000000846097c24 */ /* 0x000fe4000f8e02ff */
[----:B------:R-:W-:-:S02]  /*11d90*/  IMAD R39, R40, UR38, RZ ;  /* 0x0000002628277c24 */ /* 0x000fc4000f8e02ff */
[----:B------:R-:W-:Y:S02]  /*11da0*/  IMAD.MOV.U32 R66, RZ, RZ, R249 ;  /* 0x000000ffff427224 */ /* 0x000fe400078e00f9 */
[----:B------:R-:W-:Y:S02]  /*11db0*/  IMAD.MOV.U32 R76, RZ, RZ, R69 ;  /* 0x000000ffff4c7224 */ /* 0x000fe400078e0045 */
[----:B------:R-:W-:Y:S02]  /*11dc0*/  IMAD.MOV.U32 R70, RZ, RZ, R38 ;  /* 0x000000ffff467224 */ /* 0x000fe400078e0026 */
[----:B------:R-:W-:Y:S02]  /*11dd0*/  IMAD R40, R77, UR39, RZ ;  /* 0x000000274d287c24 */ /* 0x000fe4000f8e02ff */
[----:B------:R-:W-:Y:S02]  /*11de0*/  IMAD.MOV.U32 R69, RZ, RZ, R121 ;  /* 0x000000ffff457224 */ /* 0x000fe400078e0079 */
[----:B------:R-:W-:-:S02]  /*11df0*/  IMAD R38, R41, UR37, RZ ;  /* 0x0000002529267c24 */ /* 0x000fc4000f8e02ff */
[----:B------:R-:W-:Y:S02]  /*11e00*/  IMAD.MOV.U32 R77, RZ, RZ, R68 ;  /* 0x000000ffff4d7224 */ /* 0x000fe400078e0044 */
[----:B------:R-:W-:Y:S02]  /*11e10*/  IMAD R41, R78, UR40, RZ ;  /* 0x000000284e297c24 */ /* 0x000fe4000f8e02ff */
[----:B------:R-:W-:Y:S02]  /*11e20*/  IMAD.MOV.U32 R68, RZ, RZ, R120 ;  /* 0x000000ffff447224 */ /* 0x000fe400078e0078 */
[----:B------:R-:W-:Y:S02]  /*11e30*/  IMAD.MOV.U32 R78, RZ, RZ, R66 ;  /* 0x000000ffff4e7224 */ /* 0x000fe400078e0042 */
[----:B------:R-:W-:Y:S02]  /*11e40*/  IMAD.MOV.U32 R66, RZ, RZ, R5 ;  /* 0x000000ffff427224 */ /* 0x000fe400078e0005 */
[----:B------:R-:W-:-:S02]  /*11e50*/  IMAD R20, R59, UR19, RZ ;  /* 0x000000133b147c24 */ /* 0x000fc4000f8e02ff */
[----:B------:R-:W-:Y:S01]  /*11e60*/  IMAD.MOV.U32 R59, RZ, RZ, R243 ;  /* 0x000000ffff3b7224 */ /* 0x000fe200078e00f3 */
[----:B--2---:R-:W-:-:S04]  /*11e70*/  LEA R56, P0, R62, R252, 0x2 ;  /* 0x000000fc3e387211 */ /* 0x004fc800078010ff */
[----:B------:R-:W-:-:S05]  /*11e80*/  LEA.HI.X.SX32 R57, R62, R135, 0x2, P0 ;  /* 0x000000873e397211 */ /* 0x000fca00000f16ff */
[----:B------:R2:W-:Y:S04]  /*11e90*/  STL.64 [R1+0x470], R56 ;  /* 0x0004703801007387 */ /* 0x0005e80000100a00 */
[----:B------:R-:W5:Y:S04]  /*11ea0*/  LDL.LU R241, [R1+0x74] ;  /* 0x0000740001f17983 */ /* 0x000f680000300800 */
[----:B------:R-:W5:Y:S04]  /*11eb0*/  LDL.LU R123, [R1+0x78] ;  /* 0x00007800017b7983 */ /* 0x000f680000300800 */
[----:B------:R-:W5:Y:S01]  /*11ec0*/  LDL.LU R122, [R1+0x80] ;  /* 0x00008000017a7983 */ /* 0x000f620000300800 */
[----:B--2---:R-:W-:-:S03]  /*11ed0*/  IMAD.MOV.U32 R56, RZ, RZ, R242 ;  /* 0x000000ffff387224 */ /* 0x004fc600078e00f2 */
[----:B------:R-:W2:Y:S04]  /*11ee0*/  LDL.LU R121, [R1+0x84] ;  /* 0x0000840001797983 */ /* 0x000ea80000300800 */
[----:B------:R-:W2:Y:S04]  /*11ef0*/  LDL.LU R120, [R1+0x7c] ;  /* 0x00007c0001787983 */ /* 0x000ea80000300800 */
[----:B------:R-:W2:Y:S01]  /*11f00*/  LDL.LU R5, [R1+0x6c] ;  /* 0x00006c0001057983 */ /* 0x000ea20000300800 */
[----:B---3--:R-:W-:-:S04]  /*11f10*/  LEA R242, P0, R79, R252, 0x2 ;  /* 0x000000fc4ff27211 */ /* 0x008fc800078010ff */
[----:B------:R-:W-:Y:S01]  /*11f20*/  LEA.HI.X.SX32 R243, R79, R135, 0x2, P0 ;  /* 0x000000874ff37211 */ /* 0x000fe200000f16ff */
[----:B------:R-:W-:Y:S02]  /*11f30*/  IMAD.MOV.U32 R79, RZ, RZ, R4 ;  /* 0x000000ffff4f7224 */ /* 0x000fe400078e0004 */
[----:B------:R-:W3:Y:S01]  /*11f40*/  LDL.LU R4, [R1+0x50] ;  /* 0x0000500001047983 */ /* 0x000ee20000300800 */
[----:B------:R-:W-:Y:S02]  /*11f50*/  IMAD R16, R63, UR15, RZ ;  /* 0x0000000f3f107c24 */ /* 0x000fe4000f8e02ff */
[----:B------:R-:W-:Y:S02]  /*11f60*/  IMAD R30, R49, UR29, RZ ;  /* 0x0000001d311e7c24 */ /* 0x000fe4000f8e02ff */
[----:B------:R-:W-:Y:S02]  /*11f70*/  IMAD R49, R86, UR48, RZ ;  /* 0x0000003056317c24 */ /* 0x000fe4000f8e02ff */
[----:B------:R-:W-:-:S02]  /*11f80*/  IMAD.MOV.U32 R63, RZ, RZ, R134 ;  /* 0x000000ffff3f7224 */ /* 0x000fc400078e0086 */
[----:B------:R-:W-:Y:S01]  /*11f90*/  IMAD R249, R90, UR57, RZ ;  /* 0x000000395af97c24 */ /* 0x000fe2000f8e02ff */
[----:B------:R-:W-:Y:S01]  /*11fa0*/  LEA R90, P3, R105, R252, 0x2 ;  /* 0x000000fc695a7211 */ /* 0x000fe200078610ff */
[----:B------:R-:W-:Y:S02]  /*11fb0*/  IMAD.MOV.U32 R86, RZ, RZ, R70 ;  /* 0x000000ffff567224 */ /* 0x000fe400078e0046 */
[----:B------:R-:W-:Y:S02]  /*11fc0*/  IMAD.MOV.U32 R70, RZ, RZ, R73 ;  /* 0x000000ffff467224 */ /* 0x000fe400078e0049 */
[----:B------:R-:W-:Y:S02]  /*11fd0*/  IMAD R35, R44, UR34, RZ ;  /* 0x000000222c237c24 */ /* 0x000fe4000f8e02ff */
[----:B------:R-:W-:Y:S02]  /*11fe0*/  IMAD R26, R53, UR25, RZ ;  /* 0x00000019351a7c24 */ /* 0x000fe4000f8e02ff */
[----:B------:R-:W-:-:S02]  /*11ff0*/  IMAD R44, R81, UR43, RZ ;  /* 0x0000002b512c7c24 */ /* 0x000fc4000f8e02ff */
[----:B------:R-:W-:Y:S01]  /*12000*/  IMAD R73, R91, UR58, RZ ;  /* 0x0000003a5b497c24 */ /* 0x000fe2000f8e02ff */
[----:B------:R-:W-:Y:S01]  /*12010*/  LEA.HI.X.SX32 R91, R105, R135, 0x2, P3 ;  /* 0x00000087695b7211 */ /* 0x000fe200018f16ff */
[----:B------:R-:W-:Y:S02]  /*12020*/  IMAD.MOV.U32 R57, RZ, RZ, R63 ;  /* 0x000000ffff397224 */ /* 0x000fe400078e003f */
[----:B------:R-:W-:Y:S02]  /*12030*/  IMAD R15, R64, UR14, RZ ;  /* 0x0000000e400f7c24 */ /* 0x000fe4000f8e02ff */
[----:B------:R-:W-:Y:S02]  /*12040*/  IMAD R21, R58, UR20, RZ ;  /* 0x000000143a157c24 */ /* 0x000fe4000f8e02ff */
[----:B------:R-:W-:Y:S02]  /*12050*/  IMAD R36, R43, UR35, RZ ;  /* 0x000000232b247c24 */ /* 0x000fe4000f8e02ff */
[----:B------:R-:W-:Y:S01]  /*12060*/  IMAD R53, R88, UR50, RZ ;  /* 0x0000003258357c24 */ /* 0x000fe2000f8e02ff */
[----:B------:R-:W-:Y:S01]  /*12070*/  LEA R88, P4, R92, R252, 0x2 ;  /* 0x000000fc5c587211 */ /* 0x000fe200078810ff */
[----:B----4-:R-:W-:-:S02]  /*12080*/  IMAD R134, R251, UR77, RZ ;  /* 0x0000004dfb867c24 */ /* 0x010fc4000f8e02ff */
[----:B------:R-:W-:Y:S01]  /*12090*/  IMAD.MOV.U32 R63, RZ, RZ, R231 ;  /* 0x000000ffff3f7224 */ /* 0x000fe200078e00e7 */
[----:B------:R-:W4:Y:S01]  /*120a0*/  LDL.LU R251, [R1+0x2c] ;  /* 0x00002c0001fb7983 */ /* 0x000f220000300800 */
[----:B------:R-:W-:Y:S02]  /*120b0*/  IMAD.MOV.U32 R81, RZ, RZ, R78 ;  /* 0x000000ffff517224 */ /* 0x000fe400078e004e */
[----:B------:R-:W-:Y:S01]  /*120c0*/  IMAD R43, R80, UR42, RZ ;  /* 0x0000002a502b7c24 */ /* 0x000fe2000f8e02ff */
[----:B------:R1:W-:Y:S01]  /*120d0*/  STL.64 [R1+0x4330], R242 ;  /* 0x004330f201007387 */ /* 0x0003e20000100a00 */
[----:B------:R-:W-:Y:S02]  /*120e0*/  IMAD.MOV.U32 R64, RZ, RZ, R129 ;  /* 0x000000ffff407224 */ /* 0x000fe400078e0081 */
[----:B------:R-:W-:Y:S02]  /*120f0*/  IMAD.MOV.U32 R58, RZ, RZ, R70 ;  /* 0x000000ffff3a7224 */ /* 0x000fe400078e0046 */
[----:B------:R-:W-:-:S02]  /*12100*/  IMAD.MOV.U32 R62, RZ, RZ, R232 ;  /* 0x000000ffff3e7224 */ /* 0x000fc400078e00e8 */
[----:B------:R-:W-:Y:S02]  /*12110*/  IMAD.MOV.U32 R78, RZ, RZ, R76 ;  /* 0x000000ffff4e7224 */ /* 0x000fe400078e004c */
[----:B------:R-:W-:Y:S01]  /*12120*/  IMAD.MOV.U32 R70, RZ, RZ, R230 ;  /* 0x000000ffff467224 */ /* 0x000fe200078e00e6 */
[----:B------:R-:W-:Y:S01]  /*12130*/  LEA R230, P5, R87, R252, 0x2 ;  /* 0x000000fc57e67211 */ /* 0x000fe200078a10ff */
[----:B------:R-:W-:Y:S01]  /*12140*/  IMAD.MOV.U32 R80, RZ, RZ, R77 ;  /* 0x000000ffff507224 */ /* 0x000fe200078e004d */
[----:B-1----:R-:W4:Y:S01]  /*12150*/  LDL.LU R242, [R1+0x4c] ;  /* 0x00004c0001f27983 */ /* 0x002f220000300800 */
[----:B------:R-:W-:Y:S02]  /*12160*/  IMAD.MOV.U32 R76, RZ, RZ, R54 ;  /* 0x000000ffff4c7224 */ /* 0x000fe400078e0036 */
[----:B------:R-:W-:Y:S01]  /*12170*/  IMAD R12, R67, UR11, RZ ;  /* 0x0000000b430c7c24 */ /* 0x000fe2000f8e02ff */
[----:B------:R-:W4:Y:S01]  /*12180*/  LDL.LU R243, [R1+0x48] ;  /* 0x0000480001f37983 */ /* 0x000f220000300800 */
[----:B------:R-:W-:-:S02]  /*12190*/  IMAD R24, R55, UR23, RZ ;  /* 0x0000001737187c24 */ /* 0x000fc4000f8e02ff */
[----:B------:R-:W-:Y:S02]  /*121a0*/  IMAD R129, R106, UR72, RZ ;  /* 0x000000486a817c24 */ /* 0x000fe4000f8e02ff */
[----:B------:R-:W-:Y:S02]  /*121b0*/  IMAD.MOV.U32 R77, RZ, RZ, R75 ;  /* 0x000000ffff4d7224 */ /* 0x000fe400078e004b */
[----:B------:R-:W-:Y:S01]  /*121c0*/  IMAD.MOV.U32 R54, RZ, RZ, R59 ;  /* 0x000000ffff367224 */ /* 0x000fe200078e003b */
[----:B------:R1:W-:Y:S01]  /*121d0*/  STL.64 [R1+0x468], R90 ;  /* 0x0004685a01007387 */ /* 0x0003e20000100a00 */
[----:B------:R-:W-:Y:S02]  /*121e0*/  IMAD R14, R65, UR13, RZ ;  /* 0x0000000d410e7c24 */ /* 0x000fe4000f8e02ff */
[----:B------:R-:W-:Y:S02]  /*121f0*/  IMAD.MOV.U32 R67, RZ, RZ, R133 ;  /* 0x000000ffff437224 */ /* 0x000fe400078e0085 */
[----:B------:R-:W-:Y:S01]  /*12200*/  IMAD R55, R89, UR51, RZ ;  /* 0x0000003359377c24 */ /* 0x000fe2000f8e02ff */
[----:B------:R-:W-:Y:S01]  /*12210*/  LEA.HI.X.SX32 R89, R92, R135, 0x2, P4 ;  /* 0x000000875c597211 */ /* 0x000fe200020f16ff */
[----:B------:R-:W-:-:S02]  /*12220*/  IMAD.MOV.U32 R106, RZ, RZ, R130 ;  /* 0x000000ffff6a7224 */ /* 0x000fc400078e0082 */
[----:B------:R-:W-:Y:S02]  /*12230*/  IMAD.MOV.U32 R75, RZ, RZ, R60 ;  /* 0x000000ffff4b7224 */ /* 0x000fe400078e003c */
[----:B------:R-:W-:Y:S01]  /*12240*/  IMAD.MOV.U32 R59, RZ, RZ, R63 ;  /* 0x000000ffff3b7224 */ /* 0x000fe200078e003f */
[----:B-----5:R-:W-:Y:S01]  /*12250*/  LEA R232, P6, R85, R252, 0x2 ;  /* 0x000000fc55e87211 */ /* 0x020fe200078c10ff */
[----:B------:R-:W-:Y:S02]  /*12260*/  IMAD.MOV.U32 R65, RZ, RZ, R132 ;  /* 0x000000ffff417224 */ /* 0x000fe400078e0084 */
[----:B------:R-:W-:Y:S02]  /*12270*/  IMAD R130, R107, UR73, RZ ;  /* 0x000000496b827c24 */ /* 0x000fe4000f8e02ff */
[----:B------:R-:W-:Y:S02]  /*12280*/  IMAD R133, R50, UR76, RZ ;  /* 0x0000004c32857c24 */ /* 0x000fe4000f8e02ff */
[----:B------:R-:W-:Y:S01]  /*12290*/  IMAD.MOV.U32 R60, RZ, RZ, R62 ;  /* 0x000000ffff3c7224 */ /* 0x000fe200078e003e */
[----:B------:R-:W5:Y:S01]  /*122a0*/  LDL.LU R50, [R1+0x28] ;  /* 0x0000280001327983 */ /* 0x000f620000300800 */
[----:B------:R-:W-:Y:S01]  /*122b0*/  IMAD.MOV.U32 R63, RZ, RZ, R64 ;  /* 0x000000ffff3f7224 */ /* 0x000fe200078e0040 */
[----:B------:R-:W-:Y:S01]  /*122c0*/  LEA.HI.X.SX32 R231, R87, R135, 0x2, P5 ;  /* 0x0000008757e77211 */ /* 0x000fe200028f16ff */
[----:B------:R-:W-:-:S02]  /*122d0*/  IMAD.MOV.U32 R107, RZ, RZ, R131 ;  /* 0x000000ffff6b7224 */ /* 0x000fc400078e0083 */
[----:B------:R-:W-:Y:S02]  /*122e0*/  IMAD R132, R52, UR75, RZ ;  /* 0x0000004b34847c24 */ /* 0x000fe4000f8e02ff */
[----:B------:R-:W-:Y:S01]  /*122f0*/  IMAD.MOV.U32 R62, RZ, RZ, R240 ;  /* 0x000000ffff3e7224 */ /* 0x000fe200078e00f0 */
[----:B------:R-:W5:Y:S01]  /*12300*/  LDL.LU R52, [R1+0x24] ;  /* 0x0000240001347983 */ /* 0x000f620000300800 */
[----:B------:R-:W-:Y:S02]  /*12310*/  IMAD.MOV.U32 R64, RZ, RZ, R237 ;  /* 0x000000ffff407224 */ /* 0x000fe400078e00ed */
[----:B------:R-:W-:Y:S02]  /*12320*/  IMAD R33, R46, UR32, RZ ;  /* 0x000000202e217c24 */ /* 0x000fe4000f8e02ff */
[----:B------:R-:W-:Y:S02]  /*12330*/  IMAD R131, R250, UR74, RZ ;  /* 0x0000004afa837c24 */ /* 0x000fe4000f8e02ff */
[----:B------:R-:W-:Y:S01]  /*12340*/  IMAD.MOV.U32 R240, RZ, RZ, R236 ;  /* 0x000000fffff07224 */ /* 0x000fe200078e00ec */
[----:B------:R-:W-:Y:S01]  /*12350*/  LEA R236, P0, R86, R252, 0x2 ;  /* 0x000000fc56ec7211 */ /* 0x000fe200078010ff */
[----:B------:R-:W-:Y:S01]  /*12360*/  IMAD.MOV.U32 R237, RZ, RZ, R86 ;  /* 0x000000ffffed7224 */ /* 0x000fe200078e0056 */
[----:B------:R-:W5:Y:S01]  /*12370*/  LDL.LU R250, [R1+0x20] ;  /* 0x0000200001fa7983 */ /* 0x000f620000300800 */
[----:B------:R-:W-:-:S02]  /*12380*/  IMAD R18, R61, UR17, RZ ;  /* 0x000000113d127c24 */ /* 0x000fc4000f8e02ff */
[----:B------:R-:W-:Y:S01]  /*12390*/  IMAD R34, R45, UR33, RZ ;  /* 0x000000212d227c24 */ /* 0x000fe2000f8e02ff */
[----:B------:R-:W5:Y:S01]  /*123a0*/  LDL.LU R105, [R1+0x1c] ;  /* 0x00001c0001697983 */ /* 0x000f620000300800 */
[----:B------:R-:W-:Y:S02]  /*123b0*/  IMAD R46, R83, UR45, RZ ;  /* 0x0000002d532e7c24 */ /* 0x000fe4000f8e02ff */
[----:B------:R-:W-:Y:S01]  /*123c0*/  IMAD R45, R82, UR44, RZ ;  /* 0x0000002c522d7c24 */ /* 0x000fe2000f8e02ff */
[-C--:B------:R-:W-:Y:S01]  /*123d0*/  LEA R82, P2, R84, R252.reuse, 0x2 ;  /* 0x000000fc54527211 */ /* 0x080fe200078410ff */
[----:B------:R-:W-:Y:S01]  /*123e0*/  IMAD.MOV.U32 R61, RZ, RZ, R233 ;  /* 0x000000ffff3d7224 */ /* 0x000fe200078e00e9 */
[----:B------:R1:W-:Y:S01]  /*123f0*/  STL.64 [R1+0x460], R88 ;  /* 0x0004605801007387 */ /* 0x0003e20000100a00 */
[----:B------:R-:W-:Y:S01]  /*12400*/  IMAD.MOV.U32 R83, RZ, RZ, R84 ;  /* 0x000000ffff537224 */ /* 0x000fe200078e0054 */
[-C--:B------:R-:W-:Y:S01]  /*12410*/  LEA.HI.X.SX32 R233, R85, R135.reuse, 0x2, P6 ;  /* 0x0000008755e97211 */ /* 0x080fe200030f16ff */
[----:B-1----:R-:W-:Y:S01]  /*12420*/  IMAD.MOV.U32 R91, RZ, RZ, R107 ;  /* 0x000000ffff5b7224 */ /* 0x002fe200078e006b */
[----:B------:R-:W-:Y:S01]  /*12430*/  LEA R90, P3, R107, R252, 0x2 ;  /* 0x000000fc6b5a7211 */ /* 0x000fe200078610ff */
[----:B------:R1:W-:Y:S01]  /*12440*/  STL.64 [R1+0x458], R230 ;  /* 0x000458e601007387 */ /* 0x0003e20000100a00 */
[----:B------:R-:W-:-:S02]  /*12450*/  LEA.HI.X.SX32 R237, R237, R135, 0x2, P0 ;  /* 0x00000087eded7211 */ /* 0x000fc400000f16ff */
[-C--:B------:R-:W-:Y:S01]  /*12460*/  LEA R86, P5, R239, R252.reuse, 0x2 ;  /* 0x000000fcef567211 */ /* 0x080fe200078a10ff */
[----:B------:R-:W-:Y:S01]  /*12470*/  IMAD.MOV.U32 R89, RZ, RZ, R106 ;  /* 0x000000ffff597224 */ /* 0x000fe200078e006a */
[----:B------:R-:W-:Y:S02]  /*12480*/  LEA R88, P4, R106, R252, 0x2 ;  /* 0x000000fc6a587211 */ /* 0x000fe400078810ff */
[-C--:B------:R-:W-:Y:S01]  /*12490*/  LEA.HI.X.SX32 R83, R83, R135.reuse, 0x2, P2 ;  /* 0x0000008753537211 */ /* 0x080fe200010f16ff */
[----:B-1----:R-:W5:Y:S01]  /*124a0*/  LDL.LU.64 R230, [R1+0x43f8] ;  /* 0x0043f80001e67983 */ /* 0x002f620000300a00 */
[----:B------:R-:W-:-:S03]  /*124b0*/  LEA.HI.X.SX32 R91, R91, R135, 0x2, P3 ;  /* 0x000000875b5b7211 */ /* 0x000fc600018f16ff */
[----:B------:R-:W5:Y:S01]  /*124c0*/  LDL.LU R92, [R1+0x18] ;  /* 0x00001800015c7983 */ /* 0x000f620000300800 */
[----:B------:R-:W-:-:S03]  /*124d0*/  LEA.HI.X.SX32 R89, R89, R135, 0x2, P4 ;  /* 0x0000008759597211 */ /* 0x000fc600020f16ff */
[----:B------:R1:W-:Y:S01]  /*124e0*/  STL.64 [R1+0x450], R232 ;  /* 0x000450e801007387 */ /* 0x0003e20000100a00 */
[----:B------:R-:W-:-:S03]  /*124f0*/  LEA.HI.X.SX32 R87, R239, R135, 0x2, P5 ;  /* 0x00000087ef577211 */ /* 0x000fc600028f16ff */
[----:B-1----:R-:W5:Y:S04]  /*12500*/  LDL.LU.64 R232, [R1+0x43f0] ;  /* 0x0043f00001e87983 */ /* 0x002f680000300a00 */
[----:B------:R1:W-:Y:S04]  /*12510*/  STL.64 [R1+0x448], R236 ;  /* 0x000448ec01007387 */ /* 0x0003e80000100a00 */
[----:B-1----:R-:W5:Y:S04]  /*12520*/  LDL.LU.64 R236, [R1+0x43e8] ;  /* 0x0043e80001ec7983 */ /* 0x002f680000300a00 */
[----:B------:R1:W-:Y:S04]  /*12530*/  STL.64 [R1+0x440], R82 ;  /* 0x0004405201007387 */ /* 0x0003e80000100a00 */
[----:B------:R2:W-:Y:S04]  /*12540*/  STL.64 [R1+0x438], R90 ;  /* 0x0004385a01007387 */ /* 0x0005e80000100a00 */
[----:B------:R1:W-:Y:S04]  /*12550*/  STL.64 [R1+0x430], R88 ;  /* 0x0004305801007387 */ /* 0x0003e80000100a00 */
[----:B------:R-:W5:Y:S04]  /*12560*/  LDL.LU R239, [R1+0x43e0] ;  /* 0x0043e00001ef7983 */ /* 0x000f680000300800 */
[----:B------:R1:W-:Y:S01]  /*12570*/  STL.64 [R1+0x428], R86 ;  /* 0x0004285601007387 */ /* 0x0003e20000100a00 */
[----:B------:R-:W-:-:S02]  /*12580*/  LEA R84, P6, R241, R252, 0x2 ;  /* 0x000000fcf1547211 */ /* 0x000fc400078c10ff */
[-C--:B------:R-:W-:Y:S02]  /*12590*/  LEA R106, P0, R123, R252.reuse, 0x2 ;  /* 0x000000fc7b6a7211 */ /* 0x080fe400078010ff */
[-C--:B------:R-:W-:Y:S02]  /*125a0*/  LEA.HI.X.SX32 R85, R241, R135.reuse, 0x2, P6 ;  /* 0x00000087f1557211 */ /* 0x080fe400030f16ff */
[CC--:B-1----:R-:W-:Y:S01]  /*125b0*/  LEA R82, P2, R122.reuse, R252.reuse, 0x2 ;  /* 0x000000fc7a527211 */ /* 0x0c2fe200078410ff */
[----:B------:R-:W5:Y:S01]  /*125c0*/  LDL.LU R241, [R1+0x43dc] ;  /* 0x0043dc0001f17983 */ /* 0x000f620000300800 */
[-C--:B------:R-:W-:Y:S02]  /*125d0*/  LEA.HI.X.SX32 R107, R123, R135.reuse, 0x2, P0 ;  /* 0x000000877b6b7211 */ /* 0x080fe400000f16ff */
[----:B--2---:R-:W-:Y:S01]  /*125e0*/  LEA R90, P3, R121, R252, 0x2 ;  /* 0x000000fc795a7211 */ /* 0x004fe200078610ff */
[----:B------:R3:W-:Y:S01]  /*125f0*/  STL.64 [R1+0x420], R84 ;  /* 0x0004205401007387 */ /* 0x0007e20000100a00 */
[----:B------:R-:W-:-:S02]  /*12600*/  LEA.HI.X.SX32 R83, R122, R135, 0x2, P2 ;  /* 0x000000877a537211 */ /* 0x000fc400010f16ff */
[CC--:B------:R-:W-:Y:S01]  /*12610*/  LEA R88, P4, R120.reuse, R252.reuse, 0x2 ;  /* 0x000000fc78587211 */ /* 0x0c0fe200078810ff */
[----:B------:R-:W2:Y:S01]  /*12620*/  LDL.LU R123, [R1+0x43d8] ;  /* 0x0043d800017b7983 */ /* 0x000ea20000300800 */
[-C--:B------:R-:W-:Y:S02]  /*12630*/  LEA.HI.X.SX32 R91, R121, R135.reuse, 0x2, P3 ;  /* 0x00000087795b7211 */ /* 0x080fe400018f16ff */
[----:B------:R-:W-:Y:S01]  /*12640*/  LEA R86, P5, R5, R252, 0x2 ;  /* 0x000000fc05567211 */ /* 0x000fe200078a10ff */
[----:B------:R-:W-:Y:S01]  /*12650*/  STL.64 [R1+0x418], R106 ;  /* 0x0004186a01007387 */ /* 0x000fe20000100a00 */
[----:B------:R-:W-:-:S03]  /*12660*/  LEA.HI.X.SX32 R89, R120, R135, 0x2, P4 ;  /* 0x0000008778597211 */ /* 0x000fc600020f16ff */
[----:B------:R-:W2:Y:S01]  /*12670*/  LDL.LU R122, [R1+0x43d4] ;  /* 0x0043d400017a7983 */ /* 0x000ea20000300800 */
[----:B------:R-:W-:-:S03]  /*12680*/  LEA.HI.X.SX32 R87, R5, R135, 0x2, P5 ;  /* 0x0000008705577211 */ /* 0x000fc600028f16ff */
[----:B------:R-:W-:Y:S04]  /*12690*/  STL.64 [R1+0x410], R82 ;  /* 0x0004105201007387 */ /* 0x000fe80000100a00 */
[----:B------:R-:W2:Y:S04]  /*126a0*/  LDL.LU R121, [R1+0x43d0] ;  /* 0x0043d00001797983 */ /* 0x000ea80000300800 */
[----:B------:R4:W-:Y:S04]  /*126b0*/  STL.64 [R1+0x408], R90 ;  /* 0x0004085a01007387 */ /* 0x0009e80000100a00 */
[----:B------:R-:W2:Y:S04]  /*126c0*/  LDL.LU R120, [R1+0x43cc] ;  /* 0x0043cc0001787983 */ /* 0x000ea80000300800 */
[----:B------:R5:W-:Y:S01]  /*126d0*/  STL.64 [R1+0x400], R88 ;  /* 0x0004005801007387 */ /* 0x000be20000100a00 */
[----:B---3--:R-:W-:-:S03]  /*126e0*/  LEA R84, P6, R4, R252, 0x2 ;  /* 0x000000fc04547211 */ /* 0x008fc600078c10ff */
[----:B------:R-:W3:Y:S01]  /*126f0*/  LDL.LU R5, [R1+0x43c8] ;  /* 0x0043c80001057983 */ /* 0x000ee20000300800 */
[----:B------:R-:W-:-:S03]  /*12700*/  LEA.HI.X.SX32 R85, R4, R135, 0x2, P6 ;  /* 0x0000008704557211 */ /* 0x000fc600030f16ff */
[----:B------:R1:W-:Y:S04]  /*12710*/  STL.64 [R1+0x3f8], R86 ;  /* 0x0003f85601007387 */ /* 0x0003e80000100a00 */
[----:B------:R-:W3:Y:S04]  /*12720*/  LDL.LU R4, [R1+0x43c4] ;  /* 0x0043c40001047983 */ /* 0x000ee80000300800 */
[----:B------:R1:W-:Y:S01]  /*12730*/  STL.64 [R1+0x3f0], R84 ;  /* 0x0003f05401007387 */ /* 0x0003e20000100a00 */
[----:B----4-:R-:W-:-:S04]  /*12740*/  LEA R90, P3, R251, R252, 0x2 ;  /* 0x000000fcfb5a7211 */ /* 0x010fc800078610ff */
[-C--:B------:R-:W-:Y:S02]  /*12750*/  LEA.HI.X.SX32 R91, R251, R135.reuse, 0x2, P3 ;  /* 0x00000087fb5b7211 */ /* 0x080fe400018f16ff */
[CC--:B------:R-:W-:Y:S02]  /*12760*/  LEA R106, P0, R242.reuse, R252.reuse, 0x2 ;  /* 0x000000fcf26a7211 */ /* 0x0c0fe400078010ff */
[C---:B------:R-:W-:Y:S02]  /*12770*/  LEA R82, P2, R243.reuse, R252, 0x2 ;  /* 0x000000fcf3527211 */ /* 0x040fe400078410ff */
[-C--:B------:R-:W-:Y:S02]  /*12780*/  LEA.HI.X.SX32 R107, R242, R135.reuse, 0x2, P0 ;  /* 0x00000087f26b7211 */ /* 0x080fe400000f16ff */
[----:B------:R-:W-:-:S03]  /*12790*/  LEA.HI.X.SX32 R83, R243, R135, 0x2, P2 ;  /* 0x00000087f3537211 */ /* 0x000fc600010f16ff */
[----:B------:R4:W-:Y:S04]  /*127a0*/  STL.64 [R1+0x3e8], R106 ;  /* 0x0003e86a01007387 */ /* 0x0009e80000100a00 */
[----:B------:R1:W-:Y:S04]  /*127b0*/  STL.64 [R1+0x3e0], R82 ;  /* 0x0003e05201007387 */ /* 0x0003e80000100a00 */
[----:B------:R-:W-:Y:S01]  /*127c0*/  STL.64 [R1+0x3d8], R90 ;  /* 0x0003d85a01007387 */ /* 0x000fe20000100a00 */
[----:B-----5:R-:W-:-:S04]  /*127d0*/  LEA R88, P4, R50, R252, 0x2 ;  /* 0x000000fc32587211 */ /* 0x020fc800078810ff */
[----:B------:R-:W-:Y:S02]  /*127e0*/  LEA.HI.X.SX32 R89, R50, R135, 0x2, P4 ;  /* 0x0000008732597211 */ /* 0x000fe400020f16ff */
[----:B-1----:R-:W-:-:S03]  /*127f0*/  LEA R86, P5, R52, R252, 0x2 ;  /* 0x000000fc34567211 */ /* 0x002fc600078a10ff */
[----:B------:R-:W-:Y:S01]  /*12800*/  STL.64 [R1+0x3d0], R88 ;  /* 0x0003d05801007387 */ /* 0x000fe20000100a00 */
[-C--:B------:R-:W-:Y:S02]  /*12810*/  LEA.HI.X.SX32 R87, R52, R135.reuse, 0x2, P5 ;  /* 0x0000008734577211 */ /* 0x080fe400028f16ff */
[CC--:B------:R-:W-:Y:S02]  /*12820*/  LEA R84, P6, R250.reuse, R252.reuse, 0x2 ;  /* 0x000000fcfa547211 */ /* 0x0c0fe400078c10ff */
[CC--:B----4-:R-:W-:Y:S02]  /*12830*/  LEA R106, P0, R105.reuse, R252.reuse, 0x2 ;  /* 0x000000fc696a7211 */ /* 0x0d0fe400078010ff */
[-C--:B------:R-:W-:Y:S02]  /*12840*/  LEA.HI.X.SX32 R85, R250, R135.reuse, 0x2, P6 ;  /* 0x00000087fa557211 */ /* 0x080fe400030f16ff */
[----:B------:R-:W-:Y:S01]  /*12850*/  LEA.HI.X.SX32 R107, R105, R135, 0x2, P0 ;  /* 0x00000087696b7211 */ /* 0x000fe200000f16ff */
[----:B------:R-:W-:Y:S04]  /*12860*/  STL.64 [R1+0x3c8], R86 ;  /* 0x0003c85601007387 */ /* 0x000fe80000100a00 */
[----:B------:R-:W-:Y:S04]  /*12870*/  STL.64 [R1+0x3c0], R84 ;  /* 0x0003c05401007387 */ /* 0x000fe80000100a00 */
[----:B------:R-:W-:Y:S01]  /*12880*/  STL.64 [R1+0x3b8], R106 ;  /* 0x0003b86a01007387 */ /* 0x000fe20000100a00 */
[----:B------:R-:W-:-:S04]  /*12890*/  LEA R82, P2, R92, R252, 0x2 ;  /* 0x000000fc5c527211 */ /* 0x000fc800078410ff */
[----:B------:R-:W-:-:S05]  /*128a0*/  LEA.HI.X.SX32 R83, R92, R135, 0x2, P2 ;  /* 0x000000875c537211 */ /* 0x000fca00010f16ff */
[----:B------:R2:W-:Y:S02]  /*128b0*/  STL.64 [R1+0x3b0], R82 ;  /* 0x0003b05201007387 */ /* 0x0005e40000100a00 */
[-C--:B--2---:R-:W-:Y:S02]  /*128c0*/  LEA R82, P2, R123, R252.reuse, 0x2 ;  /* 0x000000fc7b527211 */ /* 0x084fe400078410ff */
[-C--:B------:R-:W-:Y:S02]  /*128d0*/  LEA R106, P0, R122, R252.reuse, 0x2 ;  /* 0x000000fc7a6a7211 */ /* 0x080fe400078010ff */
[-C--:B------:R-:W-:Y:S02]  /*128e0*/  LEA R84, P6, R121, R252.reuse, 0x2 ;  /* 0x000000fc79547211 */ /* 0x080fe400078c10ff */
[-C--:B------:R-:W-:Y:S02]  /*128f0*/  LEA R86, P5, R120, R252.reuse, 0x2 ;  /* 0x000000fc78567211 */ /* 0x080fe400078a10ff */
[----:B---3--:R-:W-:-:S02]  /*12900*/  LEA R88, P4, R5, R252, 0x2 ;  /* 0x000000fc05587211 */ /* 0x008fc400078810ff */
[C---:B------:R-:W-:Y:S02]  /*12910*/  LEA R90, P3, R4.reuse, R252, 0x2 ;  /* 0x000000fc045a7211 */ /* 0x040fe400078610ff */
[-C--:B------:R-:W-:Y:S02]  /*12920*/  LEA.HI.X.SX32 R89, R5, R135.reuse, 0x2, P4 ;  /* 0x0000008705597211 */ /* 0x080fe400020f16ff */
[-C--:B------:R-:W-:Y:S02]  /*12930*/  LEA.HI.X.SX32 R91, R4, R135.reuse, 0x2, P3 ;  /* 0x00000087045b7211 */ /* 0x080fe400018f16ff */
[----:B------:R-:W2:Y:S01]  /*12940*/  LDL.LU R4, [R1+0x43c0] ;  /* 0x0043c00001047983 */ /* 0x000ea20000300800 */
[-C--:B------:R-:W-:Y:S02]  /*12950*/  LEA.HI.X.SX32 R87, R120, R135.reuse, 0x2, P5 ;  /* 0x0000008778577211 */ /* 0x080fe400028f16ff */
[-C--:B------:R-:W-:Y:S01]  /*12960*/  LEA.HI.X.SX32 R85, R121, R135.reuse, 0x2, P6 ;  /* 0x0000008779557211 */ /* 0x080fe200030f16ff */
[----:B------:R1:W-:Y:S01]  /*12970*/  STL.64 [R1+0x3a8], R90 ;  /* 0x0003a85a01007387 */ /* 0x0003e20000100a00 */
[----:B------:R-:W-:-:S03]  /*12980*/  LEA.HI.X.SX32 R107, R122, R135, 0x2, P0 ;  /* 0x000000877a6b7211 */ /* 0x000fc600000f16ff */
[----:B------:R-:W2:Y:S01]  /*12990*/  LDL.LU R5, [R1+0x43bc] ;  /* 0x0043bc0001057983 */ /* 0x000ea20000300800 */
[----:B------:R-:W-:-:S03]  /*129a0*/  LEA.HI.X.SX32 R83, R123, R135, 0x2, P2 ;  /* 0x000000877b537211 */ /* 0x000fc600010f16ff */
[----:B------:R3:W-:Y:S04]  /*129b0*/  STL.64 [R1+0x3a0], R88 ;  /* 0x0003a05801007387 */ /* 0x0007e80000100a00 */
[----:B------:R-:W4:Y:S01]  /*129c0*/  LDL.LU R120, [R1+0x43b8] ;  /* 0x0043b80001787983 */ /* 0x000f220000300800 */
[----:B-1----:R-:W-:-:S03]  /*129d0*/  LEA R90, P3, R241, R252, 0x2 ;  /* 0x000000fcf15a7211 */ /* 0x002fc600078610ff */
[----:B------:R1:W-:Y:S04]  /*129e0*/  STL.64 [R1+0x398], R86 ;  /* 0x0003985601007387 */ /* 0x0003e80000100a00 */
[----:B------:R-:W4:Y:S01]  /*129f0*/  LDL.LU R121, [R1+0x43b4] ;  /* 0x0043b40001797983 */ /* 0x000f220000300800 */
[----:B---3--:R-:W-:-:S03]  /*12a00*/  LEA R88, P4, R239, R252, 0x2 ;  /* 0x000000fcef587211 */ /* 0x008fc600078810ff */
[----:B------:R3:W-:Y:S01]  /*12a10*/  STL.64 [R1+0x390], R84 ;  /* 0x0003905401007387 */ /* 0x0007e20000100a00 */
[----:B------:R-:W-:-:S03]  /*12a20*/  LEA.HI.X.SX32 R91, R241, R135, 0x2, P3 ;  /* 0x00000087f15b7211 */ /* 0x000fc600018f16ff */
[----:B------:R-:W5:Y:S01]  /*12a30*/  LDL.LU R122, [R1+0x43b0] ;  /* 0x0043b000017a7983 */ /* 0x000f620000300800 */
[----:B-1----:R-:W-:-:S03]  /*12a40*/  LEA R86, P5, R238, R252, 0x2 ;  /* 0x000000fcee567211 */ /* 0x002fc600078a10ff */
[----:B------:R1:W-:Y:S01]  /*12a50*/  STL.64 [R1+0x388], R106 ;  /* 0x0003886a01007387 */ /* 0x0003e20000100a00 */
[-C--:B------:R-:W-:Y:S02]  /*12a60*/  LEA.HI.X.SX32 R89, R239, R135.reuse, 0x2, P4 ;  /* 0x00000087ef597211 */ /* 0x080fe400020f16ff */
[----:B---3--:R-:W-:Y:S01]  /*12a70*/  LEA R84, P6, R237, R252, 0x2 ;  /* 0x000000fced547211 */ /* 0x008fe200078c10ff */
[----:B------:R-:W5:Y:S01]  /*12a80*/  LDL.LU R123, [R1+0x43ac] ;  /* 0x0043ac00017b7983 */ /* 0x000f620000300800 */
[----:B------:R-:W-:-:S03]  /*12a90*/  LEA.HI.X.SX32 R87, R238, R135, 0x2, P5 ;  /* 0x00000087ee577211 */ /* 0x000fc600028f16ff */
[----:B------:R3:W-:Y:S01]  /*12aa0*/  STL.64 [R1+0x380], R82 ;  /* 0x0003805201007387 */ /* 0x0007e20000100a00 */
[CC--:B-1----:R-:W-:Y:S02]  /*12ab0*/  LEA R106, P0, R236.reuse, R252.reuse, 0x2 ;  /* 0x000000fcec6a7211 */ /* 0x0c2fe400078010ff */
[-C--:B------:R-:W-:Y:S01]  /*12ac0*/  LEA.HI.X.SX32 R85, R237, R135.reuse, 0x2, P6 ;  /* 0x00000087ed557211 */ /* 0x080fe200030f16ff */
[----:B------:R1:W-:Y:S01]  /*12ad0*/  STL.64 [R1+0x378], R90 ;  /* 0x0003785a01007387 */ /* 0x0003e20000100a00 */
[-C--:B------:R-:W-:Y:S02]  /*12ae0*/  LEA.HI.X.SX32 R107, R236, R135.reuse, 0x2, P0 ;  /* 0x00000087ec6b7211 */ /* 0x080fe400000f16ff */
[CC--:B---3--:R-:W-:Y:S01]  /*12af0*/  LEA R82, P2, R234.reuse, R252.reuse, 0x2 ;  /* 0x000000fcea527211 */ /* 0x0c8fe200078410ff */
[----:B------:R3:W-:Y:S03]  /*12b00*/  STL.64 [R1+0x370], R88 ;  /* 0x0003705801007387 */ /* 0x0007e60000100a00 */
[----:B------:R-:W-:Y:S01]  /*12b10*/  LEA.HI.X.SX32 R83, R234, R135, 0x2, P2 ;  /* 0x00000087ea537211 */ /* 0x000fe200010f16ff */
[----:B------:R3:W-:Y:S01]  /*12b20*/  STL.64 [R1+0x368], R86 ;  /* 0x0003685601007387 */ /* 0x0007e20000100a00 */
[----:B-1----:R-:W-:-:S03]  /*12b30*/  LEA R90, P3, R233, R252, 0x2 ;  /* 0x000000fce95a7211 */ /* 0x002fc600078610ff */
[----:B------:R1:W-:Y:S01]  /*12b40*/  STL.64 [R1+0x360], R84 ;  /* 0x0003605401007387 */ /* 0x0003e20000100a00 */
[----:B------:R-:W-:Y:S02]  /*12b50*/  LEA.HI.X.SX32 R91, R233, R135, 0x2, P3 ;  /* 0x00000087e95b7211 */ /* 0x000fe400018f16ff */
[-C--:B---3--:R-:W-:Y:S01]  /*12b60*/  LEA R88, P4, R232, R252.reuse, 0x2 ;  /* 0x000000fce8587211 */ /* 0x088fe200078810ff */
[----:B------:R3:W-:Y:S01]  /*12b70*/  STL.64 [R1+0x358], R106 ;  /* 0x0003586a01007387 */ /* 0x0007e20000100a00 */
[----:B------:R-:W-:-:S03]  /*12b80*/  LEA R86, P5, R231, R252, 0x2 ;  /* 0x000000fce7567211 */ /* 0x000fc600078a10ff */
[----:B------:R3:W-:Y:S01]  /*12b90*/  STL.64 [R1+0x350], R82 ;  /* 0x0003505201007387 */ /* 0x0007e20000100a00 */
[-C--:B------:R-:W-:Y:S02]  /*12ba0*/  LEA.HI.X.SX32 R89, R232, R135.reuse, 0x2, P4 ;  /* 0x00000087e8597211 */ /* 0x080fe400020f16ff */
[CC--:B-1----:R-:W-:Y:S02]  /*12bb0*/  LEA R84, P6, R230.reuse, R252.reuse, 0x2 ;  /* 0x000000fce6547211 */ /* 0x0c2fe400078c10ff */
[-C--:B------:R-:W-:Y:S02]  /*12bc0*/  LEA.HI.X.SX32 R87, R231, R135.reuse, 0x2, P5 ;  /* 0x00000087e7577211 */ /* 0x080fe400028f16ff */
[CC--:B---3--:R-:W-:Y:S02]  /*12bd0*/  LEA R106, P0, R229.reuse, R252.reuse, 0x2 ;  /* 0x000000fce56a7211 */ /* 0x0c8fe400078010ff */
[-C--:B------:R-:W-:Y:S02]  /*12be0*/  LEA.HI.X.SX32 R85, R230, R135.reuse, 0x2, P6 ;  /* 0x00000087e6557211 */ /* 0x080fe400030f16ff */
[----:B------:R-:W-:Y:S01]  /*12bf0*/  LEA R82, P2, R228, R252, 0x2 ;  /* 0x000000fce4527211 */ /* 0x000fe200078410ff */
[----:B------:R1:W-:Y:S01]  /*12c00*/  STL.64 [R1+0x348], R90 ;  /* 0x0003485a01007387 */ /* 0x0003e20000100a00 */
[----:B------:R-:W-:-:S02]  /*12c10*/  LEA.HI.X.SX32 R107, R229, R135, 0x2, P0 ;  /* 0x00000087e56b7211 */ /* 0x000fc400000f16ff */
[----:B------:R-:W-:Y:S01]  /*12c20*/  LEA.HI.X.SX32 R83, R228, R135, 0x2, P2 ;  /* 0x00000087e4537211 */ /* 0x000fe200010f16ff */
[----:B------:R3:W-:Y:S04]  /*12c30*/  STL.64 [R1+0x340], R88 ;  /* 0x0003405801007387 */ /* 0x0007e80000100a00 */
[----:B------:R3:W-:Y:S01]  /*12c40*/  STL.64 [R1+0x338], R86 ;  /* 0x0003385601007387 */ /* 0x0007e20000100a00 */
[----:B-1----:R-:W-:-:S03]  /*12c50*/  LEA R90, P3, R227, R252, 0x2 ;  /* 0x000000fce35a7211 */ /* 0x002fc600078610ff */
[----:B------:R1:W-:Y:S01]  /*12c60*/  STL.64 [R1+0x330], R84 ;  /* 0x0003305401007387 */ /* 0x0003e20000100a00 */
[----:B---3--:R-:W-:-:S03]  /*12c70*/  LEA R88, P4, R235, R252, 0x2 ;  /* 0x000000fceb587211 */ /* 0x008fc600078810ff */
[----:B------:R3:W-:Y:S01]  /*12c80*/  STL.64 [R1+0x328], R106 ;  /* 0x0003286a01007387 */ /* 0x0007e20000100a00 */
[-C--:B------:R-:W-:Y:S02]  /*12c90*/  LEA.HI.X.SX32 R91, R227, R135.reuse, 0x2, P3 ;  /* 0x00000087e35b7211 */ /* 0x080fe400018f16ff */
[-C--:B------:R-:W-:Y:S01]  /*12ca0*/  LEA R86, P5, R225, R252.reuse, 0x2 ;  /* 0x000000fce1567211 */ /* 0x080fe200078a10ff */
[----:B------:R3:W-:Y:S01]  /*12cb0*/  STL.64 [R1+0x320], R82 ;  /* 0x0003205201007387 */ /* 0x0007e20000100a00 */
[-C--:B------:R-:W-:Y:S02]  /*12cc0*/  LEA.HI.X.SX32 R89, R235, R135.reuse, 0x2, P4 ;  /* 0x00000087eb597211 */ /* 0x080fe400020f16ff */
[-C--:B-1----:R-:W-:Y:S02]  /*12cd0*/  LEA R84, P6, R224, R252.reuse, 0x2 ;  /* 0x000000fce0547211 */ /* 0x082fe400078c10ff */
[----:B------:R-:W-:Y:S02]  /*12ce0*/  LEA.HI.X.SX32 R87, R225, R135, 0x2, P5 ;  /* 0x00000087e1577211 */ /* 0x000fe400028f16ff */
[----:B---3--:R-:W-:-:S02]  /*12cf0*/  LEA R106, P0, R223, R252, 0x2 ;  /* 0x000000fcdf6a7211 */ /* 0x008fc400078010ff */
[-C--:B------:R-:W-:Y:S02]  /*12d00*/  LEA.HI.X.SX32 R85, R224, R135.reuse, 0x2, P6 ;  /* 0x00000087e0557211 */ /* 0x080fe400030f16ff */
[CC--:B------:R-:W-:Y:S01]  /*12d10*/  LEA R82, P2, R226.reuse, R252.reuse, 0x2 ;  /* 0x000000fce2527211 */ /* 0x0c0fe200078410ff */
[----:B------:R1:W-:Y:S01]  /*12d20*/  STL.64 [R1+0x318], R90 ;  /* 0x0003185a01007387 */ /* 0x0003e20000100a00 */
[-C--:B------:R-:W-:Y:S02]  /*12d30*/  LEA.HI.X.SX32 R107, R223, R135.reuse, 0x2, P0 ;  /* 0x00000087df6b7211 */ /* 0x080fe400000f16ff */
        /* <DEDUP_REMOVED lines=8> */
[CC--:B------:R-:W-:Y:S01]  /*12dc0*/  LEA R86, P5, R219.reuse, R252.reuse, 0x2 ;  /* 0x000000fcdb567211 */ /* 0x0c0fe200078a10ff */
        /* <DEDUP_REMOVED lines=78> */
[CC--:B--2---:R-:W-:Y:S01]  /*132b0*/  LEA R82, P2, R192.reuse, R252.reuse, 0x2 ;  /* 0x000000fcc0527211 */ /* 0x0c4fe200078410ff */
[----:B------:R1:W-:Y:S01]  /*132c0*/  STL.64 [R1+0x228], R90 ;  /* 0x0002285a01007387 */ /* 0x0003e20000100a00 */
[-C--:B------:R-:W-:Y:S02]  /*132d0*/  LEA.HI.X.SX32 R107, R193, R135.reuse, 0x2, P0 ;  /* 0x00000087c16b7211 */ /* 0x080fe400000f16ff */
[----:B------:R-:W-:Y:S01]  /*132e0*/  LEA.HI.X.SX32 R83, R192, R135, 0x2, P2 ;  /* 0x00000087c0537211 */ /* 0x000fe200010f16ff */
[----:B------:R2:W-:Y:S04]  /*132f0*/  STL.64 [R1+0x220], R88 ;  /* 0x0002205801007387 */ /* 0x0005e80000100a00 */
[----:B------:R3:W-:Y:S01]  /*13300*/  STL.64 [R1+0x218], R86 ;  /* 0x0002185601007387 */ /* 0x0007e20000100a00 */
[----:B-1----:R-:W-:-:S03]  /*13310*/  LEA R90, P3, R194, R252, 0x2 ;  /* 0x000000fcc25a7211 */ /* 0x002fc600078610ff */
[----:B------:R1:W-:Y:S01]  /*13320*/  STL.64 [R1+0x210], R84 ;  /* 0x0002105401007387 */ /* 0x0003e20000100a00 */
[----:B--2---:R-:W-:-:S03]  /*13330*/  LEA R88, P4, R191, R252, 0x2 ;  /* 0x000000fcbf587211 */ /* 0x004fc600078810ff */
[----:B------:R2:W-:Y:S01]  /*13340*/  STL.64 [R1+0x208], R106 ;  /* 0x0002086a01007387 */ /* 0x0005e20000100a00 */
[-C--:B------:R-:W-:Y:S02]  /*13350*/  LEA.HI.X.SX32 R91, R194, R135.reuse, 0x2, P3 ;  /* 0x00000087c25b7211 */ /* 0x080fe400018f16ff */
[-C--:B---3--:R-:W-:Y:S01]  /*13360*/  LEA R86, P5, R0, R252.reuse, 0x2 ;  /* 0x000000fc00567211 */ /* 0x088fe200078a10ff */
[----:B------:R3:W-:Y:S01]  /*13370*/  STL.64 [R1+0x200], R82 ;  /* 0x0002005201007387 */ /* 0x0007e20000100a00 */
[-C--:B------:R-:W-:Y:S02]  /*13380*/  LEA.HI.X.SX32 R89, R191, R135.reuse, 0x2, P4 ;  /* 0x00000087bf597211 */ /* 0x080fe400020f16ff */
[-C--:B-1----:R-:W-:Y:S02]  /*13390*/  LEA R84, P6, R188, R252.reuse, 0x2 ;  /* 0x000000fcbc547211 */ /* 0x082fe400078c10ff */
[----:B------:R-:W-:Y:S02]  /*133a0*/  LEA.HI.X.SX32 R87, R0, R135, 0x2, P5 ;  /* 0x0000008700577211 */ /* 0x000fe400028f16ff */
[----:B--2---:R-:W-:-:S02]  /*133b0*/  LEA R106, P0, R187, R252, 0x2 ;  /* 0x000000fcbb6a7211 */ /* 0x004fc400078010ff */
[-C--:B------:R-:W-:Y:S02]  /*133c0*/  LEA.HI.X.SX32 R85, R188, R135.reuse, 0x2, P6 ;  /* 0x00000087bc557211 */ /* 0x080fe400030f16ff */
[-C--:B---3--:R-:W-:Y:S01]  /*133d0*/  LEA R82, P2, R189, R252.reuse, 0x2 ;  /* 0x000000fcbd527211 */ /* 0x088fe200078410ff */
        /* <DEDUP_REMOVED lines=10> */
[CC--:B---3--:R-:W-:Y:S01]  /*13480*/  LEA R86, P5, R183.reuse, R252.reuse, 0x2 ;  /* 0x000000fcb7567211 */ /* 0x0c8fe200078a10ff */
[----:B------:R3:W-:Y:S01]  /*13490*/  STL.64 [R1+0x1d0], R82 ;  /* 0x0001d05201007387 */ /* 0x0007e20000100a00 */
[-C--:B------:R-:W-:Y:S02]  /*134a0*/  LEA.HI.X.SX32 R89, R184, R135.reuse, 0x2, P4 ;  /* 0x00000087b8597211 */ /* 0x080fe400020f16ff */
[-C--:B-1----:R-:W-:Y:S02]  /*134b0*/  LEA R84, P6, R186, R252.reuse, 0x2 ;  /* 0x000000fcba547211 */ /* 0x082fe400078c10ff */
[----:B------:R-:W-:Y:S02]  /*134c0*/  LEA.HI.X.SX32 R87, R183, R135, 0x2, P5 ;  /* 0x00000087b7577211 */ /* 0x000fe400028f16ff */
[----:B--2---:R-:W-:-:S02]  /*134d0*/  LEA R106, P0, R181, R252, 0x2 ;  /* 0x000000fcb56a7211 */ /* 0x004fc400078010ff */
[-C--:B------:R-:W-:Y:S02]  /*134e0*/  LEA.HI.X.SX32 R85, R186, R135.reuse, 0x2, P6 ;  /* 0x00000087ba557211 */ /* 0x080fe400030f16ff */
[CC--:B---3--:R-:W-:Y:S01]  /*134f0*/  LEA R82, P2, R180.reuse, R252.reuse, 0x2 ;  /* 0x000000fcb4527211 */ /* 0x0c8fe200078410ff */
        /* <DEDUP_REMOVED lines=148> */
[----:B------:R3:W-:Y:S04]  /*13e40*/  STL.64 [R1+0x38], R86 ;  /* 0x0000385601007387 */ /* 0x0007e80000100a00 */
[----:B------:R4:W-:Y:S01]  /*13e50*/  STL.64 [R1+0x30], R84 ;  /* 0x0000305401007387 */ /* 0x0009e20000100a00 */
[----:B-1----:R-:W-:-:S02]  /*13e60*/  LEA R90, P3, R115, R252, 0x2 ;  /* 0x000000fc735a7211 */ /* 0x002fc400078610ff */
[-C--:B--2---:R-:W-:Y:S01]  /*13e70*/  LEA R88, P4, R118, R252.reuse, 0x2 ;  /* 0x000000fc76587211 */ /* 0x084fe200078810ff */
[----:B------:R-:W-:Y:S01]  /*13e80*/  STL.64 [R1+0x28], R106 ;  /* 0x0000286a01007387 */ /* 0x000fe20000100a00 */
[-C--:B------:R-:W-:Y:S02]  /*13e90*/  LEA R250, P0, R111, R252.reuse, 0x2 ;  /* 0x000000fc6ffa7211 */ /* 0x080fe400078010ff */
[-C--:B---3--:R-:W-:Y:S01]  /*13ea0*/  LEA R86, P5, R113, R252.reuse, 0x2 ;  /* 0x000000fc71567211 */ /* 0x088fe200078a10ff */
[----:B------:R1:W-:Y:S01]  /*13eb0*/  STL.64 [R1+0x20], R82 ;  /* 0x0000205201007387 */ /* 0x0003e20000100a00 */
[-C--:B------:R-:W-:Y:S02]  /*13ec0*/  LEA.HI.X.SX32 R91, R115, R135.reuse, 0x2, P3 ;  /* 0x00000087735b7211 */ /* 0x080fe400018f16ff */
[----:B----4-:R-:W-:Y:S02]  /*13ed0*/  LEA R84, P6, R112, R252, 0x2 ;  /* 0x000000fc70547211 */ /* 0x010fe400078c10ff */
[----:B------:R-:W-:-:S02]  /*13ee0*/  LEA.HI.X.SX32 R89, R118, R135, 0x2, P4 ;  /* 0x0000008776597211 */ /* 0x000fc400020f16ff */
[-C--:B------:R-:W-:Y:S02]  /*13ef0*/  LEA R238, P3, R109, R252.reuse, 0x2 ;  /* 0x000000fc6dee7211 */ /* 0x080fe400078610ff */
[-C--:B------:R-:W-:Y:S01]  /*13f00*/  LEA R236, P4, R108, R252.reuse, 0x2 ;  /* 0x000000fc6cec7211 */ /* 0x080fe200078810ff */
[----:B-1----:R-:W-:Y:S01]  /*13f10*/  IMAD.MOV.U32 R82, RZ, RZ, R240 ;  /* 0x000000ffff527224 */ /* 0x002fe200078e00f0 */
[-C--:B------:R-:W-:Y:S02]  /*13f20*/  LEA R240, P2, R114, R252.reuse, 0x2 ;  /* 0x000000fc72f07211 */ /* 0x080fe400078410ff */
[-C--:B------:R-:W-:Y:S02]  /*13f30*/  LEA.HI.X.SX32 R87, R113, R135.reuse, 0x2, P5 ;  /* 0x0000008771577211 */ /* 0x080fe400028f16ff */
[----:B------:R-:W-:Y:S02]  /*13f40*/  LEA R234, P5, R110, R252, 0x2 ;  /* 0x000000fc6eea7211 */ /* 0x000fe400078a10ff */
[----:B------:R-:W-:-:S02]  /*13f50*/  LEA.HI.X.SX32 R85, R112, R135, 0x2, P6 ;  /* 0x0000008770557211 */ /* 0x000fc400030f16ff */
[-C--:B------:R-:W-:Y:S02]  /*13f60*/  LEA R232, P6, R82, R252.reuse, 0x2 ;  /* 0x000000fc52e87211 */ /* 0x080fe400078c10ff */
[-C--:B------:R-:W-:Y:S02]  /*13f70*/  LEA.HI.X.SX32 R251, R111, R135.reuse, 0x2, P0 ;  /* 0x000000876ffb7211 */ /* 0x080fe400000f16ff */
[-C--:B------:R-:W-:Y:S02]  /*13f80*/  LEA R230, P0, R190, R252.reuse, 0x2 ;  /* 0x000000fcbee67211 */ /* 0x080fe400078010ff */
[-C--:B------:R-:W-:Y:S02]  /*13f90*/  LEA.HI.X.SX32 R241, R114, R135.reuse, 0x2, P2 ;  /* 0x0000008772f17211 */ /* 0x080fe400010f16ff */
[----:B------:R-:W-:Y:S02]  /*13fa0*/  LEA R228, P2, R81, R252, 0x2 ;  /* 0x000000fc51e47211 */ /* 0x000fe400078410ff */
[----:B------:R-:W-:-:S02]  /*13fb0*/  LEA.HI.X.SX32 R239, R109, R135, 0x2, P3 ;  /* 0x000000876def7211 */ /* 0x000fc400018f16ff */
[-C--:B------:R-:W-:Y:S02]  /*13fc0*/  LEA.HI.X.SX32 R237, R108, R135.reuse, 0x2, P4 ;  /* 0x000000876ced7211 */ /* 0x080fe400020f16ff */
[-C--:B------:R-:W-:Y:S02]  /*13fd0*/  LEA R226, P3, R80, R252.reuse, 0x2 ;  /* 0x000000fc50e27211 */ /* 0x080fe400078610ff */
        /* <DEDUP_REMOVED lines=89> */
[-C--:B------:R-:W-:Y:S01]  /*14570*/  LEA.HI.X.SX32 R147, R15, R135.reuse, 0x2, P0 ;  /* 0x000000870f937211 */ /* 0x080fe200000f16ff */
[----:B------:R-:W-:Y:S01]  /*14580*/  IMAD R104, R104, UR70, RZ ;  /* 0x0000004668687c24 */ /* 0x000fe2000f8e02ff */
[-C--:B------:R-:W-:Y:S01]  /*14590*/  LEA R118, P0, R21, R252.reuse, 0x2 ;  /* 0x000000fc15767211 */ /* 0x080fe200078010ff */
[----:B------:R-:W-:Y:S01]  /*145a0*/  STL.64 [R1+0x18], R90 ;  /* 0x0000185a01007387 */ /* 0x000fe20000100a00 */
[-C--:B------:R-:W-:Y:S01]  /*145b0*/  LEA.HI.X.SX32 R145, R16, R135.reuse, 0x2, P2 ;  /* 0x0000008710917211 */ /* 0x080fe200010f16ff */
[----:B------:R-:W-:Y:S01]  /*145c0*/  IMAD R100, R100, UR66, RZ ;  /* 0x0000004264647c24 */ /* 0x000fe2000f8e02ff */
[-C--:B------:R-:W-:Y:S01]  /*145d0*/  LEA R116, P2, R22, R252.reuse, 0x2 ;  /* 0x000000fc16747211 */ /* 0x080fe200078410ff */
[----:B------:R-:W-:Y:S01]  /*145e0*/  IMAD R102, R102, UR68, RZ ;  /* 0x0000004466667c24 */ /* 0x000fe2000f8e02ff */
[-C--:B------:R-:W-:Y:S01]  /*145f0*/  LEA.HI.X.SX32 R143, R17, R135.reuse, 0x2, P3 ;  /* 0x00000087118f7211 */ /* 0x080fe200018f16ff */
[----:B------:R-:W-:Y:S01]  /*14600*/  STL.64 [R1+0x10], R88 ;  /* 0x0000105801007387 */ /* 0x000fe20000100a00 */
[----:B------:R-:W-:Y:S01]  /*14610*/  LEA.HI.X.SX32 R141, R18, R135, 0x2, P4 ;  /* 0x00000087128d7211 */ /* 0x000fe200020f16ff */
[----:B------:R-:W-:Y:S01]  /*14620*/  IMAD R98, R98, UR64, RZ ;  /* 0x0000004062627c24 */ /* 0x000fe2000f8e02ff */
[-C--:B------:R-:W-:Y:S01]  /*14630*/  LEA R114, P3, R23, R252.reuse, 0x2 ;  /* 0x000000fc17727211 */ /* 0x080fe200078610ff */
[----:B------:R-:W-:Y:S01]  /*14640*/  STL.64 [R1+0x8], R86 ;  /* 0x0000085601007387 */ /* 0x000fe20000100a00 */
[----:B------:R-:W-:-:S02]  /*14650*/  LEA R112, P4, R24, R252, 0x2 ;  /* 0x000000fc18707211 */ /* 0x000fc400078810ff */
[-C--:B------:R-:W-:Y:S01]  /*14660*/  LEA.HI.X.SX32 R139, R19, R135.reuse, 0x2, P5 ;  /* 0x00000087138b7211 */ /* 0x080fe200028f16ff */
[----:B------:R-:W-:Y:S01]  /*14670*/  IMAD R96, R96, UR63, RZ ;  /* 0x0000003f60607c24 */ /* 0x000fe2000f8e02ff */
[-C--:B------:R-:W-:Y:S01]  /*14680*/  LEA R110, P5, R25, R252.reuse, 0x2 ;  /* 0x000000fc196e7211 */ /* 0x080fe200078a10ff */
[----:B------:R-:W-:Y:S01]  /*14690*/  STL.64 [R1], R84 ;  /* 0x0000005401007387 */ /* 0x000fe20000100a00 */
[-C--:B------:R-:W-:Y:S01]  /*146a0*/  LEA.HI.X.SX32 R137, R20, R135.reuse, 0x2, P6 ;  /* 0x0000008714897211 */ /* 0x080fe200030f16ff */
[----:B------:R-:W-:Y:S01]  /*146b0*/  IMAD R94, R94, UR61, RZ ;  /* 0x0000003d5e5e7c24 */ /* 0x000fe2000f8e02ff */
[-C--:B------:R-:W-:Y:S01]  /*146c0*/  LEA R108, P6, R26, R252.reuse, 0x2 ;  /* 0x000000fc1a6c7211 */ /* 0x080fe200078c10ff */
[----:B------:R1:W-:Y:S01]  /*146d0*/  STL.64 [R1+0x4338], R250 ;  /* 0x004338fa01007387 */ /* 0x0003e20000100a00 */
[-C--:B------:R-:W-:Y:S01]  /*146e0*/  LEA.HI.X.SX32 R119, R21, R135.reuse, 0x2, P0 ;  /* 0x0000008715777211 */ /* 0x080fe200000f16ff */
[----:B------:R-:W-:Y:S01]  /*146f0*/  IMAD.MOV.U32 R243, RZ, RZ, R104 ;  /* 0x000000fffff37224 */ /* 0x000fe200078e0068 */
[-C--:B------:R-:W-:Y:S01]  /*14700*/  LEA R106, P0, R27, R252.reuse, 0x2 ;  /* 0x000000fc1b6a7211 */ /* 0x080fe200078010ff */
[----:B------:R-:W-:Y:S01]  /*14710*/  IMAD R101, R101, UR67, RZ ;  /* 0x0000004365657c24 */ /* 0x000fe2000f8e02ff */
[-C--:B------:R-:W-:Y:S01]  /*14720*/  LEA.HI.X.SX32 R117, R22, R135.reuse, 0x2, P2 ;  /* 0x0000008716757211 */ /* 0x080fe200010f16ff */
[----:B------:R-:W-:Y:S01]  /*14730*/  IMAD R103, R103, UR69, RZ ;  /* 0x0000004567677c24 */ /* 0x000fe2000f8e02ff */
[----:B------:R2:W-:Y:S01]  /*14740*/  STL.64 [R1+0x4340], R240 ;  /* 0x004340f001007387 */ /* 0x0005e20000100a00 */
[----:B------:R-:W-:Y:S01]  /*14750*/  IMAD.MOV.U32 R0, RZ, RZ, R102 ;  /* 0x000000ffff007224 */ /* 0x000fe200078e0066 */
[-C--:B------:R-:W-:Y:S01]  /*14760*/  LEA R104, P2, R28, R252.reuse, 0x2 ;  /* 0x000000fc1c687211 */ /* 0x080fe200078410ff */
[----:B------:R-:W-:Y:S01]  /*14770*/  IMAD R99, R99, UR65, RZ ;  /* 0x0000004163637c24 */ /* 0x000fe2000f8e02ff */
[-C--:B------:R-:W-:Y:S01]  /*14780*/  LEA.HI.X.SX32 R115, R23, R135.reuse, 0x2, P3 ;  /* 0x0000008717737211 */ /* 0x080fe200018f16ff */
[----:B-1----:R-:W-:Y:S01]  /*14790*/  IMAD.MOV.U32 R250, RZ, RZ, R100 ;  /* 0x000000fffffa7224 */ /* 0x002fe200078e0064 */
[----:B------:R-:W-:Y:S01]  /*147a0*/  LEA.HI.X.SX32 R113, R24, R135, 0x2, P4 ;  /* 0x0000008718717211 */ /* 0x000fe200020f16ff */
[----:B------:R1:W-:Y:S01]  /*147b0*/  STL.64 [R1+0x4348], R238 ;  /* 0x004348ee01007387 */ /* 0x0003e20000100a00 */
[----:B------:R-:W-:-:S02]  /*147c0*/  LEA R102, P3, R29, R252, 0x2 ;  /* 0x000000fc1d667211 */ /* 0x000fc400078610ff */
[-C--:B------:R-:W-:Y:S01]  /*147d0*/  LEA R100, P4, R30, R252.reuse, 0x2 ;  /* 0x000000fc1e647211 */ /* 0x080fe200078810ff */
[----:B------:R3:W-:Y:S01]  /*147e0*/  STL.64 [R1+0x4350], R236 ;  /* 0x004350ec01007387 */ /* 0x0007e20000100a00 */
[----:B--2---:R-:W-:Y:S01]  /*147f0*/  IMAD.MOV.U32 R240, RZ, RZ, R98 ;  /* 0x000000fffff07224 */ /* 0x004fe200078e0062 */
[-C--:B------:R-:W-:Y:S01]  /*14800*/  LEA.HI.X.SX32 R111, R25, R135.reuse, 0x2, P5 ;  /* 0x00000087196f7211 */ /* 0x080fe200028f16ff */
[----:B------:R-:W-:Y:S01]  /*14810*/  IMAD R95, R95, UR62, RZ ;  /* 0x0000003e5f5f7c24 */ /* 0x000fe2000f8e02ff */
[-C--:B------:R-:W-:Y:S02]  /*14820*/  LEA R98, P5, R31, R252.reuse, 0x2 ;  /* 0x000000fc1f627211 */ /* 0x080fe400078a10ff */
[-C--:B------:R-:W-:Y:S01]  /*14830*/  LEA.HI.X.SX32 R109, R26, R135.reuse, 0x2, P6 ;  /* 0x000000871a6d7211 */ /* 0x080fe200030f16ff */
[----:B-1----:R-:W-:Y:S01]  /*14840*/  IMAD.MOV.U32 R239, RZ, RZ, R96 ;  /* 0x000000ffffef7224 */ /* 0x002fe200078e0060 */
[-C--:B------:R-:W-:Y:S01]  /*14850*/  LEA R96, P6, R32, R252.reuse, 0x2 ;  /* 0x000000fc20607211 */ /* 0x080fe200078c10ff */
[----:B------:R-:W-:Y:S01]  /*14860*/  IMAD R93, R93, UR60, RZ ;  /* 0x0000003c5d5d7c24 */ /* 0x000fe2000f8e02ff */
[-C--:B------:R-:W-:Y:S01]  /*14870*/  LEA.HI.X.SX32 R107, R27, R135.reuse, 0x2, P0 ;  /* 0x000000871b6b7211 */ /* 0x080fe200000f16ff */
[----:B---3--:R-:W-:Y:S01]  /*14880*/  IMAD.MOV.U32 R237, RZ, RZ, R94 ;  /* 0x000000ffffed7224 */ /* 0x008fe200078e005e */
[-C--:B------:R-:W-:Y:S01]  /*14890*/  LEA R94, P0, R33, R252.reuse, 0x2 ;  /* 0x000000fc215e7211 */ /* 0x080fe200078010ff */
[----:B------:R-:W-:Y:S01]  /*148a0*/  IMAD.MOV.U32 R242, RZ, RZ, R103 ;  /* 0x000000fffff27224 */ /* 0x000fe200078e0067 */
[-C--:B------:R-:W-:Y:S01]  /*148b0*/  LEA.HI.X.SX32 R105, R28, R135.reuse, 0x2, P2 ;  /* 0x000000871c697211 */ /* 0x080fe200010f16ff */
[----:B------:R-:W-:Y:S01]  /*148c0*/  IMAD.MOV.U32 R251, RZ, RZ, R101 ;  /* 0x000000fffffb7224 */ /* 0x000fe200078e0065 */
[----:B------:R-:W-:Y:S01]  /*148d0*/  LEA R92, P2, R34, R252, 0x2 ;  /* 0x000000fc225c7211 */ /* 0x000fe200078410ff */
[----:B------:R-:W-:Y:S01]  /*148e0*/  IMAD.MOV.U32 R241, RZ, RZ, R99 ;  /* 0x000000fffff17224 */ /* 0x000fe200078e0063 */
[----:B------:R-:W-:-:S02]  /*148f0*/  LEA.HI.X.SX32 R103, R29, R135, 0x2, P3 ;  /* 0x000000871d677211 */ /* 0x000fc400018f16ff */
[-C--:B------:R-:W-:Y:S01]  /*14900*/  LEA.HI.X.SX32 R101, R30, R135.reuse, 0x2, P4 ;  /* 0x000000871e657211 */ /* 0x080fe200020f16ff */
[----:B------:R-:W-:Y:S01]  /*14910*/  IMAD.MOV.U32 R238, RZ, RZ, R95 ;  /* 0x000000ffffee7224 */ /* 0x000fe200078e005f */
[-C--:B------:R-:W-:Y:S02]  /*14920*/  LEA R90, P3, R35, R252.reuse, 0x2 ;  /* 0x000000fc235a7211 */ /* 0x080fe400078610ff */
[-C--:B------:R-:W-:Y:S02]  /*14930*/  LEA R88, P4, R36, R252.reuse, 0x2 ;  /* 0x000000fc24587211 */ /* 0x080fe400078810ff */
[-C--:B------:R-:W-:Y:S01]  /*14940*/  LEA.HI.X.SX32 R99, R31, R135.reuse, 0x2, P5 ;  /* 0x000000871f637211 */ /* 0x080fe200028f16ff */
[----:B------:R-:W-:Y:S01]  /*14950*/  IMAD.MOV.U32 R236, RZ, RZ, R93 ;  /* 0x000000ffffec7224 */ /* 0x000fe200078e005d */
[----:B------:R-:W-:Y:S02]  /*14960*/  LEA R86, P5, R37, R252, 0x2 ;  /* 0x000000fc25567211 */ /* 0x000fe400078a10ff */
[----:B------:R-:W-:-:S02]  /*14970*/  LEA.HI.X.SX32 R97, R32, R135, 0x2, P6 ;  /* 0x0000008720617211 */ /* 0x000fc400030f16ff */
[-C--:B------:R-:W-:Y:S02]  /*14980*/  LEA R84, P6, R38, R252.reuse, 0x2 ;  /* 0x000000fc26547211 */ /* 0x080fe400078c10ff */
[-C--:B------:R-:W-:Y:S01]  /*14990*/  LEA.HI.X.SX32 R95, R33, R135.reuse, 0x2, P0 ;  /* 0x00000087215f7211 */ /* 0x080fe200000f16ff */
[----:B------:R1:W-:Y:S01]  /*149a0*/  STL.64 [R1+0x4358], R234 ;  /* 0x004358ea01007387 */ /* 0x0003e20000100a00 */
[-C--:B------:R-:W-:Y:S02]  /*149b0*/  LEA R82, P0, R39, R252.reuse, 0x2 ;  /* 0x000000fc27527211 */ /* 0x080fe400078010ff */
[-C--:B------:R-:W-:Y:S02]  /*149c0*/  LEA.HI.X.SX32 R93, R34, R135.reuse, 0x2, P2 ;  /* 0x00000087225d7211 */ /* 0x080fe400010f16ff */
[----:B------:R-:W-:Y:S02]  /*149d0*/  LEA R80, P2, R40, R252, 0x2 ;  /* 0x000000fc28507211 */ /* 0x000fe400078410ff */
[----:B------:R-:W-:-:S02]  /*149e0*/  LEA.HI.X.SX32 R91, R35, R135, 0x2, P3 ;  /* 0x00000087235b7211 */ /* 0x000fc400018f16ff */
[-C--:B------:R-:W-:Y:S02]  /*149f0*/  LEA.HI.X.SX32 R89, R36, R135.reuse, 0x2, P4 ;  /* 0x0000008724597211 */ /* 0x080fe400020f16ff */
        /* <DEDUP_REMOVED lines=9> */
[-C--:B------:R-:W-:Y:S01]  /*14a90*/  LEA.HI.X.SX32 R81, R40, R135.reuse, 0x2, P2 ;  /* 0x0000008728517211 */ /* 0x080fe200010f16ff */
[----:B------:R-:W-:Y:S01]  /*14aa0*/  IMAD R244, R244, UR52, RZ ;  /* 0x00000034f4f47c24 */ /* 0x000fe2000f8e02ff */
[-C--:B------:R-:W-:Y:S01]  /*14ab0*/  LEA R68, P2, R46, R252.reuse, 0x2 ;  /* 0x000000fc2e447211 */ /* 0x080fe200078410ff */
[----:B------:R-:W-:Y:S01]  /*14ac0*/  IMAD R245, R245, UR53, RZ ;  /* 0x00000035f5f57c24 */ /* 0x000fe2000f8e02ff */
[-C--:B------:R-:W-:Y:S01]  /*14ad0*/  LEA.HI.X.SX32 R79, R41, R135.reuse, 0x2, P3 ;  /* 0x00000087294f7211 */ /* 0x080fe200018f16ff */
[----:B------:R-:W-:Y:S01]  /*14ae0*/  IMAD.MOV.U32 R234, RZ, RZ, R73 ;  /* 0x000000ffffea7224 */ /* 0x000fe200078e0049 */
[----:B------:R-:W-:Y:S01]  /*14af0*/  LEA.HI.X.SX32 R77, R42, R135, 0x2, P4 ;  /* 0x000000872a4d7211 */ /* 0x000fe200020f16ff */
[----:B------:R-:W-:Y:S01]  /*14b00*/  IMAD R246, R246, UR54, RZ ;  /* 0x00000036f6f67c24 */ /* 0x000fe2000f8e02ff */
[----:B------:R-:W-:-:S02]  /*14b10*/  LEA R66, P3, R47, R252, 0x2 ;  /* 0x000000fc2f427211 */ /* 0x000fc400078610ff */
[-C--:B------:R-:W-:Y:S02]  /*14b20*/  LEA R64, P4, R48, R252.reuse, 0x2 ;  /* 0x000000fc30407211 */ /* 0x080fe400078810ff */
[-C--:B------:R-:W-:Y:S01]  /*14b30*/  LEA.HI.X.SX32 R75, R43, R135.reuse, 0x2, P5 ;  /* 0x000000872b4b7211 */ /* 0x080fe200028f16ff */
[----:B------:R-:W-:Y:S01]  /*14b40*/  IMAD R247, R247, UR55, RZ ;  /* 0x00000037f7f77c24 */ /* 0x000fe2000f8e02ff */
[-C--:B------:R-:W-:Y:S02]  /*14b50*/  LEA R62, P5, R49, R252.reuse, 0x2 ;  /* 0x000000fc313e7211 */ /* 0x080fe400078a10ff */
[-C--:B------:R-:W-:Y:S01]  /*14b60*/  LEA.HI.X.SX32 R73, R44, R135.reuse, 0x2, P6 ;  /* 0x000000872c497211 */ /* 0x080fe200030f16ff */
[----:B------:R-:W-:Y:S01]  /*14b70*/  IMAD R248, R248, UR56, RZ ;  /* 0x00000038f8f87c24 */ /* 0x000fe2000f8e02ff */
[----:B------:R-:W-:Y:S02]  /*14b80*/  LEA R60, P6, R51, R252, 0x2 ;  /* 0x000000fc333c7211 */ /* 0x000fe400078c10ff */
[----:B------:R-:W-:-:S02]  /*14b90*/  LEA.HI.X.SX32 R71, R45, R135, 0x2, P0 ;  /* 0x000000872d477211 */ /* 0x000fc400000f16ff */
[-C--:B------:R-:W-:Y:S02]  /*14ba0*/  LEA R58, P0, R53, R252.reuse, 0x2 ;  /* 0x000000fc353a7211 */ /* 0x080fe400078010ff */
[-C--:B------:R-:W-:Y:S02]  /*14bb0*/  LEA.HI.X.SX32 R69, R46, R135.reuse, 0x2, P2 ;  /* 0x000000872e457211 */ /* 0x080fe400010f16ff */
[-C--:B------:R-:W-:Y:S02]  /*14bc0*/  LEA R56, P2, R55, R252.reuse, 0x2 ;  /* 0x000000fc37387211 */ /* 0x080fe400078410ff */
[-C--:B------:R-:W-:Y:S02]  /*14bd0*/  LEA.HI.X.SX32 R67, R47, R135.reuse, 0x2, P3 ;  /* 0x000000872f437211 */ /* 0x080fe400018f16ff */
[----:B------:R-:W-:Y:S02]  /*14be0*/  LEA.HI.X.SX32 R65, R48, R135, 0x2, P4 ;  /* 0x0000008730417211 */ /* 0x000fe400020f16ff */
[----:B------:R-:W-:-:S02]  /*14bf0*/  LEA R54, P3, R244, R252, 0x2 ;  /* 0x000000fcf4367211 */ /* 0x000fc400078610ff */
[-C--:B------:R-:W-:Y:S02]  /*14c00*/  LEA R52, P4, R245, R252.reuse, 0x2 ;  /* 0x000000fcf5347211 */ /* 0x080fe400078810ff */
[-C--:B------:R-:W-:Y:S02]  /*14c10*/  LEA.HI.X.SX32 R63, R49, R135.reuse, 0x2, P5 ;  /* 0x00000087313f7211 */ /* 0x080fe400028f16ff */
        /* <DEDUP_REMOVED lines=12> */
[-C--:B------:R-:W-:Y:S01]  /*14ce0*/  LEA R38, P5, R236, R252.reuse, 0x2 ;  /* 0x000000fcec267211 */ /* 0x080fe200078a10ff */
[----:B------:R-:W-:Y:S01]  /*14cf0*/  STL.64 [R1+0x4360], R232 ;  /* 0x004360e801007387 */ /* 0x000fe20000100a00 */
[-C--:B------:R-:W-:Y:S01]  /*14d00*/  LEA.HI.X.SX32 R49, R247, R135.reuse, 0x2, P6 ;  /* 0x00000087f7317211 */ /* 0x080fe200030f16ff */
[----:B------:R-:W1:Y:S01]  /*14d10*/  S2UR UR4, SR_CgaCtaId ;  /* 0x00000000000479c3 */ /* 0x000e620000008800 */
[----:B------:R-:W-:Y:S02]  /*14d20*/  LEA R36, P6, R237, R252, 0x2 ;  /* 0x000000fced247211 */ /* 0x000fe400078c10ff */
[----:B------:R-:W-:-:S02]  /*14d30*/  LEA.HI.X.SX32 R47, R248, R135, 0x2, P0 ;  /* 0x00000087f82f7211 */ /* 0x000fc400000f16ff */
[-C--:B------:R-:W-:Y:S02]  /*14d40*/  LEA R34, P0, R238, R252.reuse, 0x2 ;  /* 0x000000fcee227211 */ /* 0x080fe400078010ff */
[-C--:B------:R-:W-:Y:S01]  /*14d50*/  LEA.HI.X.SX32 R45, R249, R135.reuse, 0x2, P2 ;  /* 0x00000087f92d7211 */ /* 0x080fe200010f16ff */
[----:B------:R-:W2:Y:S01]  /*14d60*/  LDCU.64 UR40, c[0x0][0x358] ;  /* 0x00006b00ff2877ac */ /* 0x000ea20008000a00 */
[-C--:B------:R-:W-:Y:S01]  /*14d70*/  LEA R32, P2, R239, R252.reuse, 0x2 ;  /* 0x000000fcef207211 */ /* 0x080fe200078410ff */
[----:B------:R-:W3:Y:S01]  /*14d80*/  LDC R246, c[0x0][0x3a0] ;  /* 0x0000e800fff67b82 */ /* 0x000ee20000000800 */
[-C--:B------:R-:W-:Y:S02]  /*14d90*/  LEA.HI.X.SX32 R43, R234, R135.reuse, 0x2, P3 ;  /* 0x00000087ea2b7211 */ /* 0x080fe400018f16ff */
[----:B------:R-:W-:Y:S02]  /*14da0*/  LEA.HI.X.SX32 R41, R235, R135, 0x2, P4 ;  /* 0x00000087eb297211 */ /* 0x000fe400020f16ff */
[----:B------:R-:W-:-:S02]  /*14db0*/  LEA R30, P3, R240, R252, 0x2 ;  /* 0x000000fcf01e7211 */ /* 0x000fc400078610ff */
[-C--:B------:R-:W-:Y:S02]  /*14dc0*/  LEA R28, P4, R241, R252.reuse, 0x2 ;  /* 0x000000fcf11c7211 */ /* 0x080fe400078810ff */
[-C--:B------:R-:W-:Y:S01]  /*14dd0*/  LEA.HI.X.SX32 R39, R236, R135.reuse, 0x2, P5 ;  /* 0x00000087ec277211 */ /* 0x080fe200028f16ff */
[----:B------:R-:W-:Y:S01]  /*14de0*/  STL.64 [R1+0x4368], R230 ;  /* 0x004368e601007387 */ /* 0x000fe20000100a00 */
[-C--:B------:R-:W-:Y:S01]  /*14df0*/  LEA R26, P5, R250, R252.reuse, 0x2 ;  /* 0x000000fcfa1a7211 */ /* 0x080fe200078a10ff */
[----:B------:R-:W-:Y:S01]  /*14e00*/  UMOV UR6, 0x400 ;  /* 0x0000040000067882 */ /* 0x000fe20000000000 */
[-C--:B------:R-:W-:Y:S01]  /*14e10*/  LEA.HI.X.SX32 R37, R237, R135.reuse, 0x2, P6 ;  /* 0x00000087ed257211 */ /* 0x080fe200030f16ff */
[----:B------:R-:W4:Y:S01]  /*14e20*/  LDC R247, c[0x0][0x3a0] ;  /* 0x0000e800fff77b82 */ /* 0x000f220000000800 */
[-C--:B------:R-:W-:Y:S02]  /*14e30*/  LEA R24, P6, R251, R252.reuse, 0x2 ;  /* 0x000000fcfb187211 */ /* 0x080fe400078c10ff */
[----:B------:R-:W-:Y:S01]  /*14e40*/  LEA.HI.X.SX32 R35, R238, R135, 0x2, P0 ;  /* 0x00000087ee237211 */ /* 0x000fe200000f16ff */
[----:B------:R1:W-:Y:S01]  /*14e50*/  STL.64 [R1+0x4370], R228 ;  /* 0x004370e401007387 */ /* 0x0003e20000100a00 */
[----:B------:R-:W-:-:S02]  /*14e60*/  LEA R22, P0, R0, R252, 0x2 ;  /* 0x000000fc00167211 */ /* 0x000fc400078010ff */
[-C--:B------:R-:W-:Y:S01]  /*14e70*/  LEA.HI.X.SX32 R33, R239, R135.reuse, 0x2, P2 ;  /* 0x00000087ef217211 */ /* 0x080fe200010f16ff */
[----:B------:R1:W-:Y:S01]  /*14e80*/  STL.64 [R1+0x4378], R226 ;  /* 0x004378e201007387 */ /* 0x0003e20000100a00 */
[-C--:B------:R-:W-:Y:S02]  /*14e90*/  LEA R20, P2, R242, R252.reuse, 0x2 ;  /* 0x000000fcf2147211 */ /* 0x080fe400078410ff */
[-C--:B------:R-:W-:Y:S01]  /*14ea0*/  LEA.HI.X.SX32 R31, R240, R135.reuse, 0x2, P3 ;  /* 0x00000087f01f7211 */ /* 0x080fe200018f16ff */
[----:B------:R-:W2:Y:S01]  /*14eb0*/  LDL.LU R124, [R1+0x43a8] ;  /* 0x0043a800017c7983 */ /* 0x000ea20000300800 */
[----:B------:R-:W-:Y:S02]  /*14ec0*/  LEA.HI.X.SX32 R29, R241, R135, 0x2, P4 ;  /* 0x00000087f11d7211 */ /* 0x000fe400020f16ff */
[-C--:B------:R-:W-:Y:S01]  /*14ed0*/  LEA R18, P3, R243, R252.reuse, 0x2 ;  /* 0x000000fcf3127211 */ /* 0x080fe200078610ff */
[----:B------:R-:W2:Y:S01]  /*14ee0*/  LDL.LU R125, [R1+0x43a4] ;  /* 0x0043a400017d7983 */ /* 0x000ea20000300800 */
[----:B------:R-:W-:-:S02]  /*14ef0*/  LEA R16, P4, R128, R252, 0x2 ;  /* 0x000000fc80107211 */ /* 0x000fc400078810ff */
[-C--:B------:R-:W-:Y:S01]  /*14f00*/  LEA.HI.X.SX32 R27, R250, R135.reuse, 0x2, P5 ;  /* 0x00000087fa1b7211 */ /* 0x080fe200028f16ff */
[----:B------:R-:W2:Y:S01]  /*14f10*/  LDL.LU R126, [R1+0x43a0] ;  /* 0x0043a000017e7983 */ /* 0x000ea20000300800 */
[-C--:B------:R-:W-:Y:S02]  /*14f20*/  LEA R14, P5, R129, R252.reuse, 0x2 ;  /* 0x000000fc810e7211 */ /* 0x080fe400078a10ff */
[-C--:B------:R-:W-:Y:S01]  /*14f30*/  LEA.HI.X.SX32 R25, R251, R135.reuse, 0x2, P6 ;  /* 0x00000087fb197211 */ /* 0x080fe200030f16ff */
[----:B------:R-:W2:Y:S01]  /*14f40*/  LDL.LU R127, [R1+0x439c] ;  /* 0x00439c00017f7983 */ /* 0x000ea20000300800 */
[-C--:B------:R-:W-:Y:S01]  /*14f50*/  LEA R12, P6, R130, R252.reuse, 0x2 ;  /* 0x000000fc820c7211 */ /* 0x080fe200078c10ff */
[----:B------:R-:W1:Y:S01]  /*14f60*/  LDC R251, c[0x0][0x3a0] ;  /* 0x0000e800fffb7b82 */ /* 0x000e620000000800 */
[----:B------:R-:W-:Y:S02]  /*14f70*/  LEA.HI.X.SX32 R23, R0, R135, 0x2, P0 ;  /* 0x0000008700177211 */ /* 0x000fe400000f16ff */
[----:B------:R-:W-:-:S02]  /*14f80*/  LEA R10, P0, R131, R252, 0x2 ;  /* 0x000000fc830a7211 */ /* 0x000fc400078010ff */
[-C--:B------:R-:W-:Y:S02]  /*14f90*/  LEA.HI.X.SX32 R21, R242, R135.reuse, 0x2, P2 ;  /* 0x00000087f2157211 */ /* 0x080fe400010f16ff */
[-C--:B------:R-:W-:Y:S01]  /*14fa0*/  LEA R8, P2, R132, R252.reuse, 0x2 ;  /* 0x000000fc84087211 */ /* 0x080fe200078410ff */
[----:B------:R-:W1:Y:S01]  /*14fb0*/  LDC R242, c[0x0][0x3a0] ;  /* 0x0000e800fff27b82 */ /* 0x000e620000000800 */
[-C--:B------:R-:W-:Y:S02]  /*14fc0*/  LEA.HI.X.SX32 R19, R243, R135.reuse, 0x2, P3 ;  /* 0x00000087f3137211 */ /* 0x080fe400018f16ff */
[-C--:B------:R-:W-:Y:S02]  /*14fd0*/  LEA.HI.X.SX32 R17, R128, R135.reuse, 0x2, P4 ;  /* 0x0000008780117211 */ /* 0x080fe400020f16ff */
[-C--:B------:R-:W-:Y:S01]  /*14fe0*/  LEA R6, P3, R133, R252.reuse, 0x2 ;  /* 0x000000fc85067211 */ /* 0x080fe200078610ff */
[----:B------:R-:W2:Y:S01]  /*14ff0*/  LDL.LU R128, [R1+0x4398] ;  /* 0x0043980001807983 */ /* 0x000ea20000300800 */
[-C--:B------:R-:W-:Y:S01]  /*15000*/  LEA.HI.X.SX32 R15, R129, R135.reuse, 0x2, P5 ;  /* 0x00000087810f7211 */ /* 0x080fe200028f16ff */
[----:B------:R-:W1:Y:S01]  /*15010*/  LDC R243, c[0x0][0x3a0] ;  /* 0x0000e800fff37b82 */ /* 0x000e620000000800 */
[----:B------:R-:W-:Y:S01]  /*15020*/  LEA R244, P4, R134, R252, 0x2 ;  /* 0x000000fc86f47211 */ /* 0x000fe200078810ff */
[----:B------:R-:W2:Y:S01]  /*15030*/  LDL.LU R129, [R1+0x4394] ;  /* 0x0043940001817983 */ /* 0x000ea20000300800 */
[----:B------:R-:W-:-:S02]  /*15040*/  LEA.HI.X.SX32 R13, R130, R135, 0x2, P6 ;  /* 0x00000087820d7211 */ /* 0x000fc400030f16ff */
[-C--:B------:R-:W-:Y:S01]  /*15050*/  LEA.HI.X.SX32 R11, R131, R135.reuse, 0x2, P0 ;  /* 0x00000087830b7211 */ /* 0x080fe200000f16ff */
[----:B------:R-:W2:Y:S01]  /*15060*/  LDL.LU R130, [R1+0x4390] ;  /* 0x0043900001827983 */ /* 0x000ea20000300800 */
[-C--:B------:R-:W-:Y:S02]  /*15070*/  LEA.HI.X.SX32 R9, R132, R135.reuse, 0x2, P2 ;  /* 0x0000008784097211 */ /* 0x080fe400010f16ff */
[-C--:B------:R-:W-:Y:S01]  /*15080*/  LEA.HI.X.SX32 R7, R133, R135.reuse, 0x2, P3 ;  /* 0x0000008785077211 */ /* 0x080fe200018f16ff */
[----:B------:R-:W2:Y:S01]  /*15090*/  LDL.LU R131, [R1+0x438c] ;  /* 0x00438c0001837983 */ /* 0x000ea20000300800 */
[----:B------:R-:W-:-:S03]  /*150a0*/  LEA.HI.X.SX32 R245, R134, R135, 0x2, P4 ;  /* 0x0000008786f57211 */ /* 0x000fc600020f16ff */
[----:B------:R-:W2:Y:S04]  /*150b0*/  LDL.LU R132, [R1+0x4388] ;  /* 0x0043880001847983 */ /* 0x000ea80000300800 */
[----:B------:R-:W2:Y:S04]  /*150c0*/  LDL.LU R133, [R1+0x4384] ;  /* 0x0043840001857983 */ /* 0x000ea80000300800 */
[----:B------:R-:W3:Y:S01]  /*150d0*/  LDL.LU R134, [R1+0x4380] ;  /* 0x0043800001867983 */ /* 0x000ee20000300800 */
[----:B-1----:R-:W-:Y:S02]  /*150e0*/  VIADD R0, R243, 0xfffffffb ;  /* 0xfffffffbf3007836 */ /* 0x002fe40000000000 */
[----:B------:R-:W1:Y:S02]  /*150f0*/  LDC R243, c[0x0][0x3a0] ;  /* 0x0000e800fff37b82 */ /* 0x000e640000000800 */
[----:B-1----:R-:W-:-:S06]  /*15100*/  VIADD R3, R243, 0xfffffff3 ;  /* 0xfffffff3f3037836 */ /* 0x002fcc0000000000 */
[----:B------:R-:W1:Y:S01]  /*15110*/  LDC R243, c[0x0][0x3a0] ;  /* 0x0000e800fff37b82 */ /* 0x000e620000000800 */
[----:B------:R-:W-:Y:S01]  /*15120*/  ISETP.GE.U32.AND P2, PT, R0, 0x7fffffdc, PT ;  /* 0x7fffffdc0000780c */ /* 0x000fe20003f46070 */
[----:B------:R-:W-:-:S06]  /*15130*/  VIADD R135, R242, 0xfffffff7 ;  /* 0xfffffff7f2877836 */ /* 0x000fcc0000000000 */
[----:B------:R-:W4:Y:S01]  /*15140*/  LDC R242, c[0x0][0x3a0] ;  /* 0x0000e800fff27b82 */ /* 0x000f220000000800 */
[----:B-1----:R-:W-:Y:S02]  /*15150*/  VIADD R0, R243, 0xffffffeb ;  /* 0xffffffebf3007836 */ /* 0x002fe40000000000 */
[----:B------:R-:W1:Y:S01]  /*15160*/  S2R R243, SR_TID.X ;  /* 0x0000000000f37919 */ /* 0x000e620000002100 */
[----:B------:R-:W-:Y:S02]  /*15170*/  VIADD R251, R251, 0xffffffff ;  /* 0xfffffffffbfb7836 */ /* 0x000fe40000000000 */
[----:B----4-:R-:W-:Y:S02]  /*15180*/  VIADD R2, R242, 0xffffffef ;  /* 0xffffffeff2027836 */ /* 0x010fe40000000000 */
[----:B------:R-:W4:Y:S01]  /*15190*/  LDC R242, c[0x0][0x3a0] ;  /* 0x0000e800fff27b82 */ /* 0x000f220000000800 */
[----:B------:R-:W-:Y:S01]  /*151a0*/  ISETP.GE.U32.AND P5, PT, R251, 0x7fffffe0, PT ;  /* 0x7fffffe0fb00780c */ /* 0x000fe20003fa6070 */
[----:B------:R-:W-:Y:S01]  /*151b0*/  ULEA UR4, UR4, UR6, 0x18 ;  /* 0x0000000604047291 */ /* 0x000fe2000f8ec0ff */
[----:B------:R-:W-:-:S02]  /*151c0*/  ISETP.GE.U32.AND P0, PT, R135, 0x7fffffd8, PT ;  /* 0x7fffffd88700780c */ /* 0x000fc40003f06070 */
[----:B------:R-:W-:-:S03]  /*151d0*/  ISETP.GE.U32.AND P3, PT, R0, 0x7fffffcc, PT ;  /* 0x7fffffcc0000780c */ /* 0x000fc60003f66070 */
[----:B------:R-:W2:Y:S01]  /*151e0*/  LDC R135, c[0x0][0x3a0] ;  /* 0x0000e800ff877b82 */ /* 0x000ea20000000800 */
[----:B-1----:R-:W-:-:S05]  /*151f0*/  LOP3.LUT R243, R243, 0x1f, RZ, 0xc0, !PT ;  /* 0x0000001ff3f37812 */ /* 0x002fca00078ec0ff */
[----:B------:R-:W-:-:S04]  /*15200*/  IMAD.SHL.U32 R228, R243, 0x4, RZ ;  /* 0x00000004f3e47824 */ /* 0x000fc800078e00ff */
[----:B------:R-:W-:Y:S01]  /*15210*/  VIADD R252, R228, UR4 ;  /* 0x00000004e4fc7c36 */ /* 0x000fe20008000000 */
[----:B------:R-:W-:Y:S01]  /*15220*/  ISETP.GE.U32.AND P4, PT, R2, 0x7fffffd0, PT ;  /* 0x7fffffd00200780c */ /* 0x000fe20003f86070 */
[----:B----4-:R-:W-:Y:S01]  /*15230*/  VIADD R2, R242, 0xffffffe7 ;  /* 0xffffffe7f2027836 */ /* 0x010fe20000000000 */
[----:B------:R-:W-:Y:S02]  /*15240*/  ISETP.GE.U32.AND P6, PT, R3, 0x7fffffd4, PT ;  /* 0x7fffffd40300780c */ /* 0x000fe40003fc6070 */
[----:B------:R-:W1:Y:S02]  /*15250*/  LDC R3, c[0x0][0x3a0] ;  /* 0x0000e800ff037b82 */ /* 0x000e640000000800 */
[----:B-1----:R-:W-:Y:S01]  /*15260*/  VIADD R3, R3, 0xffffffe3 ;  /* 0xffffffe303037836 */ /* 0x002fe20000000000 */
[----:B------:R-:W-:Y:S01]  /*15270*/  @!PT LDS RZ, [RZ] ;  /* 0x00000000fffff984 */ /* 0x000fe20000000800 */
[----:B------:R-:W-:Y:S01]  /*15280*/  @!PT LDS RZ, [RZ] ;  /* 0x00000000fffff984 */ /* 0x000fe20000000800 */
[----:B------:R-:W-:Y:S01]  /*15290*/  @!PT LDS RZ, [RZ] ;  /* 0x00000000fffff984 */ /* 0x000fe20000000800 */
[----:B--2---:R-:W-:Y:S01]  /*152a0*/  LDGSTS.E [R252], desc[UR40][R132.64], !P5 ;  /* 0x0000000084fc7fae */ /* 0x004fe2000e9a1028 */
[----:B---3--:R-:W-:-:S03]  /*152b0*/  IMAD.SHL.U32 R0, R134, 0x4, RZ ;  /* 0x0000000486007824 */ /* 0x008fc600078e00ff */
[----:B------:R-:W-:Y:S04]  /*152c0*/  LDGSTS.E [R252+0x80], desc[UR40][R130.64], !P5 ;  /* 0x0008000082fc7fae */ /* 0x000fe8000e9a1028 */
[----:B------:R-:W-:Y:S01]  /*152d0*/  LDGSTS.E [R252+0x100], desc[UR40][R128.64], !P5 ;  /* 0x0010000080fc7fae */ /* 0x000fe2000e9a1028 */
[----:B------:R-:W-:-:S03]  /*152e0*/  IMAD.WIDE R248, R0, 0x4, R132 ;  /* 0x0000000400f87825 */ /* 0x000fc600078e0284 */
[----:B------:R-:W-:Y:S01]  /*152f0*/  LDGSTS.E [R252+0x180], desc[UR40][R126.64], !P5 ;  /* 0x001800007efc7fae */ /* 0x000fe2000e9a1028 */
[----:B------:R-:W-:-:S03]  /*15300*/  IMAD.WIDE R240, R0, 0x4, R130 ;  /* 0x0000000400f07825 */ /* 0x000fc600078e0282 */
[----:B------:R-:W-:Y:S01]  /*15310*/  LDGSTS.E [R252+0x200], desc[UR40][R124.64], !P5 ;  /* 0x002000007cfc7fae */ /* 0x000fe2000e9a1028 */
[----:B------:R-:W-:-:S03]  /*15320*/  IMAD.WIDE R238, R0, 0x4, R128 ;  /* 0x0000000400ee7825 */ /* 0x000fc600078e0280 */
[----:B-----5:R-:W-:Y:S01]  /*15330*/  LDGSTS.E [R252+0x280], desc[UR40][R122.64], !P5 ;  /* 0x002800007afc7fae */ /* 0x020fe2000e9a1028 */
[----:B------:R-:W-:-:S03]  /*15340*/  IMAD.WIDE R236, R0, 0x4, R126 ;  /* 0x0000000400ec7825 */ /* 0x000fc600078e027e */
[----:B------:R-:W-:Y:S01]  /*15350*/  LDGSTS.E [R252+0x300], desc[UR40][R120.64], !P5 ;  /* 0x0030000078fc7fae */ /* 0x000fe2000e9a1028 */
[----:B------:R-:W-:-:S03]  /*15360*/  IMAD.WIDE R234, R0, 0x4, R124 ;  /* 0x0000000400ea7825 */ /* 0x000fc600078e027c */
[----:B------:R-:W-:Y:S01]  /*15370*/  LDGSTS.E [R252+0x380], desc[UR40][R4.64], !P5 ;  /* 0x0038000004fc7fae */ /* 0x000fe2000e9a1028 */
[----:B------:R-:W-:Y:S01]  /*15380*/  ISETP.GE.U32.AND P5, PT, R2, 0x7fffffc8, PT ;  /* 0x7fffffc80200780c */ /* 0x000fe20003fa6070 */
[----:B------:R-:W-:Y:S02]  /*15390*/  IMAD.SHL.U32 R2, R134, 0x8, RZ ;  /* 0x0000000886027824 */ /* 0x000fe400078e00ff */
[C---:B------:R-:W-:Y:S01]  /*153a0*/  IMAD.WIDE R232, R0.reuse, 0x4, R122 ;  /* 0x0000000400e87825 */ /* 0x040fe200078e027a */
[----:B------:R1:W-:Y:S03]  /*153b0*/  LDGSTS.E [R252+0x1000], desc[UR40][R248.64], !P2 ;  /* 0x01000000f8fc7fae */ /* 0x0003e6000d1a1028 */
[C---:B------:R-:W-:Y:S01]  /*153c0*/  IMAD.WIDE R230, R0.reuse, 0x4, R120 ;  /* 0x0000000400e67825 */ /* 0x040fe200078e0278 */
[----:B------:R2:W-:Y:S03]  /*153d0*/  LDGSTS.E [R252+0x1080], desc[UR40][R240.64], !P2 ;  /* 0x01080000f0fc7fae */ /* 0x0005e6000d1a1028 */
[----:B------:R-:W-:Y:S01]  /*153e0*/  IMAD.WIDE R226, R0, 0x4, R4 ;  /* 0x0000000400e27825 */ /* 0x000fe200078e0204 */
[----:B------:R1:W-:Y:S04]  /*153f0*/  STL.64 [R1+0xa30], R248 ;  /* 0x000a30f801007387 */ /* 0x0003e80000100a00 */
[----:B------:R3:W-:Y:S04]  /*15400*/  LDGSTS.E [R252+0x1100], desc[UR40][R238.64], !P2 ;  /* 0x01100000eefc7fae */ /* 0x0007e8000d1a1028 */
[----:B------:R2:W-:Y:S04]  /*15410*/  STL.64 [R1+0xa28], R240 ;  /* 0x000a28f001007387 */ /* 0x0005e80000100a00 */
[----:B------:R4:W-:Y:S01]  /*15420*/  LDGSTS.E [R252+0x1180], desc[UR40][R236.64], !P2 ;  /* 0x01180000ecfc7fae */ /* 0x0009e2000d1a1028 */
[----:B-1----:R-:W-:-:S03]  /*15430*/  IMAD.WIDE R248, R2, 0x4, R132 ;  /* 0x0000000402f87825 */ /* 0x002fc600078e0284 */
[----:B------:R3:W-:Y:S04]  /*15440*/  STL.64 [R1+0xa20], R238 ;  /* 0x000a20ee01007387 */ /* 0x0007e80000100a00 */
[----:B------:R1:W-:Y:S01]  /*15450*/  LDGSTS.E [R252+0x1200], desc[UR40][R234.64], !P2 ;  /* 0x01200000eafc7fae */ /* 0x0003e2000d1a1028 */
[----:B--2---:R-:W-:-:S03]  /*15460*/  IMAD.WIDE R240, R2, 0x4, R130 ;  /* 0x0000000402f07825 */ /* 0x004fc600078e0282 */
[----:B------:R4:W-:Y:S04]  /*15470*/  STL.64 [R1+0xa18], R236 ;  /* 0x000a18ec01007387 */ /* 0x0009e80000100a00 */
[----:B------:R2:W-:Y:S01]  /*15480*/  LDGSTS.E [R252+0x1280], desc[UR40][R232.64], !P2 ;  /* 0x01280000e8fc7fae */ /* 0x0005e2000d1a1028 */
[----:B---3--:R-:W-:-:S03]  /*15490*/  IMAD.WIDE R238, R2, 0x4, R128 ;  /* 0x0000000402ee7825 */ /* 0x008fc600078e0280 */
[----:B------:R1:W-:Y:S04]  /*154a0*/  STL.64 [R1+0xa10], R234 ;  /* 0x000a10ea01007387 */ /* 0x0003e80000100a00 */
[----:B------:R3:W-:Y:S01]  /*154b0*/  LDGSTS.E [R252+0x1300], desc[UR40][R230.64], !P2 ;  /* 0x01300000e6fc7fae */ /* 0x0007e2000d1a1028 */
[----:B----4-:R-:W-:-:S03]  /*154c0*/  IMAD.WIDE R236, R2, 0x4, R126 ;  /* 0x0000000402ec7825 */ /* 0x010fc600078e027e */
[----:B------:R2:W-:Y:S04]  /*154d0*/  STL.64 [R1+0xa08], R232 ;  /* 0x000a08e801007387 */ /* 0x0005e80000100a00 */
[----:B------:R4:W-:Y:S01]  /*154e0*/  LDGSTS.E [R252+0x1380], desc[UR40][R226.64], !P2 ;  /* 0x01380000e2fc7fae */ /* 0x0009e2000d1a1028 */
[----:B-1----:R-:W-:-:S03]  /*154f0*/  IMAD.WIDE R234, R2, 0x4, R124 ;  /* 0x0000000402ea7825 */ /* 0x002fc600078e027c */
[----:B------:R3:W-:Y:S01]  /*15500*/  STL.64 [R1+0xa00], R230 ;  /* 0x000a00e601007387 */ /* 0x0007e20000100a00 */
[----:B------:R-:W-:Y:S02]  /*15510*/  VIADD R0, R135, 0xfffffffe ;  /* 0xfffffffe87007836 */ /* 0x000fe40000000000 */
[----:B------:R-:W1:Y:S01]  /*15520*/  LDC R135, c[0x0][0x3a0] ;  /* 0x0000e800ff877b82 */ /* 0x000e620000000800 */
[C---:B--2---:R-:W-:Y:S01]  /*15530*/  IMAD.WIDE R232, R2.reuse, 0x4, R122 ;  /* 0x0000000402e87825 */ /* 0x044fe200078e027a */
[----:B------:R2:W-:Y:S04]  /*15540*/  LDGSTS.E [R252+0x2000], desc[UR40][R248.64], !P0 ;  /* 0x02000000f8fc7fae */ /* 0x0005e8000c1a1028 */
[----:B------:R4:W-:Y:S01]  /*15550*/  STL.64 [R1+0x9f8], R226 ;  /* 0x0009f8e201007387 */ /* 0x0009e20000100a00 */
[----:B---3--:R-:W-:-:S03]  /*15560*/  IMAD.WIDE R230, R2, 0x4, R120 ;  /* 0x0000000402e67825 */ /* 0x008fc600078e0278 */
[----:B------:R3:W-:Y:S04]  /*15570*/  LDGSTS.E [R252+0x2080], desc[UR40][R240.64], !P0 ;  /* 0x02080000f0fc7fae */ /* 0x0007e8000c1a1028 */
[----:B------:R5:W-:Y:S01]  /*15580*/  LDGSTS.E [R252+0x2100], desc[UR40][R238.64], !P0 ;  /* 0x02100000eefc7fae */ /* 0x000be2000c1a1028 */
[----:B----4-:R-:W-:-:S03]  /*15590*/  IMAD.WIDE R226, R2, 0x4, R4 ;  /* 0x0000000402e27825 */ /* 0x010fc600078e0204 */
[----:B------:R4:W-:Y:S04]  /*155a0*/  LDGSTS.E [R252+0x2180], desc[UR40][R236.64], !P0 ;  /* 0x02180000ecfc7fae */ /* 0x0009e8000c1a1028 */
[----:B------:R1:W-:Y:S04]  /*155b0*/  LDGSTS.E [R252+0x2200], desc[UR40][R234.64], !P0 ;  /* 0x02200000eafc7fae */ /* 0x0003e8000c1a1028 */
[----:B------:R1:W-:Y:S04]  /*155c0*/  LDGSTS.E [R252+0x2280], desc[UR40][R232.64], !P0 ;  /* 0x02280000e8fc7fae */ /* 0x0003e8000c1a1028 */
[----:B------:R1:W-:Y:S04]  /*155d0*/  LDGSTS.E [R252+0x2300], desc[UR40][R230.64], !P0 ;  /* 0x02300000e6fc7fae */ /* 0x0003e8000c1a1028 */
[----:B------:R1:W-:Y:S01]  /*155e0*/  LDGSTS.E [R252+0x2380], desc[UR40][R226.64], !P0 ;  /* 0x02380000e2fc7fae */ /* 0x0003e2000c1a1028 */
[----:B------:R-:W-:Y:S01]  /*155f0*/  ISETP.GE.U32.AND P0, PT, R0, 0x7fffffdf, PT ;  /* 0x7fffffdf0000780c */ /* 0x000fe20003f06070 */
[----:B------:R-:W-:-:S02]  /*15600*/  IMAD R0, R134, 0xc, RZ ;  /* 0x0000000c86007824 */ /* 0x000fc400078e02ff */
[----:B------:R2:W-:Y:S04]  /*15610*/  STL.64 [R1+0x970], R248 ;  /* 0x000970f801007387 */ /* 0x0005e80000100a00 */
[----:B------:R3:W-:Y:S04]  /*15620*/  STL.64 [R1+0x968], R240 ;  /* 0x000968f001007387 */ /* 0x0007e80000100a00 */
[----:B------:R5:W-:Y:S04]  /*15630*/  STL.64 [R1+0x960], R238 ;  /* 0x000960ee01007387 */ /* 0x000be80000100a00 */
[----:B------:R4:W-:Y:S01]  /*15640*/  STL.64 [R1+0x958], R236 ;  /* 0x000958ec01007387 */ /* 0x0009e20000100a00 */
[----:B--2---:R-:W-:-:S03]  /*15650*/  IMAD.WIDE R248, R0, 0x4, R132 ;  /* 0x0000000400f87825 */ /* 0x004fc600078e0284 */
[----:B------:R1:W-:Y:S01]  /*15660*/  STL.64 [R1+0x950], R234 ;  /* 0x000950ea01007387 */ /* 0x0003e20000100a00 */
[----:B---3--:R-:W-:-:S03]  /*15670*/  IMAD.WIDE R240, R0, 0x4, R130 ;  /* 0x0000000400f07825 */ /* 0x008fc600078e0282 */
[----:B------:R2:W-:Y:S01]  /*15680*/  STL.64 [R1+0x948], R232 ;  /* 0x000948e801007387 */ /* 0x0005e20000100a00 */
[----:B-----5:R-:W-:-:S03]  /*15690*/  IMAD.WIDE R238, R0, 0x4, R128 ;  /* 0x0000000400ee7825 */ /* 0x020fc600078e0280 */
[----:B------:R3:W-:Y:S01]  /*156a0*/  STL.64 [R1+0x940], R230 ;  /* 0x000940e601007387 */ /* 0x0007e20000100a00 */
[----:B----4-:R-:W-:-:S03]  /*156b0*/  IMAD.WIDE R236, R0, 0x4, R126 ;  /* 0x0000000400ec7825 */ /* 0x010fc600078e027e */
[----:B------:R4:W-:Y:S01]  /*156c0*/  STL.64 [R1+0x938], R226 ;  /* 0x000938e201007387 */ /* 0x0009e20000100a00 */
[----:B------:R-:W-:Y:S02]  /*156d0*/  IMAD.SHL.U32 R2, R134, 0x10, RZ ;  /* 0x0000001086027824 */ /* 0x000fe400078e00ff */
[C---:B-1----:R-:W-:Y:S01]  /*156e0*/  IMAD.WIDE R234, R0.reuse, 0x4, R124 ;  /* 0x0000000400ea7825 */ /* 0x042fe200078e027c */
[----:B------:R1:W-:Y:S03]  /*156f0*/  STL.64 [R1+0x8b0], R248 ;  /* 0x0008b0f801007387 */ /* 0x0003e60000100a00 */
[C---:B--2---:R-:W-:Y:S01]  /*15700*/  IMAD.WIDE R232, R0.reuse, 0x4, R122 ;  /* 0x0000000400e87825 */ /* 0x044fe200078e027a */
[----:B------:R1:W-:Y:S03]  /*15710*/  LDGSTS.E [R252+0x3000], desc[UR40][R248.64], !P6 ;  /* 0x03000000f8fc7fae */ /* 0x0003e6000f1a1028 */
[C---:B---3--:R-:W-:Y:S01]  /*15720*/  IMAD.WIDE R230, R0.reuse, 0x4, R120 ;  /* 0x0000000400e67825 */ /* 0x048fe200078e0278 */
[----:B------:R2:W-:Y:S03]  /*15730*/  STL.64 [R1+0x8a8], R240 ;  /* 0x0008a8f001007387 */ /* 0x0005e60000100a00 */
[----:B----4-:R-:W-:Y:S01]  /*15740*/  IMAD.WIDE R226, R0, 0x4, R4 ;  /* 0x0000000400e27825 */ /* 0x010fe200078e0204 */
[----:B------:R2:W-:Y:S04]  /*15750*/  LDGSTS.E [R252+0x3080], desc[UR40][R240.64], !P6 ;  /* 0x03080000f0fc7fae */ /* 0x0005e8000f1a1028 */
[----:B------:R3:W-:Y:S01]  /*15760*/  STL.64 [R1+0x8a0], R238 ;  /* 0x0008a0ee01007387 */ /* 0x0007e20000100a00 */
[----:B-1----:R-:W-:-:S03]  /*15770*/  IMAD.WIDE R248, R2, 0x4, R132 ;  /* 0x0000000402f87825 */ /* 0x002fc600078e0284 */
[----:B------:R3:W-:Y:S01]  /*15780*/  LDGSTS.E [R252+0x3100], desc[UR40][R238.64], !P6 ;  /* 0x03100000eefc7fae */ /* 0x0007e2000f1a1028 */
[----:B------:R-:W-:-:S03]  /*15790*/  ISETP.GE.U32.AND P2, PT, R3, 0x7fffffc4, PT ;  /* 0x7fffffc40300780c */ /* 0x000fc60003f46070 */
[----:B------:R1:W-:Y:S01]  /*157a0*/  STL.64 [R1+0x898], R236 ;  /* 0x000898ec01007387 */ /* 0x0003e20000100a00 */
[----:B--2---:R-:W-:-:S03]  /*157b0*/  IMAD.WIDE R240, R2, 0x4, R130 ;  /* 0x0000000402f07825 */ /* 0x004fc600078e0282 */
[----:B------:R1:W-:Y:S01]  /*157c0*/  LDGSTS.E [R252+0x3180], desc[UR40][R236.64], !P6 ;  /* 0x03180000ecfc7fae */ /* 0x0003e2000f1a1028 */
[----:B------:R-:W-:Y:S02]  /*157d0*/  VIADD R3, R246, 0xfffffffa ;  /* 0xfffffffaf6037836 */ /* 0x000fe40000000000 */
[----:B------:R-:W-:Y:S01]  /*157e0*/  IMAD R0, R134, 0x14, RZ ;  /* 0x0000001486007824 */ /* 0x000fe200078e02ff */
[----:B------:R2:W-:Y:S01]  /*157f0*/  STL.64 [R1+0x890], R234 ;  /* 0x000890ea01007387 */ /* 0x0005e20000100a00 */
[C---:B---3--:R-:W-:Y:S01]  /*15800*/  IMAD.WIDE R238, R2.reuse, 0x4, R128 ;  /* 0x0000000402ee7825 */ /* 0x048fe200078e0280 */
[----:B------:R-:W3:Y:S02]  /*15810*/  LDC R246, c[0x0][0x3a0] ;  /* 0x0000e800fff67b82 */ /* 0x000ee40000000800 */
[----:B------:R2:W-:Y:S04]  /*15820*/  LDGSTS.E [R252+0x3200], desc[UR40][R234.64], !P6 ;  /* 0x03200000eafc7fae */ /* 0x0005e8000f1a1028 */
[----:B------:R4:W-:Y:S01]  /*15830*/  STL.64 [R1+0x888], R232 ;  /* 0x000888e801007387 */ /* 0x0009e20000100a00 */
[----:B-1----:R-:W-:-:S03]  /*15840*/  IMAD.WIDE R236, R2, 0x4, R126 ;  /* 0x0000000402ec7825 */ /* 0x002fc600078e027e */
[----:B------:R4:W-:Y:S04]  /*15850*/  LDGSTS.E [R252+0x3280], desc[UR40][R232.64], !P6 ;  /* 0x03280000e8fc7fae */ /* 0x0009e8000f1a1028 */
[----:B------:R1:W-:Y:S01]  /*15860*/  STL.64 [R1+0x880], R230 ;  /* 0x000880e601007387 */ /* 0x0003e20000100a00 */
[----:B--2---:R-:W-:-:S03]  /*15870*/  IMAD.WIDE R234, R2, 0x4, R124 ;  /* 0x0000000402ea7825 */ /* 0x004fc600078e027c */
[----:B------:R1:W-:Y:S04]  /*15880*/  LDGSTS.E [R252+0x3300], desc[UR40][R230.64], !P6 ;  /* 0x03300000e6fc7fae */ /* 0x0003e8000f1a1028 */
[----:B------:R2:W-:Y:S01]  /*15890*/  STL.64 [R1+0x878], R226 ;  /* 0x000878e201007387 */ /* 0x0005e20000100a00 */
[----:B----4-:R-:W-:-:S03]  /*158a0*/  IMAD.WIDE R232, R2, 0x4, R122 ;  /* 0x0000000402e87825 */ /* 0x010fc600078e027a */
        /* <DEDUP_REMOVED lines=9> */
[----:B------:R-:W2:Y:S01]  /*15940*/  LDC R135, c[0x0][0x3a0] ;  /* 0x0000e800ff877b82 */ /* 0x000ea20000000800 */
[----:B------:R5:W-:Y:S01]  /*15950*/  STL.64 [R1+0x7e0], R238 ;  /* 0x0007e0ee01007387 */ /* 0x000be20000100a00 */
[----:B----4-:R-:W-:-:S03]  /*15960*/  IMAD.WIDE R248, R0, 0x4, R132 ;  /* 0x0000000400f87825 */ /* 0x010fc600078e0284 */
[----:B------:R5:W-:Y:S04]  /*15970*/  LDGSTS.E [R252+0x4100], desc[UR40][R238.64], !P4 ;  /* 0x04100000eefc7fae */ /* 0x000be8000e1a1028 */
[----:B------:R4:W-:Y:S01]  /*15980*/  STL.64 [R1+0x7d8], R236 ;  /* 0x0007d8ec01007387 */ /* 0x0009e20000100a00 */
[----:B-1----:R-:W-:-:S03]  /*15990*/  IMAD.WIDE R240, R0, 0x4, R130 ;  /* 0x0000000400f07825 */ /* 0x002fc600078e0282 */
[----:B------:R4:W-:Y:S04]  /*159a0*/  LDGSTS.E [R252+0x4180], desc[UR40][R236.64], !P4 ;  /* 0x04180000ecfc7fae */ /* 0x0009e8000e1a1028 */
[----:B------:R1:W-:Y:S01]  /*159b0*/  STL.64 [R1+0x7d0], R234 ;  /* 0x0007d0ea01007387 */ /* 0x0003e20000100a00 */
[----:B-----5:R-:W-:-:S03]  /*159c0*/  IMAD.WIDE R238, R0, 0x4, R128 ;  /* 0x0000000400ee7825 */ /* 0x020fc600078e0280 */
[----:B------:R1:W-:Y:S04]  /*159d0*/  LDGSTS.E [R252+0x4200], desc[UR40][R234.64], !P4 ;  /* 0x04200000eafc7fae */ /* 0x0003e8000e1a1028 */
        /* <DEDUP_REMOVED lines=8> */
[----:B------:R1:W-:Y:S01]  /*15a60*/  LDGSTS.E [R252+0x4380], desc[UR40][R226.64], !P4 ;  /* 0x04380000e2fc7fae */ /* 0x0003e2000e1a1028 */
[----:B------:R-:W-:Y:S02]  /*15a70*/  VIADD R2, R247, 0xfffffff2 ;  /* 0xfffffff2f7027836 */ /* 0x000fe40000000000 */
[----:B------:R-:W5:Y:S01]  /*15a80*/  LDC R247, c[0x0][0x3a0] ;  /* 0x0000e800fff77b82 */ /* 0x000f620000000800 */
[C---:B----4-:R-:W-:Y:S01]  /*15a90*/  IMAD.WIDE R230, R0.reuse, 0x4, R120 ;  /* 0x0000000400e67825 */ /* 0x050fe200078e0278 */
[----:B------:R4:W-:Y:S04]  /*15aa0*/  LDGSTS.E [R252+0x5000], desc[UR40][R248.64], !P3 ;  /* 0x05000000f8fc7fae */ /* 0x0009e8000d9a1028 */
[----:B------:R2:W-:Y:S01]  /*15ab0*/  LDGSTS.E [R252+0x5080], desc[UR40][R240.64], !P3 ;  /* 0x05080000f0fc7fae */ /* 0x0005e2000d9a1028 */
[----:B-1----:R-:W-:-:S03]  /*15ac0*/  IMAD.WIDE R226, R0, 0x4, R4 ;  /* 0x0000000400e27825 */ /* 0x002fc600078e0204 */
[----:B------:R4:W-:Y:S01]  /*15ad0*/  STL.64 [R1+0x730], R248 ;  /* 0x000730f801007387 */ /* 0x0009e20000100a00 */
[----:B------:R-:W-:-:S03]  /*15ae0*/  IMAD R0, R134, 0x18, RZ ;  /* 0x0000001886007824 */ /* 0x000fc600078e02ff */
[----:B------:R1:W-:Y:S04]  /*15af0*/  LDGSTS.E [R252+0x5100], desc[UR40][R238.64], !P3 ;  /* 0x05100000eefc7fae */ /* 0x0003e8000d9a1028 */
[----:B------:R2:W-:Y:S04]  /*15b00*/  STL.64 [R1+0x728], R240 ;  /* 0x000728f001007387 */ /* 0x0005e80000100a00 */
[----:B------:R1:W-:Y:S01]  /*15b10*/  LDGSTS.E [R252+0x5180], desc[UR40][R236.64], !P3 ;  /* 0x05180000ecfc7fae */ /* 0x0003e2000d9a1028 */
[----:B----4-:R-:W-:-:S03]  /*15b20*/  IMAD.WIDE R248, R0, 0x4, R132 ;  /* 0x0000000400f87825 */ /* 0x010fc600078e0284 */
[----:B------:R1:W-:Y:S04]  /*15b30*/  STL.64 [R1+0x720], R238 ;  /* 0x000720ee01007387 */ /* 0x0003e80000100a00 */
[----:B------:R4:W-:Y:S01]  /*15b40*/  LDGSTS.E [R252+0x5200], desc[UR40][R234.64], !P3 ;  /* 0x05200000eafc7fae */ /* 0x0009e2000d9a1028 */
[----:B--2---:R-:W-:-:S03]  /*15b50*/  IMAD.WIDE R240, R0, 0x4, R130 ;  /* 0x0000000400f07825 */ /* 0x004fc600078e0282 */
        /* <DEDUP_REMOVED lines=8> */
[----:B------:R-:W-:Y:S01]  /*15be0*/  ISETP.GE.U32.AND P3, PT, R2, 0x7fffffd3, PT ;  /* 0x7fffffd30200780c */ /* 0x000fe20003f66070 */
[----:B------:R-:W-:Y:S02]  /*15bf0*/  IMAD R2, R134, 0x1c, RZ ;  /* 0x0000001c86027824 */ /* 0x000fe400078e02ff */
[----:B------:R1:W-:Y:S01]  /*15c00*/  STL.64 [R1+0x700], R230 ;  /* 0x000700e601007387 */ /* 0x0003e20000100a00 */
[----:B----4-:R-:W-:-:S03]  /*15c10*/  IMAD.WIDE R234, R0, 0x4, R124 ;  /* 0x0000000400ea7825 */ /* 0x010fc600078e027c */
[----:B------:R2:W-:Y:S01]  /*15c20*/  STL.64 [R1+0x6f8], R226 ;  /* 0x0006f8e201007387 */ /* 0x0005e20000100a00 */
[----:B---3--:R-:W-:-:S03]  /*15c30*/  IMAD.WIDE R232, R0, 0x4, R122 ;  /* 0x0000000400e87825 */ /* 0x008fc600078e027a */
[----:B------:R3:W-:Y:S04]  /*15c40*/  STL.64 [R1+0x670], R248 ;  /* 0x000670f801007387 */ /* 0x0007e80000100a00 */
[----:B------:R3:W-:Y:S01]  /*15c50*/  LDGSTS.E [R252+0x6000], desc[UR40][R248.64], !P5 ;  /* 0x06000000f8fc7fae */ /* 0x0007e2000e9a1028 */
[----:B-1----:R-:W-:-:S03]  /*15c60*/  IMAD.WIDE R230, R0, 0x4, R120 ;  /* 0x0000000400e67825 */ /* 0x002fc600078e0278 */
[----:B------:R1:W-:Y:S01]  /*15c70*/  STL.64 [R1+0x668], R240 ;  /* 0x000668f001007387 */ /* 0x0003e20000100a00 */
[----:B--2---:R-:W-:-:S03]  /*15c80*/  IMAD.WIDE R226, R0, 0x4, R4 ;  /* 0x0000000400e27825 */ /* 0x004fc600078e0204 */
[----:B------:R1:W-:Y:S04]  /*15c90*/  LDGSTS.E [R252+0x6080], desc[UR40][R240.64], !P5 ;  /* 0x06080000f0fc7fae */ /* 0x0003e8000e9a1028 */
[----:B------:R2:W-:Y:S01]  /*15ca0*/  STL.64 [R1+0x660], R238 ;  /* 0x000660ee01007387 */ /* 0x0005e20000100a00 */
[----:B---3--:R-:W-:-:S03]  /*15cb0*/  IMAD.WIDE R248, R2, 0x4, R132 ;  /* 0x0000000402f87825 */ /* 0x008fc600078e0284 */
        /* <DEDUP_REMOVED lines=18> */
[----:B------:R2:W-:Y:S01]  /*15de0*/  LDGSTS.E [R252+0x7000], desc[UR40][R248.64], !P2 ;  /* 0x07000000f8fc7fae */ /* 0x0005e2000d1a1028 */
[----:B------:R-:W-:Y:S02]  /*15df0*/  VIADD R0, R135, 0xffffffea ;  /* 0xffffffea87007836 */ /* 0x000fe40000000000 */
[----:B------:R-:W3:Y:S01]  /*15e00*/  LDC R135, c[0x0][0x3a0] ;  /* 0x0000e800ff877b82 */ /* 0x000ee20000000800 */
[----:B------:R4:W-:Y:S01]  /*15e10*/  STL.64 [R1+0x570], R240 ;  /* 0x000570f001007387 */ /* 0x0009e20000100a00 */
[----:B-1----:R-:W-:-:S03]  /*15e20*/  IMAD.WIDE R226, R2, 0x4, R4 ;  /* 0x0000000402e27825 */ /* 0x002fc600078e0204 */
[----:B------:R4:W-:Y:S04]  /*15e30*/  LDGSTS.E [R252+0x7080], desc[UR40][R240.64], !P2 ;  /* 0x07080000f0fc7fae */ /* 0x0009e8000d1a1028 */
[----:B------:R-:W-:Y:S04]  /*15e40*/  STL.64 [R1+0x568], R238 ;  /* 0x000568ee01007387 */ /* 0x000fe80000100a00 */
[----:B------:R-:W-:Y:S04]  /*15e50*/  LDGSTS.E [R252+0x7100], desc[UR40][R238.64], !P2 ;  /* 0x07100000eefc7fae */ /* 0x000fe8000d1a1028 */
        /* <DEDUP_REMOVED lines=8> */
[----:B------:R1:W-:Y:S04]  /*15ee0*/  STL.64 [R1+0x540], R226 ;  /* 0x000540e201007387 */ /* 0x0003e80000100a00 */
[----:B------:R1:W-:Y:S01]  /*15ef0*/  LDGSTS.E [R252+0x7380], desc[UR40][R226.64], !P2 ;  /* 0x07380000e2fc7fae */ /* 0x0003e2000d1a1028 */
[----:B------:R-:W-:Y:S01]  /*15f00*/  ISETP.GE.U32.AND P2, PT, R0, 0x7fffffcb, PT ;  /* 0x7fffffcb0000780c */ /* 0x000fe20003f46070 */
[----:B--2---:R-:W-:Y:S01]  /*15f10*/  IMAD.WIDE R248, R134, 0x4, R132 ;  /* 0x0000000486f87825 */ /* 0x004fe200078e0284 */
[----:B------:R-:W-:-:S03]  /*15f20*/  ISETP.GE.U32.AND P4, PT, R3, 0x7fffffd7, PT ;  /* 0x7fffffd70300780c */ /* 0x000fc60003f86070 */
[----:B----4-:R-:W-:Y:S01]  /*15f30*/  IMAD.WIDE R240, R134, 0x4, R130 ;  /* 0x0000000486f07825 */ /* 0x010fe200078e0282 */
[----:B-1----:R-:W-:-:S03]  /*15f40*/  LOP3.LUT R226, R228, 0x20, RZ, 0x3c, !PT ;  /* 0x00000020e4e27812 */ /* 0x002fc600078e3cff */
[----:B------:R-:W-:-:S04]  /*15f50*/  IMAD.WIDE R238, R134, 0x4, R128 ;  /* 0x0000000486ee7825 */ /* 0x000fc800078e0280 */
[----:B------:R-:W-:Y:S02]  /*15f60*/  VIADD R0, R226, UR4 ;  /* 0x00000004e2007c36 */ /* 0x000fe40008000000 */
[----:B------:R-:W-:Y:S02]  /*15f70*/  VIADD R3, R246, 0xffffffee ;  /* 0xffffffeef6037836 */ /* 0x000fe40000000000 */
[C---:B------:R-:W-:Y:S01]  /*15f80*/  IMAD.WIDE R236, R134.reuse, 0x4, R126 ;  /* 0x0000000486ec7825 */ /* 0x040fe200078e027e */
[----:B------:R1:W-:Y:S01]  /*15f90*/  STL.64 [R1+0xaf0], R248 ;  /* 0x000af0f801007387 */ /* 0x0003e20000100a00 */
[----:B------:R-:W2:Y:S02]  /*15fa0*/  LDC R246, c[0x0][0x3a0] ;  /* 0x0000e800fff67b82 */ /* 0x000ea40000000800 */
[C---:B------:R-:W-:Y:S01]  /*15fb0*/  IMAD R2, R134.reuse, 0x5, RZ ;  /* 0x0000000586027824 */ /* 0x040fe200078e02ff */
[----:B------:R1:W-:Y:S01]  /*15fc0*/  LDGSTS.E [R0+0x400], desc[UR40][R248.64], !P0 ;  /* 0x00400000f8007fae */ /* 0x0003e2000c1a1028 */
[----:B------:R-:W-:Y:S01]  /*15fd0*/  IMAD.WIDE R234, R134, 0x4, R124 ;  /* 0x0000000486ea7825 */ /* 0x000fe200078e027c */
[----:B------:R-:W-:-:S02]  /*15fe0*/  ISETP.GE.U32.AND P5, PT, R3, 0x7fffffcf, PT ;  /* 0x7fffffcf0300780c */ /* 0x000fc40003fa6070 */
[----:B------:R4:W-:Y:S01]  /*15ff0*/  STL.64 [R1+0xae8], R240 ;  /* 0x000ae8f001007387 */ /* 0x0009e20000100a00 */
[----:B------:R-:W-:-:S03]  /*16000*/  IMAD.WIDE R232, R134, 0x4, R122 ;  /* 0x0000000486e87825 */ /* 0x000fc600078e027a */
[----:B------:R4:W-:Y:S01]  /*16010*/  LDGSTS.E [R0+0x480], desc[UR40][R240.64], !P0 ;  /* 0x00480000f0007fae */ /* 0x0009e2000c1a1028 */
[----:B------:R-:W-:-:S03]  /*16020*/  IMAD.WIDE R230, R134, 0x4, R120 ;  /* 0x0000000486e67825 */ /* 0x000fc600078e0278 */
[----:B------:R3:W-:Y:S01]  /*16030*/  STL.64 [R1+0xae0], R238 ;  /* 0x000ae0ee01007387 */ /* 0x0007e20000100a00 */
[----:B------:R-:W-:-:S03]  /*16040*/  IMAD.WIDE R226, R134, 0x4, R4 ;  /* 0x0000000486e27825 */ /* 0x000fc600078e0204 */
[----:B------:R3:W-:Y:S01]  /*16050*/  LDGSTS.E [R0+0x500], desc[UR40][R238.64], !P0 ;  /* 0x00500000ee007fae */ /* 0x0007e2000c1a1028 */
[----:B-1----:R-:W-:-:S03]  /*16060*/  IMAD.WIDE R248, R2, 0x4, R132 ;  /* 0x0000000402f87825 */ /* 0x002fc600078e0284 */
[----:B------:R1:W-:Y:S01]  /*16070*/  STL.64 [R1+0xad8], R236 ;  /* 0x000ad8ec01007387 */ /* 0x0003e20000100a00 */
[----:B-----5:R-:W-:Y:S02]  /*16080*/  VIADD R3, R247, 0xffffffe6 ;  /* 0xffffffe6f7037836 */ /* 0x020fe40000000000 */
[C---:B----4-:R-:W-:Y:S01]  /*16090*/  IMAD.WIDE R240, R2.reuse, 0x4, R130 ;  /* 0x0000000402f07825 */ /* 0x050fe200078e0282 */
[----:B------:R1:W-:Y:S01]  /*160a0*/  LDGSTS.E [R0+0x580], desc[UR40][R236.64], !P0 ;  /* 0x00580000ec007fae */ /* 0x0003e2000c1a1028 */
[----:B------:R-:W4:Y:S03]  /*160b0*/  LDC R247, c[0x0][0x3a0] ;  /* 0x0000e800fff77b82 */ /* 0x000f260000000800 */
[----:B------:R5:W-:Y:S01]  /*160c0*/  STL.64 [R1+0xad0], R234 ;  /* 0x000ad0ea01007387 */ /* 0x000be20000100a00 */
[----:B---3--:R-:W-:-:S03]  /*160d0*/  IMAD.WIDE R238, R2, 0x4, R128 ;  /* 0x0000000402ee7825 */ /* 0x008fc600078e0280 */
        /* <DEDUP_REMOVED lines=8> */
[----:B---3--:R-:W-:-:S03]  /*16160*/  IMAD.WIDE R232, R2, 0x4, R122 ;  /* 0x0000000402e87825 */ /* 0x008fc600078e027a */
[----:B------:R5:W-:Y:S01]  /*16170*/  LDGSTS.E [R0+0x780], desc[UR40][R226.64], !P0 ;  /* 0x00780000e2007fae */ /* 0x000be2000c1a1028 */
[----:B------:R-:W-:Y:S01]  /*16180*/  ISETP.GE.U32.AND P0, PT, R3, 0x7fffffc7, PT ;  /* 0x7fffffc70300780c */ /* 0x000fe20003f06070 */
[C---:B-1----:R-:W-:Y:S02]  /*16190*/  IMAD.WIDE R230, R2.reuse, 0x4, R120 ;  /* 0x0000000402e67825 */ /* 0x042fe400078e0278 */
[----:B------:R1:W-:Y:S04]  /*161a0*/  LDGSTS.E [R0+0x1400], desc[UR40][R248.64], !P6 ;  /* 0x01400000f8007fae */ /* 0x0003e8000f1a1028 */
[----:B------:R3:W-:Y:S01]  /*161b0*/  LDGSTS.E [R0+0x1480], desc[UR40][R240.64], !P6 ;  /* 0x01480000f0007fae */ /* 0x0007e2000f1a1028 */
[----:B-----5:R-:W-:-:S03]  /*161c0*/  IMAD.WIDE R226, R2, 0x4, R4 ;  /* 0x0000000402e27825 */ /* 0x020fc600078e0204 */
[----:B------:R5:W-:Y:S01]  /*161d0*/  LDGSTS.E [R0+0x1500], desc[UR40][R238.64], !P6 ;  /* 0x01500000ee007fae */ /* 0x000be2000f1a1028 */
[----:B------:R-:W-:-:S03]  /*161e0*/  IMAD R2, R134, 0x9, RZ ;  /* 0x0000000986027824 */ /* 0x000fc600078e02ff */
[----:B------:R1:W-:Y:S01]  /*161f0*/  LDGSTS.E [R0+0x1580], desc[UR40][R236.64], !P6 ;  /* 0x01580000ec007fae */ /* 0x0003e2000f1a1028 */
[----:B------:R-:W-:Y:S02]  /*16200*/  VIADD R3, R135, 0xffffffe2 ;  /* 0xffffffe287037836 */ /* 0x000fe40000000000 */
[----:B------:R-:W-:Y:S01]  /*16210*/  IMAD.WIDE R250, R2, 0x4, R132 ;  /* 0x0000000402fa7825 */ /* 0x000fe200078e0284 */
[----:B------:R1:W-:Y:S04]  /*16220*/  STL.64 [R1+0x9f0], R248 ;  /* 0x0009f0f801007387 */ /* 0x0003e80000100a00 */
[----:B------:R3:W-:Y:S04]  /*16230*/  LDGSTS.E [R0+0x1600], desc[UR40][R234.64], !P6 ;  /* 0x01600000ea007fae */ /* 0x0007e8000f1a1028 */
[----:B------:R3:W-:Y:S04]  /*16240*/  STL.64 [R1+0x9e8], R240 ;  /* 0x0009e8f001007387 */ /* 0x0007e80000100a00 */
[----:B------:R4:W-:Y:S01]  /*16250*/  LDGSTS.E [R0+0x1680], desc[UR40][R232.64], !P6 ;  /* 0x01680000e8007fae */ /* 0x0009e2000f1a1028 */
[----:B--2---:R-:W-:Y:S01]  /*16260*/  VIADD R135, R246, 0xfffffffd ;  /* 0xfffffffdf6877836 */ /* 0x004fe20000000000 */
[----:B-1----:R-:W1:Y:S02]  /*16270*/  LDC R248, c[0x0][0x3a0] ;  /* 0x0000e800fff87b82 */ /* 0x002e640000000800 */
[----:B------:R5:W-:Y:S04]  /*16280*/  STL.64 [R1+0x9e0], R238 ;  /* 0x0009e0ee01007387 */ /* 0x000be80000100a00 */
[----:B------:R2:W-:Y:S01]  /*16290*/  LDGSTS.E [R0+0x1700], desc[UR40][R230.64], !P6 ;  /* 0x01700000e6007fae */ /* 0x0005e2000f1a1028 */
[C---:B---3--:R-:W-:Y:S01]  /*162a0*/  IMAD.WIDE R240, R2.reuse, 0x4, R130 ;  /* 0x0000000402f07825 */ /* 0x048fe200078e0282 */
[----:B------:R-:W3:Y:S02]  /*162b0*/  LDC R246, c[0x0][0x3a0] ;  /* 0x0000e800fff67b82 */ /* 0x000ee40000000800 */
[----:B------:R2:W-:Y:S04]  /*162c0*/  STL.64 [R1+0x9d8], R236 ;  /* 0x0009d8ec01007387 */ /* 0x0005e80000100a00 */
[----:B------:R1:W-:Y:S01]  /*162d0*/  LDGSTS.E [R0+0x1780], desc[UR40][R226.64], !P6 ;  /* 0x01780000e2007fae */ /* 0x0003e2000f1a1028 */
[----:B-----5:R-:W-:Y:S01]  /*162e0*/  IMAD.WIDE R238, R2, 0x4, R128 ;  /* 0x0000000402ee7825 */ /* 0x020fe200078e0280 */
[----:B------:R-:W-:Y:S01]  /*162f0*/  ISETP.GE.U32.AND P6, PT, R3, 0x7fffffc3, PT ;  /* 0x7fffffc30300780c */ /* 0x000fe20003fc6070 */
[----:B------:R-:W5:Y:S01]  /*16300*/  LDC R249, c[0x0][0x3a0] ;  /* 0x0000e800fff97b82 */ /* 0x000f620000000800 */
[----:B------:R4:W-:Y:S01]  /*16310*/  STL.64 [R1+0x9d0], R234 ;  /* 0x0009d0ea01007387 */ /* 0x0009e20000100a00 */
[----:B------:R-:W-:-:S02]  /*16320*/  IMAD R3, R134, 0xd, RZ ;  /* 0x0000000d86037824 */ /* 0x000fc400078e02ff */
[C---:B--2---:R-:W-:Y:S01]  /*16330*/  IMAD.WIDE R236, R2.reuse, 0x4, R126 ;  /* 0x0000000402ec7825 */ /* 0x044fe200078e027e */
[----:B------:R2:W-:Y:S04]  /*16340*/  STL.64 [R1+0x9c8], R232 ;  /* 0x0009c8e801007387 */ /* 0x0005e80000100a00 */
[----:B------:R2:W-:Y:S01]  /*16350*/  STL.64 [R1+0x9c0], R230 ;  /* 0x0009c0e601007387 */ /* 0x0005e20000100a00 */
[----:B----4-:R-:W-:-:S03]  /*16360*/  IMAD.WIDE R234, R2, 0x4, R124 ;  /* 0x0000000402ea7825 */ /* 0x010fc600078e027c */
[----:B------:R4:W-:Y:S01]  /*16370*/  LDGSTS.E [R0+0x2400], desc[UR40][R250.64], !P4 ;  /* 0x02400000fa007fae */ /* 0x0009e2000e1a1028 */
[----:B--2---:R-:W-:-:S03]  /*16380*/  IMAD.WIDE R232, R2, 0x4, R122 ;  /* 0x0000000402e87825 */ /* 0x004fc600078e027a */
[----:B------:R1:W-:Y:S01]  /*16390*/  STL.64 [R1+0x9b8], R226 ;  /* 0x0009b8e201007387 */ /* 0x0003e20000100a00 */
[----:B------:R-:W-:-:S03]  /*163a0*/  IMAD.WIDE R230, R2, 0x4, R120 ;  /* 0x0000000402e67825 */ /* 0x000fc600078e0278 */
[----:B------:R2:W-:Y:S04]  /*163b0*/  LDGSTS.E [R0+0x2480], desc[UR40][R240.64], !P4 ;  /* 0x02480000f0007fae */ /* 0x0005e8000e1a1028 */
[----:B------:R4:W-:Y:S01]  /*163c0*/  STL.64 [R1+0x930], R250 ;  /* 0x000930fa01007387 */ /* 0x0009e20000100a00 */
[----:B-1----:R-:W-:-:S03]  /*163d0*/  IMAD.WIDE R226, R2, 0x4, R4 ;  /* 0x0000000402e27825 */ /* 0x002fc600078e0204 */
[----:B------:R1:W-:Y:S04]  /*163e0*/  LDGSTS.E [R0+0x2500], desc[UR40][R238.64], !P4 ;  /* 0x02500000ee007fae */ /* 0x0003e8000e1a1028 */
[----:B------:R2:W-:Y:S01]  /*163f0*/  STL.64 [R1+0x928], R240 ;  /* 0x000928f001007387 */ /* 0x0005e20000100a00 */
[----:B----4-:R-:W-:-:S03]  /*16400*/  IMAD.WIDE R250, R3, 0x4, R132 ;  /* 0x0000000403fa7825 */ /* 0x010fc600078e0284 */
[----:B------:R4:W-:Y:S04]  /*16410*/  LDGSTS.E [R0+0x2580], desc[UR40][R236.64], !P4 ;  /* 0x02580000ec007fae */ /* 0x0009e8000e1a1028 */
        /* <DEDUP_REMOVED lines=8> */
[----:B----4-:R-:W-:-:S03]  /*164a0*/  IMAD.WIDE R236, R3, 0x4, R126 ;  /* 0x0000000403ec7825 */ /* 0x010fc600078e027e */
[----:B------:R2:W-:Y:S04]  /*164b0*/  STL.64 [R1+0x908], R232 ;  /* 0x000908e801007387 */ /* 0x0005e80000100a00 */
[----:B------:R4:W-:Y:S01]  /*164c0*/  LDGSTS.E [R0+0x2780], desc[UR40][R226.64], !P4 ;  /* 0x02780000e2007fae */ /* 0x0009e2000e1a1028 */
[----:B---3--:R-:W-:-:S03]  /*164d0*/  IMAD.WIDE R234, R3, 0x4, R124 ;  /* 0x0000000403ea7825 */ /* 0x008fc600078e027c */
[----:B------:R1:W-:Y:S01]  /*164e0*/  STL.64 [R1+0x900], R230 ;  /* 0x000900e601007387 */ /* 0x0003e20000100a00 */
[----:B------:R-:W-:Y:S02]  /*164f0*/  VIADD R2, R247, 0xfffffff9 ;  /* 0xfffffff9f7027836 */ /* 0x000fe40000000000 */
[----:B--2---:R-:W-:Y:S01]  /*16500*/  IMAD.WIDE R232, R3, 0x4, R122 ;  /* 0x0000000403e87825 */ /* 0x004fe200078e027a */
[----:B------:R2:W-:Y:S01]  /*16510*/  LDGSTS.E [R0+0x3400], desc[UR40][R250.64], !P3 ;  /* 0x03400000fa007fae */ /* 0x0005e2000d9a1028 */
[----:B------:R-:W-:Y:S01]  /*16520*/  ISETP.GE.U32.AND P4, PT, R135, 0x7fffffde, PT ;  /* 0x7fffffde8700780c */ /* 0x000fe20003f86070 */
[----:B------:R-:W3:Y:S02]  /*16530*/  LDC R247, c[0x0][0x3a0] ;  /* 0x0000e800fff77b82 */ /* 0x000ee40000000800 */
[----:B------:R4:W-:Y:S01]  /*16540*/  STL.64 [R1+0x8f8], R226 ;  /* 0x0008f8e201007387 */ /* 0x0009e20000100a00 */
[----:B-1----:R-:W-:-:S03]  /*16550*/  IMAD.WIDE R230, R3, 0x4, R120 ;  /* 0x0000000403e67825 */ /* 0x002fc600078e0278 */
        /* <DEDUP_REMOVED lines=11> */
[----:B------:R1:W-:Y:S01]  /*16610*/  STL.64 [R1+0x868], R240 ;  /* 0x000868f001007387 */ /* 0x0003e20000100a00 */
[----:B------:R-:W-:-:S03]  /*16620*/  IMAD R3, R134, 0x15, RZ ;  /* 0x0000001586037824 */ /* 0x000fc600078e02ff */
[----:B------:R3:W-:Y:S01]  /*16630*/  STL.64 [R1+0x860], R238 ;  /* 0x000860ee01007387 */ /* 0x0007e20000100a00 */
[----:B--2---:R-:W-:-:S03]  /*16640*/  IMAD.WIDE R250, R2, 0x4, R132 ;  /* 0x0000000402fa7825 */ /* 0x004fc600078e0284 */
[----:B------:R4:W-:Y:S01]  /*16650*/  STL.64 [R1+0x858], R236 ;  /* 0x000858ec01007387 */ /* 0x0009e20000100a00 */
[----:B-1----:R-:W-:-:S03]  /*16660*/  IMAD.WIDE R240, R2, 0x4, R130 ;  /* 0x0000000402f07825 */ /* 0x002fc600078e0282 */
[----:B------:R1:W-:Y:S01]  /*16670*/  STL.64 [R1+0x850], R234 ;  /* 0x000850ea01007387 */ /* 0x0003e20000100a00 */
[----:B---3--:R-:W-:-:S03]  /*16680*/  IMAD.WIDE R238, R2, 0x4, R128 ;  /* 0x0000000402ee7825 */ /* 0x008fc600078e0280 */
[----:B------:R2:W-:Y:S01]  /*16690*/  STL.64 [R1+0x848], R232 ;  /* 0x000848e801007387 */ /* 0x0005e20000100a00 */
[----:B----4-:R-:W-:-:S03]  /*166a0*/  IMAD.WIDE R236, R2, 0x4, R126 ;  /* 0x0000000402ec7825 */ /* 0x010fc600078e027e */
[----:B------:R3:W-:Y:S01]  /*166b0*/  STL.64 [R1+0x840], R230 ;  /* 0x000840e601007387 */ /* 0x0007e20000100a00 */
[----:B-1----:R-:W-:-:S03]  /*166c0*/  IMAD.WIDE R234, R2, 0x4, R124 ;  /* 0x0000000402ea7825 */ /* 0x002fc600078e027c */
[----:B------:R1:W-:Y:S01]  /*166d0*/  LDGSTS.E [R0+0x4400], desc[UR40][R250.64], !P5 ;  /* 0x04400000fa007fae */ /* 0x0003e2000e9a1028 */
[----:B--2---:R-:W-:-:S03]  /*166e0*/  IMAD.WIDE R232, R2, 0x4, R122 ;  /* 0x0000000402e87825 */ /* 0x004fc600078e027a */
[----:B------:R2:W-:Y:S01]  /*166f0*/  STL.64 [R1+0x838], R226 ;  /* 0x000838e201007387 */ /* 0x0005e20000100a00 */
[----:B---3--:R-:W-:-:S03]  /*16700*/  IMAD.WIDE R230, R2, 0x4, R120 ;  /* 0x0000000402e67825 */ /* 0x008fc600078e0278 */
[----:B------:R3:W-:Y:S04]  /*16710*/  LDGSTS.E [R0+0x4480], desc[UR40][R240.64], !P5 ;  /* 0x04480000f0007fae */ /* 0x0007e8000e9a1028 */
[----:B------:R1:W-:Y:S01]  /*16720*/  STL.64 [R1+0x7b0], R250 ;  /* 0x0007b0fa01007387 */ /* 0x0003e20000100a00 */
[----:B--2---:R-:W-:-:S03]  /*16730*/  IMAD.WIDE R226, R2, 0x4, R4 ;  /* 0x0000000402e27825 */ /* 0x004fc600078e0204 */
[----:B------:R2:W-:Y:S04]  /*16740*/  LDGSTS.E [R0+0x4500], desc[UR40][R238.64], !P5 ;  /* 0x04500000ee007fae */ /* 0x0005e8000e9a1028 */
[----:B------:R3:W-:Y:S04]  /*16750*/  STL.64 [R1+0x7a8], R240 ;  /* 0x0007a8f001007387 */ /* 0x0007e80000100a00 */
[----:B------:R4:W-:Y:S01]  /*16760*/  LDGSTS.E [R0+0x4580], desc[UR40][R236.64], !P5 ;  /* 0x04580000ec007fae */ /* 0x0009e2000e9a1028 */
[----:B-1----:R-:W-:-:S03]  /*16770*/  IMAD.WIDE R250, R3, 0x4, R132 ;  /* 0x0000000403fa7825 */ /* 0x002fc600078e0284 */
[----:B------:R2:W-:Y:S04]  /*16780*/  STL.64 [R1+0x7a0], R238 ;  /* 0x0007a0ee01007387 */ /* 0x0005e80000100a00 */
[----:B------:R1:W-:Y:S01]  /*16790*/  LDGSTS.E [R0+0x4600], desc[UR40][R234.64], !P5 ;  /* 0x04600000ea007fae */ /* 0x0003e2000e9a1028 */
[----:B---3--:R-:W-:-:S03]  /*167a0*/  IMAD.WIDE R240, R3, 0x4, R130 ;  /* 0x0000000403f07825 */ /* 0x008fc600078e0282 */
[----:B------:R4:W-:Y:S04]  /*167b0*/  STL.64 [R1+0x798], R236 ;  /* 0x000798ec01007387 */ /* 0x0009e80000100a00 */
[----:B------:R3:W-:Y:S01]  /*167c0*/  LDGSTS.E [R0+0x4680], desc[UR40][R232.64], !P5 ;  /* 0x04680000e8007fae */ /* 0x0007e2000e9a1028 */
[----:B--2---:R-:W-:-:S03]  /*167d0*/  IMAD.WIDE R238, R3, 0x4, R128 ;  /* 0x0000000403ee7825 */ /* 0x004fc600078e0280 */
        /* <DEDUP_REMOVED lines=8> */
[----:B------:R-:W-:Y:S01]  /*16860*/  VIADD R135, R248, 0xfffffff5 ;  /* 0xfffffff5f8877836 */ /* 0x000fe20000000000 */
[----:B------:R1:W-:Y:S01]  /*16870*/  LDGSTS.E [R0+0x5400], desc[UR40][R250.64], !P2 ;  /* 0x05400000fa007fae */ /* 0x0003e2000d1a1028 */
[C---:B---3--:R-:W-:Y:S01]  /*16880*/  IMAD.WIDE R232, R3.reuse, 0x4, R122 ;  /* 0x0000000403e87825 */ /* 0x048fe200078e027a */
[----:B------:R-:W3:Y:S02]  /*16890*/  LDC R248, c[0x0][0x3a0] ;  /* 0x0000e800fff87b82 */ /* 0x000ee40000000800 */
[----:B------:R4:W-:Y:S01]  /*168a0*/  STL.64 [R1+0x778], R226 ;  /* 0x000778e201007387 */ /* 0x0009e20000100a00 */
[----:B--2---:R-:W-:-:S03]  /*168b0*/  IMAD.WIDE R230, R3, 0x4, R120 ;  /* 0x0000000403e67825 */ /* 0x004fc600078e0278 */
[----:B------:R2:W-:Y:S02]  /*168c0*/  LDGSTS.E [R0+0x5480], desc[UR40][R240.64], !P2 ;  /* 0x05480000f0007fae */ /* 0x0005e4000d1a1028 */
[----:B------:R-:W3:Y:S02]  /*168d0*/  LDC R246, c[0x0][0x3a0] ;  /* 0x0000e800fff67b82 */ /* 0x000ee40000000800 */
        /* <DEDUP_REMOVED lines=13> */
[----:B-1----:R-:W-:-:S03]  /*169b0*/  IMAD.WIDE R250, R2, 0x4, R132 ;  /* 0x0000000402fa7825 */ /* 0x002fc600078e0284 */
[----:B------:R1:W-:Y:S01]  /*169c0*/  STL.64 [R1+0x6d0], R234 ;  /* 0x0006d0ea01007387 */ /* 0x0003e20000100a00 */
[----:B--2---:R-:W-:-:S03]  /*169d0*/  IMAD.WIDE R240, R2, 0x4, R130 ;  /* 0x0000000402f07825 */ /* 0x004fc600078e0282 */
[----:B------:R2:W-:Y:S01]  /*169e0*/  STL.64 [R1+0x6c8], R232 ;  /* 0x0006c8e801007387 */ /* 0x0005e20000100a00 */
[----:B----4-:R-:W-:-:S03]  /*169f0*/  IMAD.WIDE R238, R2, 0x4, R128 ;  /* 0x0000000402ee7825 */ /* 0x010fc600078e0280 */
[----:B------:R4:W-:Y:S01]  /*16a00*/  STL.64 [R1+0x6c0], R230 ;  /* 0x0006c0e601007387 */ /* 0x0009e20000100a00 */
[----:B---3--:R-:W-:-:S03]  /*16a10*/  IMAD.WIDE R236, R2, 0x4, R126 ;  /* 0x0000000402ec7825 */ /* 0x008fc600078e027e */
[----:B------:R3:W-:Y:S01]  /*16a20*/  STL.64 [R1+0x6b8], R226 ;  /* 0x0006b8e201007387 */ /* 0x0007e20000100a00 */
[----:B------:R-:W-:Y:S02]  /*16a30*/  IMAD R3, R134, 0x1d, RZ ;  /* 0x0000001d86037824 */ /* 0x000fe400078e02ff */
[C---:B-1----:R-:W-:Y:S01]  /*16a40*/  IMAD.WIDE R234, R2.reuse, 0x4, R124 ;  /* 0x0000000402ea7825 */ /* 0x042fe200078e027c */
[----:B------:R1:W-:Y:S03]  /*16a50*/  STL.64 [R1+0x630], R250 ;  /* 0x000630fa01007387 */ /* 0x0003e60000100a00 */
[C---:B--2---:R-:W-:Y:S01]  /*16a60*/  IMAD.WIDE R232, R2.reuse, 0x4, R122 ;  /* 0x0000000402e87825 */ /* 0x044fe200078e027a */
[----:B------:R1:W-:Y:S03]  /*16a70*/  LDGSTS.E [R0+0x6400], desc[UR40][R250.64], !P0 ;  /* 0x06400000fa007fae */ /* 0x0003e6000c1a1028 */
[C---:B----4-:R-:W-:Y:S01]  /*16a80*/  IMAD.WIDE R230, R2.reuse, 0x4, R120 ;  /* 0x0000000402e67825 */ /* 0x050fe200078e0278 */
[----:B------:R2:W-:Y:S03]  /*16a90*/  STL.64 [R1+0x628], R240 ;  /* 0x000628f001007387 */ /* 0x0005e60000100a00 */
[----:B---3--:R-:W-:Y:S01]  /*16aa0*/  IMAD.WIDE R226, R2, 0x4, R4 ;  /* 0x0000000402e27825 */ /* 0x008fe200078e0204 */
        /* <DEDUP_REMOVED lines=25> */
[----:B------:R-:W-:Y:S04]  /*16c40*/  STL.64 [R1+0x528], R238 ;  /* 0x000528ee01007387 */ /* 0x000fe80000100a00 */
[----:B------:R-:W-:Y:S04]  /*16c50*/  LDGSTS.E [R0+0x7500], desc[UR40][R238.64], !P6 ;  /* 0x07500000ee007fae */ /* 0x000fe8000f1a1028 */
[----:B------:R-:W-:Y:S04]  /*16c60*/  STL.64 [R1+0x520], R236 ;  /* 0x000520ec01007387 */ /* 0x000fe80000100a00 */
[----:B------:R-:W-:Y:S01]  /*16c70*/  LDGSTS.E [R0+0x7580], desc[UR40][R236.64], !P6 ;  /* 0x07580000ec007fae */ /* 0x000fe2000f1a1028 */
[----:B------:R-:W-:-:S02]  /*16c80*/  VIADD R2, R248, 0xffffffe9 ;  /* 0xffffffe9f8027836 */ /* 0x000fc40000000000 */
[----:B------:R-:W-:Y:S01]  /*16c90*/  IMAD.SHL.U32 R3, R134, 0x2, RZ ;  /* 0x0000000286037824 */ /* 0x000fe200078e00ff */
[----:B------:R-:W-:Y:S01]  /*16ca0*/  STL.64 [R1+0x518], R234 ;  /* 0x000518ea01007387 */ /* 0x000fe20000100a00 */
[----:B------:R-:W-:Y:S01]  /*16cb0*/  ISETP.GE.U32.AND P5, PT, R135, 0x7fffffd6, PT ;  /* 0x7fffffd68700780c */ /* 0x000fe20003fa6070 */
[----:B------:R-:W2:Y:S02]  /*16cc0*/  LDC R248, c[0x0][0x3a0] ;  /* 0x0000e800fff87b82 */ /* 0x000ea40000000800 */
        /* <DEDUP_REMOVED lines=8> */
[----:B---3--:R-:W-:-:S04]  /*16d50*/  IMAD.WIDE R250, R3, 0x4, R132 ;  /* 0x0000000403fa7825 */ /* 0x008fc800078e0284 */
[----:B-1----:R-:W-:Y:S01]  /*16d60*/  IMAD.WIDE R240, R3, 0x4, R130 ;  /* 0x0000000403f07825 */ /* 0x002fe200078e0282 */
[----:B----4-:R-:W-:-:S03]  /*16d70*/  LOP3.LUT R226, R228, 0x40, RZ, 0x3c, !PT ;  /* 0x00000040e4e27812 */ /* 0x010fc600078e3cff */
[----:B------:R-:W-:Y:S02]  /*16d80*/  VIADD R135, R247, 0xffffffed ;  /* 0xffffffedf7877836 */ /* 0x000fe40000000000 */
[C---:B------:R-:W-:Y:S01]  /*16d90*/  IMAD.WIDE R238, R3.reuse, 0x4, R128 ;  /* 0x0000000403ee7825 */ /* 0x040fe200078e0280 */
[----:B------:R-:W1:Y:S03]  /*16da0*/  LDC R247, c[0x0][0x3a0] ;  /* 0x0000e800fff77b82 */ /* 0x000e660000000800 */
[----:B------:R-:W-:Y:S02]  /*16db0*/  VIADD R2, R226, UR4 ;  /* 0x00000004e2027c36 */ /* 0x000fe40008000000 */
[----:B------:R-:W-:Y:S01]  /*16dc0*/  IMAD.WIDE R236, R3, 0x4, R126 ;  /* 0x0000000403ec7825 */ /* 0x000fe200078e027e */
[----:B------:R-:W-:Y:S02]  /*16dd0*/  ISETP.GE.U32.AND P0, PT, R135, 0x7fffffce, PT ;  /* 0x7fffffce8700780c */ /* 0x000fe40003f06070 */
[----:B------:R3:W-:Y:S01]  /*16de0*/  LDGSTS.E [R2+0x800], desc[UR40][R250.64], !P4 ;  /* 0x00800000fa027fae */ /* 0x0007e2000e1a1028 */
[----:B------:R-:W-:-:S03]  /*16df0*/  IMAD.WIDE R234, R3, 0x4, R124 ;  /* 0x0000000403ea7825 */ /* 0x000fc600078e027c */
[----:B------:R4:W-:Y:S01]  /*16e00*/  LDGSTS.E [R2+0x880], desc[UR40][R240.64], !P4 ;  /* 0x00880000f0027fae */ /* 0x0009e2000e1a1028 */
[----:B------:R-:W-:-:S03]  /*16e10*/  IMAD.WIDE R232, R3, 0x4, R122 ;  /* 0x0000000403e87825 */ /* 0x000fc600078e027a */
[----:B------:R1:W-:Y:S01]  /*16e20*/  LDGSTS.E [R2+0x900], desc[UR40][R238.64], !P4 ;  /* 0x00900000ee027fae */ /* 0x0003e2000e1a1028 */
[----:B------:R-:W-:-:S03]  /*16e30*/  IMAD.WIDE R230, R3, 0x4, R120 ;  /* 0x0000000403e67825 */ /* 0x000fc600078e0278 */
[----:B------:R1:W-:Y:S01]  /*16e40*/  LDGSTS.E [R2+0x980], desc[UR40][R236.64], !P4 ;  /* 0x00980000ec027fae */ /* 0x0003e2000e1a1028 */
[----:B------:R-:W-:-:S03]  /*16e50*/  IMAD.WIDE R226, R3, 0x4, R4 ;  /* 0x0000000403e27825 */ /* 0x000fc600078e0204 */
[----:B------:R3:W-:Y:S01]  /*16e60*/  STL.64 [R1+0xab0], R250 ;  /* 0x000ab0fa01007387 */ /* 0x0007e20000100a00 */
[----:B------:R-:W-:Y:S02]  /*16e70*/  IMAD R3, R134, 0x6, RZ ;  /* 0x0000000686037824 */ /* 0x000fe400078e02ff */
[----:B------:R-:W-:Y:S01]  /*16e80*/  VIADD R135, R246, 0xffffffe5 ;  /* 0xffffffe5f6877836 */ /* 0x000fe20000000000 */
[----:B------:R1:W-:Y:S04]  /*16e90*/  LDGSTS.E [R2+0xa00], desc[UR40][R234.64], !P4 ;  /* 0x00a00000ea027fae */ /* 0x0003e8000e1a1028 */
        /* <DEDUP_REMOVED lines=8> */
[----:B-1----:R-:W-:Y:S01]  /*16f20*/  IMAD.WIDE R238, R3, 0x4, R128 ;  /* 0x0000000403ee7825 */ /* 0x002fe200078e0280 */
[----:B------:R-:W-:Y:S02]  /*16f30*/  ISETP.GE.U32.AND P4, PT, R135, 0x7fffffc6, PT ;  /* 0x7fffffc68700780c */ /* 0x000fe40003f86070 */
[----:B------:R1:W-:Y:S01]  /*16f40*/  STL.64 [R1+0xa90], R234 ;  /* 0x000a90ea01007387 */ /* 0x0003e20000100a00 */
[----:B------:R-:W-:Y:S02]  /*16f50*/  IMAD R135, R134, 0xa, RZ ;  /* 0x0000000a86877824 */ /* 0x000fe400078e02ff */
[C---:B----4-:R-:W-:Y:S01]  /*16f60*/  IMAD.WIDE R236, R3.reuse, 0x4, R126 ;  /* 0x0000000403ec7825 */ /* 0x050fe200078e027e */
[----:B------:R4:W-:Y:S04]  /*16f70*/  STL.64 [R1+0xa88], R232 ;  /* 0x000a88e801007387 */ /* 0x0009e80000100a00 */
[----:B------:R3:W-:Y:S01]  /*16f80*/  STL.64 [R1+0xa80], R230 ;  /* 0x000a80e601007387 */ /* 0x0007e20000100a00 */
[----:B-1----:R-:W-:-:S03]  /*16f90*/  IMAD.WIDE R234, R3, 0x4, R124 ;  /* 0x0000000403ea7825 */ /* 0x002fc600078e027c */
[----:B------:R1:W-:Y:S01]  /*16fa0*/  LDGSTS.E [R2+0x1800], desc[UR40][R250.64], !P3 ;  /* 0x01800000fa027fae */ /* 0x0003e2000d9a1028 */
[----:B----4-:R-:W-:-:S03]  /*16fb0*/  IMAD.WIDE R232, R3, 0x4, R122 ;  /* 0x0000000403e87825 */ /* 0x010fc600078e027a */
[----:B------:R2:W-:Y:S01]  /*16fc0*/  STL.64 [R1+0xa78], R226 ;  /* 0x000a78e201007387 */ /* 0x0005e20000100a00 */
[----:B---3--:R-:W-:-:S03]  /*16fd0*/  IMAD.WIDE R230, R3, 0x4, R120 ;  /* 0x0000000403e67825 */ /* 0x008fc600078e0278 */
[----:B------:R3:W-:Y:S04]  /*16fe0*/  LDGSTS.E [R2+0x1880], desc[UR40][R240.64], !P3 ;  /* 0x01880000f0027fae */ /* 0x0007e8000d9a1028 */
[----:B------:R1:W-:Y:S01]  /*16ff0*/  STL.64 [R1+0x9b0], R250 ;  /* 0x0009b0fa01007387 */ /* 0x0003e20000100a00 */
[----:B--2---:R-:W-:-:S03]  /*17000*/  IMAD.WIDE R226, R3, 0x4, R4 ;  /* 0x0000000403e27825 */ /* 0x004fc600078e0204 */
[----:B------:R2:W-:Y:S04]  /*17010*/  LDGSTS.E [R2+0x1900], desc[UR40][R238.64], !P3 ;  /* 0x01900000ee027fae */ /* 0x0005e8000d9a1028 */
[----:B------:R3:W-:Y:S01]  /*17020*/  STL.64 [R1+0x9a8], R240 ;  /* 0x0009a8f001007387 */ /* 0x0007e20000100a00 */
[----:B-1----:R-:W-:-:S03]  /*17030*/  IMAD.WIDE R250, R135, 0x4, R132 ;  /* 0x0000000487fa7825 */ /* 0x002fc600078e0284 */
[----:B------:R1:W-:Y:S04]  /*17040*/  LDGSTS.E [R2+0x1980], desc[UR40][R236.64], !P3 ;  /* 0x01980000ec027fae */ /* 0x0003e8000d9a1028 */
        /* <DEDUP_REMOVED lines=23> */
[----:B-1----:R-:W-:-:S03]  /*171c0*/  IMAD.WIDE R226, R135, 0x4, R4 ;  /* 0x0000000487e27825 */ /* 0x002fc600078e0204 */
        /* <DEDUP_REMOVED lines=11> */
[----:B----4-:R-:W-:-:S03]  /*17280*/  IMAD.WIDE R250, R3, 0x4, R132 ;  /* 0x0000000403fa7825 */ /* 0x010fc600078e0284 */
[----:B------:R4:W-:Y:S01]  /*17290*/  STL.64 [R1+0x8d8], R236 ;  /* 0x0008d8ec01007387 */ /* 0x0009e20000100a00 */
[----:B--2---:R-:W-:-:S03]  /*172a0*/  IMAD.WIDE R240, R3, 0x4, R130 ;  /* 0x0000000403f07825 */ /* 0x004fc600078e0282 */
[----:B------:R2:W-:Y:S01]  /*172b0*/  STL.64 [R1+0x8d0], R234 ;  /* 0x0008d0ea01007387 */ /* 0x0005e20000100a00 */
[----:B-1----:R-:W-:-:S03]  /*172c0*/  IMAD.WIDE R238, R3, 0x4, R128 ;  /* 0x0000000403ee7825 */ /* 0x002fc600078e0280 */
[----:B------:R1:W-:Y:S01]  /*172d0*/  STL.64 [R1+0x8c8], R232 ;  /* 0x0008c8e801007387 */ /* 0x0003e20000100a00 */
[----:B----4-:R-:W-:-:S03]  /*172e0*/  IMAD.WIDE R236, R3, 0x4, R126 ;  /* 0x0000000403ec7825 */ /* 0x010fc600078e027e */
[----:B------:R4:W-:Y:S01]  /*172f0*/  STL.64 [R1+0x8c0], R230 ;  /* 0x0008c0e601007387 */ /* 0x0009e20000100a00 */
[----:B--2---:R-:W-:-:S03]  /*17300*/  IMAD.WIDE R234, R3, 0x4, R124 ;  /* 0x0000000403ea7825 */ /* 0x004fc600078e027c */
[----:B------:R2:W-:Y:S01]  /*17310*/  LDGSTS.E [R2+0x3800], desc[UR40][R250.64], !P2 ;  /* 0x03800000fa027fae */ /* 0x0005e2000d1a1028 */
[----:B-1----:R-:W-:-:S03]  /*17320*/  IMAD.WIDE R232, R3, 0x4, R122 ;  /* 0x0000000403e87825 */ /* 0x002fc600078e027a */
[----:B------:R1:W-:Y:S01]  /*17330*/  STL.64 [R1+0x8b8], R226 ;  /* 0x0008b8e201007387 */ /* 0x0003e20000100a00 */
[----:B----4-:R-:W-:-:S03]  /*17340*/  IMAD.WIDE R230, R3, 0x4, R120 ;  /* 0x0000000403e67825 */ /* 0x010fc600078e0278 */
[----:B------:R4:W-:Y:S04]  /*17350*/  LDGSTS.E [R2+0x3880], desc[UR40][R240.64], !P2 ;  /* 0x03880000f0027fae */ /* 0x0009e8000d1a1028 */
[----:B------:R2:W-:Y:S01]  /*17360*/  STL.64 [R1+0x830], R250 ;  /* 0x000830fa01007387 */ /* 0x0005e20000100a00 */
[----:B-1----:R-:W-:-:S03]  /*17370*/  IMAD.WIDE R226, R3, 0x4, R4 ;  /* 0x0000000403e27825 */ /* 0x002fc600078e0204 */
[----:B------:R1:W-:Y:S04]  /*17380*/  LDGSTS.E [R2+0x3900], desc[UR40][R238.64], !P2 ;  /* 0x03900000ee027fae */ /* 0x0003e8000d1a1028 */
        /* <DEDUP_REMOVED lines=14> */
[----:B--2---:R-:W-:-:S03]  /*17470*/  IMAD.WIDE R234, R135, 0x4, R124 ;  /* 0x0000000487ea7825 */ /* 0x004fc600078e027c */
[----:B------:R1:W-:Y:S01]  /*17480*/  STL.64 [R1+0x800], R230 ;  /* 0x000800e601007387 */ /* 0x0003e20000100a00 */
[----:B------:R-:W-:Y:S01]  /*17490*/  ISETP.GE.U32.AND P3, PT, R246, 0x7fffffc2, PT ;  /* 0x7fffffc2f600780c */ /* 0x000fe20003f66070 */
[----:B----4-:R-:W-:Y:S02]  /*174a0*/  IMAD.WIDE R232, R135, 0x4, R122 ;  /* 0x0000000487e87825 */ /* 0x010fe400078e027a */
[----:B------:R2:W-:Y:S04]  /*174b0*/  LDGSTS.E [R2+0x4800], desc[UR40][R250.64], !P0 ;  /* 0x04800000fa027fae */ /* 0x0005e8000c1a1028 */
[----:B------:R4:W-:Y:S01]  /*174c0*/  STL.64 [R1+0x7f8], R226 ;  /* 0x0007f8e201007387 */ /* 0x0009e20000100a00 */
[----:B---3--:R-:W-:Y:S02]  /*174d0*/  VIADD R3, R247, 0xfffffff4 ;  /* 0xfffffff4f7037836 */ /* 0x008fe40000000000 */
[----:B-1----:R-:W-:Y:S01]  /*174e0*/  IMAD.WIDE R230, R135, 0x4, R120 ;  /* 0x0000000487e67825 */ /* 0x002fe200078e0278 */
[----:B------:R1:W-:Y:S01]  /*174f0*/  LDGSTS.E [R2+0x4880], desc[UR40][R240.64], !P0 ;  /* 0x04880000f0027fae */ /* 0x0003e2000c1a1028 */
[----:B------:R-:W3:Y:S03]  /*17500*/  LDC R247, c[0x0][0x3a0] ;  /* 0x0000e800fff77b82 */ /* 0x000ee60000000800 */
[----:B------:R1:W-:Y:S01]  /*17510*/  LDGSTS.E [R2+0x4900], desc[UR40][R238.64], !P0 ;  /* 0x04900000ee027fae */ /* 0x0003e2000c1a1028 */
[----:B-----5:R-:W-:-:S02]  /*17520*/  VIADD R246, R249, 0xfffffff8 ;  /* 0xfffffff8f9f67836 */ /* 0x020fc40000000000 */
[----:B----4-:R-:W-:Y:S01]  /*17530*/  IMAD.WIDE R226, R135, 0x4, R4 ;  /* 0x0000000487e27825 */ /* 0x010fe200078e0204 */
[----:B------:R4:W-:Y:S01]  /*17540*/  LDGSTS.E [R2+0x4980], desc[UR40][R236.64], !P0 ;  /* 0x04980000ec027fae */ /* 0x0009e2000c1a1028 */
[----:B------:R-:W5:Y:S03]  /*17550*/  LDC R249, c[0x0][0x3a0] ;  /* 0x0000e800fff97b82 */ /* 0x000f660000000800 */
[----:B------:R1:W-:Y:S04]  /*17560*/  LDGSTS.E [R2+0x4a00], desc[UR40][R234.64], !P0 ;  /* 0x04a00000ea027fae */ /* 0x0003e8000c1a1028 */
[----:B------:R1:W-:Y:S01]  /*17570*/  LDGSTS.E [R2+0x4a80], desc[UR40][R232.64], !P0 ;  /* 0x04a80000e8027fae */ /* 0x0003e2000c1a1028 */
[----:B------:R-:W-:-:S02]  /*17580*/  ISETP.GE.U32.AND P2, PT, R246, 0x7fffffd9, PT ;  /* 0x7fffffd9f600780c */ /* 0x000fc40003f46070 */
[----:B------:R-:W3:Y:S01]  /*17590*/  LDC R246, c[0x0][0x3a0] ;  /* 0x0000e800fff67b82 */ /* 0x000ee20000000800 */
[----:B------:R1:W-:Y:S04]  /*175a0*/  LDGSTS.E [R2+0x4b00], desc[UR40][R230.64], !P0 ;  /* 0x04b00000e6027fae */ /* 0x0003e8000c1a1028 */
[----:B------:R1:W-:Y:S01]  /*175b0*/  LDGSTS.E [R2+0x4b80], desc[UR40][R226.64], !P0 ;  /* 0x04b80000e2027fae */ /* 0x0003e2000c1a1028 */
[----:B------:R-:W-:Y:S01]  /*175c0*/  ISETP.GE.U32.AND P0, PT, R3, 0x7fffffd5, PT ;  /* 0x7fffffd50300780c */ /* 0x000fe20003f06070 */
[----:B------:R-:W-:Y:S02]  /*175d0*/  IMAD R3, R134, 0x16, RZ ;  /* 0x0000001686037824 */ /* 0x000fe400078e02ff */
[----:B------:R2:W-:Y:S04]  /*175e0*/  STL.64 [R1+0x770], R250 ;  /* 0x000770fa01007387 */ /* 0x0005e80000100a00 */
[----:B------:R1:W-:Y:S04]  /*175f0*/  STL.64 [R1+0x768], R240 ;  /* 0x000768f001007387 */ /* 0x0003e80000100a00 */
[----:B------:R4:W-:Y:S04]  /*17600*/  STL.64 [R1+0x760], R238 ;  /* 0x000760ee01007387 */ /* 0x0009e80000100a00 */
[----:B------:R4:W-:Y:S01]  /*17610*/  STL.64 [R1+0x758], R236 ;  /* 0x000758ec01007387 */ /* 0x0009e20000100a00 */
[----:B--2---:R-:W-:-:S03]  /*17620*/  IMAD.WIDE R250, R3, 0x4, R132 ;  /* 0x0000000403fa7825 */ /* 0x004fc600078e0284 */
[----:B------:R2:W-:Y:S01]  /*17630*/  STL.64 [R1+0x750], R234 ;  /* 0x000750ea01007387 */ /* 0x0005e20000100a00 */
[----:B-1----:R-:W-:-:S03]  /*17640*/  IMAD.WIDE R240, R3, 0x4, R130 ;  /* 0x0000000403f07825 */ /* 0x002fc600078e0282 */
[----:B------:R1:W-:Y:S01]  /*17650*/  STL.64 [R1+0x748], R232 ;  /* 0x000748e801007387 */ /* 0x0003e20000100a00 */
[----:B----4-:R-:W-:-:S03]  /*17660*/  IMAD.WIDE R238, R3, 0x4, R128 ;  /* 0x0000000403ee7825 */ /* 0x010fc600078e0280 */
[----:B------:R4:W-:Y:S01]  /*17670*/  STL.64 [R1+0x740], R230 ;  /* 0x000740e601007387 */ /* 0x0009e20000100a00 */
[----:B------:R-:W-:-:S03]  /*17680*/  IMAD.WIDE R236, R3, 0x4, R126 ;  /* 0x0000000403ec7825 */ /* 0x000fc600078e027e */
[----:B------:R3:W-:Y:S01]  /*17690*/  STL.64 [R1+0x738], R226 ;  /* 0x000738e201007387 */ /* 0x0007e20000100a00 */
[----:B--2---:R-:W-:-:S03]  /*176a0*/  IMAD.WIDE R234, R3, 0x4, R124 ;  /* 0x0000000403ea7825 */ /* 0x004fc600078e027c */
[----:B------:R2:W-:Y:S01]  /*176b0*/  STL.64 [R1+0x6b0], R250 ;  /* 0x0006b0fa01007387 */ /* 0x0005e20000100a00 */
[----:B-1----:R-:W-:-:S03]  /*176c0*/  IMAD.WIDE R232, R3, 0x4, R122 ;  /* 0x0000000403e87825 */ /* 0x002fc600078e027a */
[----:B------:R2:W-:Y:S01]  /*176d0*/  LDGSTS.E [R2+0x5800], desc[UR40][R250.64], !P6 ;  /* 0x05800000fa027fae */ /* 0x0005e2000f1a1028 */
[----:B----4-:R-:W-:-:S03]  /*176e0*/  IMAD.WIDE R230, R3, 0x4, R120 ;  /* 0x0000000403e67825 */ /* 0x010fc600078e0278 */
[----:B------:R1:W-:Y:S01]  /*176f0*/  STL.64 [R1+0x6a8], R240 ;  /* 0x0006a8f001007387 */ /* 0x0003e20000100a00 */
[----:B---3--:R-:W-:-:S03]  /*17700*/  IMAD.WIDE R226, R3, 0x4, R4 ;  /* 0x0000000403e27825 */ /* 0x008fc600078e0204 */
[----:B------:R1:W-:Y:S01]  /*17710*/  LDGSTS.E [R2+0x5880], desc[UR40][R240.64], !P6 ;  /* 0x05880000f0027fae */ /* 0x0003e2000f1a1028 */
[----:B------:R-:W-:-:S03]  /*17720*/  IMAD R3, R134, 0x1a, RZ ;  /* 0x0000001a86037824 */ /* 0x000fc600078e02ff */
[----:B------:R3:W-:Y:S04]  /*17730*/  STL.64 [R1+0x6a0], R238 ;  /* 0x0006a0ee01007387 */ /* 0x0007e80000100a00 */
[----:B------:R3:W-:Y:S04]  /*17740*/  LDGSTS.E [R2+0x5900], desc[UR40][R238.64], !P6 ;  /* 0x05900000ee027fae */ /* 0x0007e8000f1a1028 */
[----:B------:R4:W-:Y:S04]  /*17750*/  STL.64 [R1+0x698], R236 ;  /* 0x000698ec01007387 */ /* 0x0009e80000100a00 */
[----:B------:R4:W-:Y:S04]  /*17760*/  LDGSTS.E [R2+0x5980], desc[UR40][R236.64], !P6 ;  /* 0x05980000ec027fae */ /* 0x0009e8000f1a1028 */
[----:B------:R-:W-:Y:S04]  /*17770*/  STL.64 [R1+0x690], R234 ;  /* 0x000690ea01007387 */ /* 0x000fe80000100a00 */
[----:B------:R-:W-:Y:S04]  /*17780*/  LDGSTS.E [R2+0x5a00], desc[UR40][R234.64], !P6 ;  /* 0x05a00000ea027fae */ /* 0x000fe8000f1a1028 */
[----:B------:R-:W-:Y:S04]  /*17790*/  STL.64 [R1+0x688], R232 ;  /* 0x000688e801007387 */ /* 0x000fe80000100a00 */
[----:B------:R-:W-:Y:S01]  /*177a0*/  LDGSTS.E [R2+0x5a80], desc[UR40][R232.64], !P6 ;  /* 0x05a80000e8027fae */ /* 0x000fe2000f1a1028 */
[----:B--2---:R-:W-:-:S03]  /*177b0*/  IMAD.WIDE R250, R3, 0x4, R130 ;  /* 0x0000000403fa7825 */ /* 0x004fc600078e0282 */
[----:B------:R-:W-:Y:S04]  /*177c0*/  STL.64 [R1+0x680], R230 ;  /* 0x000680e601007387 */ /* 0x000fe80000100a00 */
[----:B------:R-:W-:Y:S01]  /*177d0*/  LDGSTS.E [R2+0x5b00], desc[UR40][R230.64], !P6 ;  /* 0x05b00000e6027fae */ /* 0x000fe2000f1a1028 */
[----:B-1----:R-:W-:-:S03]  /*177e0*/  IMAD.WIDE R240, R3, 0x4, R128 ;  /* 0x0000000403f07825 */ /* 0x002fc600078e0280 */
[----:B------:R1:W-:Y:S04]  /*177f0*/  STL.64 [R1+0x678], R226 ;  /* 0x000678e201007387 */ /* 0x0003e80000100a00 */
[----:B------:R1:W-:Y:S01]  /*17800*/  LDGSTS.E [R2+0x5b80], desc[UR40][R226.64], !P6 ;  /* 0x05b80000e2027fae */ /* 0x0003e2000f1a1028 */
[----:B---3--:R-:W-:-:S04]  /*17810*/  IMAD.WIDE R238, R3, 0x4, R126 ;  /* 0x0000000403ee7825 */ /* 0x008fc800078e027e */
[----:B------:R-:W-:Y:S02]  /*17820*/  VIADD R135, R248, 0xfffffff0 ;  /* 0xfffffff0f8877836 */ /* 0x000fe40000000000 */
[C---:B----4-:R-:W-:Y:S01]  /*17830*/  IMAD.WIDE R236, R3.reuse, 0x4, R124 ;  /* 0x0000000403ec7825 */ /* 0x050fe200078e027c */
[----:B------:R-:W2:Y:S03]  /*17840*/  LDC R248, c[0x0][0x3a0] ;  /* 0x0000e800fff87b82 */ /* 0x000ea60000000800 */
[----:B-1----:R-:W-:-:S04]  /*17850*/  IMAD.WIDE R226, R3, 0x4, R132 ;  /* 0x0000000403e27825 */ /* 0x002fc800078e0284 */
[C---:B------:R-:W-:Y:S01]  /*17860*/  IMAD.WIDE R234, R3.reuse, 0x4, R122 ;  /* 0x0000000403ea7825 */ /* 0x040fe200078e027a */
[----:B------:R-:W-:Y:S03]  /*17870*/  LDGSTS.E [R2+0x6800], desc[UR40][R226.64], !P4 ;  /* 0x06800000e2027fae */ /* 0x000fe6000e1a1028 */
[----:B------:R-:W-:Y:S01]  /*17880*/  IMAD.WIDE R232, R3, 0x4, R120 ;  /* 0x0000000403e87825 */ /* 0x000fe200078e0278 */
[----:B------:R1:W-:Y:S01]  /*17890*/  LDGSTS.E [R2+0x6880], desc[UR40][R250.64], !P4 ;  /* 0x06880000fa027fae */ /* 0x0003e2000e1a1028 */
[----:B------:R-:W-:Y:S02]  /*178a0*/  ISETP.GE.U32.AND P6, PT, R135, 0x7fffffd1, PT ;  /* 0x7fffffd18700780c */ /* 0x000fe40003fc6070 */
[----:B------:R-:W-:Y:S01]  /*178b0*/  IMAD.WIDE R230, R3, 0x4, R4 ;  /* 0x0000000403e67825 */ /* 0x000fe200078e0204 */
[----:B------:R3:W-:Y:S03]  /*178c0*/  LDGSTS.E [R2+0x6900], desc[UR40][R240.64], !P4 ;  /* 0x06900000f0027fae */ /* 0x0007e6000e1a1028 */
[----:B------:R-:W-:Y:S01]  /*178d0*/  VIADD R246, R246, 0xffffffec ;  /* 0xffffffecf6f67836 */ /* 0x000fe20000000000 */
[----:B------:R4:W-:Y:S01]  /*178e0*/  LDGSTS.E [R2+0x6980], desc[UR40][R238.64], !P4 ;  /* 0x06980000ee027fae */ /* 0x0009e2000e1a1028 */
[----:B------:R-:W-:-:S03]  /*178f0*/  IMAD R135, R134, 0x1e, RZ ;  /* 0x0000001e86877824 */ /* 0x000fc600078e02ff */
[----:B------:R1:W-:Y:S01]  /*17900*/  LDGSTS.E [R2+0x6a00], desc[UR40][R236.64], !P4 ;  /* 0x06a00000ec027fae */ /* 0x0003e2000e1a1028 */
[----:B------:R-:W-:-:S03]  /*17910*/  VIADD R3, R247, 0xffffffe8 ;  /* 0xffffffe8f7037836 */ /* 0x000fc60000000000 */
[----:B------:R1:W-:Y:S04]  /*17920*/  LDGSTS.E [R2+0x6a80], desc[UR40][R234.64], !P4 ;  /* 0x06a80000ea027fae */ /* 0x0003e8000e1a1028 */
[----:B------:R1:W-:Y:S04]  /*17930*/  LDGSTS.E [R2+0x6b00], desc[UR40][R232.64], !P4 ;  /* 0x06b00000e8027fae */ /* 0x0003e8000e1a1028 */
[----:B------:R-:W-:Y:S04]  /*17940*/  STL.64 [R1+0x5f0], R226 ;  /* 0x0005f0e201007387 */ /* 0x000fe80000100a00 */
[----:B------:R1:W-:Y:S01]  /*17950*/  LDGSTS.E [R2+0x6b80], desc[UR40][R230.64], !P4 ;  /* 0x06b80000e6027fae */ /* 0x0003e2000e1a1028 */
[----:B------:R-:W-:Y:S01]  /*17960*/  ISETP.GE.U32.AND P4, PT, R246, 0x7fffffcd, PT ;  /* 0x7fffffcdf600780c */ /* 0x000fe20003f86070 */
[----:B------:R-:W-:-:S02]  /*17970*/  IMAD.WIDE R246, R135, 0x4, R132 ;  /* 0x0000000487f67825 */ /* 0x000fc400078e0284 */
[----:B------:R1:W-:Y:S04]  /*17980*/  STL.64 [R1+0x5e8], R250 ;  /* 0x0005e8fa01007387 */ /* 0x0003e80000100a00 */
[----:B------:R3:W-:Y:S04]  /*17990*/  STL.64 [R1+0x5e0], R240 ;  /* 0x0005e0f001007387 */ /* 0x0007e80000100a00 */
[----:B------:R4:W-:Y:S01]  /*179a0*/  STL.64 [R1+0x5d8], R238 ;  /* 0x0005d8ee01007387 */ /* 0x0009e20000100a00 */
[----:B-1----:R-:W-:-:S03]  /*179b0*/  IMAD.WIDE R250, R135, 0x4, R130 ;  /* 0x0000000487fa7825 */ /* 0x002fc600078e0282 */
[----:B------:R1:W-:Y:S01]  /*179c0*/  STL.64 [R1+0x5d0], R236 ;  /* 0x0005d0ec01007387 */ /* 0x0003e20000100a00 */
[----:B---3--:R-:W-:-:S03]  /*179d0*/  IMAD.WIDE R240, R135, 0x4, R128 ;  /* 0x0000000487f07825 */ /* 0x008fc600078e0280 */
[----:B------:R-:W3:Y:S01]  /*179e0*/  LDL.LU.64 R226, [R1+0x4378] ;  /* 0x0043780001e27983 */ /* 0x000ee20000300a00 */
[----:B----4-:R-:W-:-:S03]  /*179f0*/  IMAD.WIDE R238, R135, 0x4, R126 ;  /* 0x0000000487ee7825 */ /* 0x010fc600078e027e */
[----:B------:R4:W-:Y:S01]  /*17a00*/  STL.64 [R1+0x5c8], R234 ;  /* 0x0005c8ea01007387 */ /* 0x0009e20000100a00 */
[----:B-1----:R-:W-:-:S03]  /*17a10*/  IMAD.WIDE R236, R135, 0x4, R124 ;  /* 0x0000000487ec7825 */ /* 0x002fc600078e027c */
[----:B------:R1:W-:Y:S04]  /*17a20*/  STL.64 [R1+0x5c0], R232 ;  /* 0x0005c0e801007387 */ /* 0x0003e80000100a00 */
[----:B------:R-:W-:Y:S01]  /*17a30*/  LDGSTS.E [R2+0x7800], desc[UR40][R246.64], !P3 ;  /* 0x07800000f6027fae */ /* 0x000fe2000d9a1028 */
[----:B----4-:R-:W-:-:S03]  /*17a40*/  IMAD.WIDE R234, R135, 0x4, R122 ;  /* 0x0000000487ea7825 */ /* 0x010fc600078e027a */
[----:B------:R4:W-:Y:S01]  /*17a50*/  STL.64 [R1+0x5b8], R230 ;  /* 0x0005b8e601007387 */ /* 0x0009e20000100a00 */
[----:B-1----:R-:W-:-:S03]  /*17a60*/  IMAD.WIDE R232, R135, 0x4, R120 ;  /* 0x0000000487e87825 */ /* 0x002fc600078e0278 */
[----:B------:R1:W-:Y:S04]  /*17a70*/  LDGSTS.E [R2+0x7880], desc[UR40][R250.64], !P3 ;  /* 0x07880000fa027fae */ /* 0x0003e8000d9a1028 */
[----:B------:R1:W-:Y:S01]  /*17a80*/  LDGSTS.E [R2+0x7900], desc[UR40][R240.64], !P3 ;  /* 0x07900000f0027fae */ /* 0x0003e2000d9a1028 */
[----:B----4-:R-:W-:-:S03]  /*17a90*/  IMAD.WIDE R230, R135, 0x4, R4 ;  /* 0x0000000487e67825 */ /* 0x010fc600078e0204 */
[----:B------:R4:W-:Y:S04]  /*17aa0*/  LDGSTS.E [R2+0x7980], desc[UR40][R238.64], !P3 ;  /* 0x07980000ee027fae */ /* 0x0009e8000d9a1028 */
[----:B------:R1:W-:Y:S01]  /*17ab0*/  LDGSTS.E [R2+0x7a00], desc[UR40][R236.64], !P3 ;  /* 0x07a00000ec027fae */ /* 0x0003e2000d9a1028 */
[----:B------:R-:W-:-:S03]  /*17ac0*/  LOP3.LUT R135, R228, 0x60, RZ, 0x3c, !PT ;  /* 0x00000060e4877812 */ /* 0x000fc600078e3cff */
[----:B------:R1:W-:Y:S04]  /*17ad0*/  LDGSTS.E [R2+0x7a80], desc[UR40][R234.64], !P3 ;  /* 0x07a80000ea027fae */ /* 0x0003e8000d9a1028 */
[----:B------:R1:W-:Y:S04]  /*17ae0*/  LDGSTS.E [R2+0x7b00], desc[UR40][R232.64], !P3 ;  /* 0x07b00000e8027fae */ /* 0x0003e8000d9a1028 */
[----:B------:R1:W-:Y:S01]  /*17af0*/  LDGSTS.E [R2+0x7b80], desc[UR40][R230.64], !P3 ;  /* 0x07b80000e6027fae */ /* 0x0003e2000d9a1028 */
[----:B------:R-:W-:Y:S01]  /*17b00*/  ISETP.GE.U32.AND P3, PT, R3, 0x7fffffc9, PT ;  /* 0x7fffffc90300780c */ /* 0x000fe20003f66070 */
[----:B------:R-:W-:-:S02]  /*17b10*/  IMAD R3, R134, 0x3, RZ ;  /* 0x0000000386037824 */ /* 0x000fc400078e02ff */
[----:B------:R-:W-:Y:S01]  /*17b20*/  STL.64 [R1+0x4f8], R246 ;  /* 0x0004f8f601007387 */ /* 0x000fe20000100a00 */
[----:B------:R-:W-:-:S03]  /*17b30*/  VIADD R135, R135, UR4 ;  /* 0x0000000487877c36 */ /* 0x000fc60008000000 */
        /* <DEDUP_REMOVED lines=9> */
[----:B-1----:R-:W-:-:S03]  /*17bd0*/  IMAD.WIDE R236, R3, 0x4, R126 ;  /* 0x0000000403ec7825 */ /* 0x002fc600078e027e */
[----:B------:R1:W-:Y:S01]  /*17be0*/  STL.64 [R1+0x4c0], R230 ;  /* 0x0004c0e601007387 */ /* 0x0003e20000100a00 */
[----:B--2---:R-:W-:-:S03]  /*17bf0*/  IMAD.WIDE R234, R3, 0x4, R124 ;  /* 0x0000000403ea7825 */ /* 0x004fc600078e027c */
[----:B------:R-:W-:Y:S01]  /*17c00*/  LDGSTS.E [R135+0xc00], desc[UR40][R250.64], !P5 ;  /* 0x00c00000fa877fae */ /* 0x000fe2000e9a1028 */
[----:B----4-:R-:W-:-:S03]  /*17c10*/  IMAD.WIDE R232, R3, 0x4, R122 ;  /* 0x0000000403e87825 */ /* 0x010fc600078e027a */
[----:B------:R2:W-:Y:S01]  /*17c20*/  LDGSTS.E [R135+0xc80], desc[UR40][R240.64], !P5 ;  /* 0x00c80000f0877fae */ /* 0x0005e2000e9a1028 */
[----:B------:R-:W-:-:S03]  /*17c30*/  IMAD.WIDE R228, R3, 0x4, R4 ;  /* 0x0000000403e47825 */ /* 0x000fc600078e0204 */
[----:B------:R4:W-:Y:S01]  /*17c40*/  LDGSTS.E [R135+0xd00], desc[UR40][R238.64], !P5 ;  /* 0x00d00000ee877fae */ /* 0x0009e2000e9a1028 */
[----:B-1----:R-:W-:-:S03]  /*17c50*/  IMAD.WIDE R230, R3, 0x4, R120 ;  /* 0x0000000403e67825 */ /* 0x002fc600078e0278 */
[----:B------:R1:W-:Y:S01]  /*17c60*/  LDGSTS.E [R135+0xd80], desc[UR40][R236.64], !P5 ;  /* 0x00d80000ec877fae */ /* 0x0003e2000e9a1028 */
[----:B-----5:R-:W-:-:S03]  /*17c70*/  VIADD R247, R249, 0xffffffe0 ;  /* 0xffffffe0f9f77836 */ /* 0x020fc60000000000 */
[----:B------:R5:W-:Y:S01]  /*17c80*/  LDGSTS.E [R135+0xe00], desc[UR40][R234.64], !P5 ;  /* 0x00e00000ea877fae */ /* 0x000be2000e9a1028 */
[----:B------:R-:W-:Y:S01]  /*17c90*/  IMAD R246, R134, 0x7, RZ ;  /* 0x0000000786f67824 */ /* 0x000fe200078e02ff */
[----:B------:R-:W-:Y:S01]  /*17ca0*/  UISETP.GT.AND UP0, UPT, UR5, 0x3f, UPT ;  /* 0x0000003f0500788c */ /* 0x000fe2000bf04270 */
[----:B------:R-:W-:Y:S01]  /*17cb0*/  VIADD R248, R248, 0xffffffe4 ;  /* 0xffffffe4f8f87836 */ /* 0x000fe20000000000 */
[----:B------:R1:W-:Y:S01]  /*17cc0*/  LDGSTS.E [R135+0xe80], desc[UR40][R232.64], !P5 ;  /* 0x00e80000e8877fae */ /* 0x0003e2000e9a1028 */
[----:B------:R-:W3:Y:S03]  /*17cd0*/  LDC R249, c[0x0][0x3a0] ;  /* 0x0000e800fff97b82 */ /* 0x000ee60000000800 */
[----:B------:R1:W-:Y:S04]  /*17ce0*/  LDGSTS.E [R135+0xf00], desc[UR40][R230.64], !P5 ;  /* 0x00f00000e6877fae */ /* 0x0003e8000e9a1028 */
[----:B------:R1:W-:Y:S01]  /*17cf0*/  LDGSTS.E [R135+0xf80], desc[UR40][R228.64], !P5 ;  /* 0x00f80000e4877fae */ /* 0x0003e2000e9a1028 */
[----:B------:R-:W-:Y:S01]  /*17d00*/  ISETP.GE.AND P5, PT, R243, R247, PT ;  /* 0x000000f7f300720c */ /* 0x000fe20003fa6270 */
[----:B------:R-:W-:-:S02]  /*17d10*/  IMAD.WIDE R242, R246, 0x4, R132 ;  /* 0x00000004f6f27825 */ /* 0x000fc400078e0284 */
[----:B------:R-:W-:Y:S04]  /*17d20*/  STL.64 [R1+0xa70], R250 ;  /* 0x000a70fa01007387 */ /* 0x000fe80000100a00 */
[----:B------:R2:W-:Y:S04]  /*17d30*/  STL.64 [R1+0xa68], R240 ;  /* 0x000a68f001007387 */ /* 0x0005e80000100a00 */
[----:B------:R4:W-:Y:S04]  /*17d40*/  STL.64 [R1+0xa60], R238 ;  /* 0x000a60ee01007387 */ /* 0x0009e80000100a00 */
[----:B------:R1:W-:Y:S01]  /*17d50*/  STL.64 [R1+0xa58], R236 ;  /* 0x000a58ec01007387 */ /* 0x0003e20000100a00 */
[----:B--2---:R-:W-:-:S03]  /*17d60*/  IMAD.WIDE R240, R246, 0x4, R130 ;  /* 0x00000004f6f07825 */ /* 0x004fc600078e0282 */
[----:B------:R5:W-:Y:S01]  /*17d70*/  STL.64 [R1+0xa50], R234 ;  /* 0x000a50ea01007387 */ /* 0x000be20000100a00 */
[----:B----4-:R-:W-:-:S03]  /*17d80*/  IMAD.WIDE R238, R246, 0x4, R128 ;  /* 0x00000004f6ee7825 */ /* 0x010fc600078e0280 */
[----:B------:R2:W-:Y:S01]  /*17d90*/  STL.64 [R1+0xa48], R232 ;  /* 0x000a48e801007387 */ /* 0x0005e20000100a00 */
[----:B-1----:R-:W-:-:S03]  /*17da0*/  IMAD.WIDE R236, R246, 0x4, R126 ;  /* 0x00000004f6ec7825 */ /* 0x002fc600078e027e */
[----:B------:R1:W-:Y:S01]  /*17db0*/  STL.64 [R1+0xa40], R230 ;  /* 0x000a40e601007387 */ /* 0x0003e20000100a00 */
[----:B-----5:R-:W-:-:S03]  /*17dc0*/  IMAD.WIDE R234, R246, 0x4, R124 ;  /* 0x00000004f6ea7825 */ /* 0x020fc600078e027c */
[----:B------:R4:W-:Y:S01]  /*17dd0*/  LDGSTS.E [R135+0x1c00], desc[UR40][R242.64], !P2 ;  /* 0x01c00000f2877fae */ /* 0x0009e2000d1a1028 */
[----:B--2---:R-:W-:-:S03]  /*17de0*/  IMAD.WIDE R232, R246, 0x4, R122 ;  /* 0x00000004f6e87825 */ /* 0x004fc600078e027a */
[----:B------:R2:W-:Y:S01]  /*17df0*/  STL.64 [R1+0xa38], R228 ;  /* 0x000a38e401007387 */ /* 0x0005e20000100a00 */
[----:B-1----:R-:W-:-:S03]  /*17e00*/  IMAD.WIDE R230, R246, 0x4, R120 ;  /* 0x00000004f6e67825 */ /* 0x002fc600078e0278 */
[----:B------:R1:W-:Y:S04]  /*17e10*/  LDGSTS.E [R135+0x1c80], desc[UR40][R240.64], !P2 ;  /* 0x01c80000f0877fae */ /* 0x0003e8000d1a1028 */
[----:B------:R5:W-:Y:S01]  /*17e20*/  LDGSTS.E [R135+0x1d00], desc[UR40][R238.64], !P2 ;  /* 0x01d00000ee877fae */ /* 0x000be2000d1a1028 */
[----:B--2---:R-:W-:-:S03]  /*17e30*/  IMAD.WIDE R228, R246, 0x4, R4 ;  /* 0x00000004f6e47825 */ /* 0x004fc600078e0204 */
[----:B------:R2:W-:Y:S01]  /*17e40*/  LDGSTS.E [R135+0x1d80], desc[UR40][R236.64], !P2 ;  /* 0x01d80000ec877fae */ /* 0x0005e2000d1a1028 */
[----:B------:R-:W-:-:S03]  /*17e50*/  IMAD R246, R134, 0xb, RZ ;  /* 0x0000000b86f67824 */ /* 0x000fc600078e02ff */
[----:B------:R1:W-:Y:S04]  /*17e60*/  LDGSTS.E [R135+0x1e00], desc[UR40][R234.64], !P2 ;  /* 0x01e00000ea877fae */ /* 0x0003e8000d1a1028 */
[----:B------:R1:W-:Y:S04]  /*17e70*/  LDGSTS.E [R135+0x1e80], desc[UR40][R232.64], !P2 ;  /* 0x01e80000e8877fae */ /* 0x0003e8000d1a1028 */
[----:B------:R1:W-:Y:S04]  /*17e80*/  LDGSTS.E [R135+0x1f00], desc[UR40][R230.64], !P2 ;  /* 0x01f00000e6877fae */ /* 0x0003e8000d1a1028 */
[----:B------:R4:W-:Y:S04]  /*17e90*/  STL.64 [R1+0xc30], R242 ;  /* 0x000c30f201007387 */ /* 0x0009e80000100a00 */
[----:B------:R1:W-:Y:S01]  /*17ea0*/  LDGSTS.E [R135+0x1f80], desc[UR40][R228.64], !P2 ;  /* 0x01f80000e4877fae */ /* 0x0003e2000d1a1028 */
[----:B------:R-:W-:-:S02]  /*17eb0*/  ISETP.GE.U32.AND P2, PT, R248, 0x7fffffc5, PT ;  /* 0x7fffffc5f800780c */ /* 0x000fc40003f46070 */
[----:B------:R-:W3:Y:S01]  /*17ec0*/  LDC R248, c[0x0][0x3a0] ;  /* 0x0000e800fff87b82 */ /* 0x000ee20000000800 */
[----:B------:R1:W-:Y:S01]  /*17ed0*/  STL.64 [R1+0xc28], R240 ;  /* 0x000c28f001007387 */ /* 0x0003e20000100a00 */
[----:B----4-:R-:W-:-:S03]  /*17ee0*/  IMAD.WIDE R242, R246, 0x4, R132 ;  /* 0x00000004f6f27825 */ /* 0x010fc600078e0284 */
[----:B------:R5:W-:Y:S01]  /*17ef0*/  STL.64 [R1+0xc20], R238 ;  /* 0x000c20ee01007387 */ /* 0x000be20000100a00 */
[----:B------:R-:W-:-:S03]  /*17f00*/  SEL R3, RZ, 0x4, P5 ;  /* 0x00000004ff037807 */ /* 0x000fc60002800000 */
[----:B------:R2:W-:Y:S01]  /*17f10*/  STL.64 [R1+0xc18], R236 ;  /* 0x000c18ec01007387 */ /* 0x0005e20000100a00 */
[----:B-1----:R-:W-:-:S03]  /*17f20*/  IMAD.WIDE R240, R246, 0x4, R130 ;  /* 0x00000004f6f07825 */ /* 0x002fc600078e0282 */
[----:B------:R1:W-:Y:S01]  /*17f30*/  STL.64 [R1+0xc10], R234 ;  /* 0x000c10ea01007387 */ /* 0x0003e20000100a00 */
[----:B------:R-:W-:Y:S01]  /*17f40*/  PLOP3.LUT P5, PT, PT, PT, UP0, 0x80, 0x8 ;  /* 0x000000000008781c */ /* 0x000fe20003faf008 */
[C---:B-----5:R-:W-:Y:S02]  /*17f50*/  IMAD.WIDE R238, R246.reuse, 0x4, R128 ;  /* 0x00000004f6ee7825 */ /* 0x060fe400078e0280 */
[----:B------:R4:W-:Y:S02]  /*17f60*/  STL.64 [R1+0xc08], R232 ;  /* 0x000c08e801007387 */ /* 0x0009e40000100a00 */
[C---:B--2---:R-:W-:Y:S02]  /*17f70*/  IMAD.WIDE R236, R246.reuse, 0x4, R126 ;  /* 0x00000004f6ec7825 */ /* 0x044fe400078e027e */
[----:B------:R2:W-:Y:S02]  /*17f80*/  STL.64 [R1+0xc00], R230 ;  /* 0x000c00e601007387 */ /* 0x0005e40000100a00 */
[----:B-1----:R-:W-:-:S02]  /*17f90*/  IMAD.WIDE R234, R246, 0x4, R124 ;  /* 0x00000004f6ea7825 */ /* 0x002fc400078e027c */
[----:B------:R1:W-:Y:S02]  /*17fa0*/  LDGSTS.E [R135+0x2c00], desc[UR40][R242.64], !P0 ;  /* 0x02c00000f2877fae */ /* 0x0003e4000c1a1028 */
[C---:B----4-:R-:W-:Y:S02]  /*17fb0*/  IMAD.WIDE R232, R246.reuse, 0x4, R122 ;  /* 0x00000004f6e87825 */ /* 0x050fe400078e027a */
[----:B------:R4:W-:Y:S02]  /*17fc0*/  STL.64 [R1+0xbf8], R228 ;  /* 0x000bf8e401007387 */ /* 0x0009e40000100a00 */
[----:B--2---:R-:W-:Y:S02]  /*17fd0*/  IMAD.WIDE R230, R246, 0x4, R120 ;  /* 0x00000004f6e67825 */ /* 0x004fe400078e0278 */
[----:B------:R2:W-:Y:S01]  /*17fe0*/  LDGSTS.E [R135+0x2c80], desc[UR40][R240.64], !P0 ;  /* 0x02c80000f0877fae */ /* 0x0005e2000c1a1028 */
[----:B------:R-:W-:-:S03]  /*17ff0*/  SEL R3, R3, RZ, P5 ;  /* 0x000000ff03037207 */ /* 0x000fc60002800000 */
[----:B------:R5:W-:Y:S01]  /*18000*/  LDGSTS.E [R135+0x2d00], desc[UR40][R238.64], !P0 ;  /* 0x02d00000ee877fae */ /* 0x000be2000c1a1028 */
[----:B----4-:R-:W-:-:S03]  /*18010*/  IMAD.WIDE R228, R246, 0x4, R4 ;  /* 0x00000004f6e47825 */ /* 0x010fc600078e0204 */
[----:B------:R-:W-:Y:S04]  /*18020*/  LDGSTS.E [R135+0x2d80], desc[UR40][R236.64], !P0 ;  /* 0x02d80000ec877fae */ /* 0x000fe8000c1a1028 */
[----:B------:R-:W-:Y:S04]  /*18030*/  LDGSTS.E [R135+0x2e00], desc[UR40][R234.64], !P0 ;  /* 0x02e00000ea877fae */ /* 0x000fe8000c1a1028 */
[----:B------:R1:W-:Y:S04]  /*18040*/  STL.64 [R1+0xbf0], R242 ;  /* 0x000bf0f201007387 */ /* 0x0003e80000100a00 */
[----:B------:R-:W-:Y:S04]  /*18050*/  LDGSTS.E [R135+0x2e80], desc[UR40][R232.64], !P0 ;  /* 0x02e80000e8877fae */ /* 0x000fe8000c1a1028 */
[----:B------:R2:W-:Y:S04]  /*18060*/  STL.64 [R1+0xbe8], R240 ;  /* 0x000be8f001007387 */ /* 0x0005e80000100a00 */
[----:B------:R4:W-:Y:S04]  /*18070*/  LDGSTS.E [R135+0x2f00], desc[UR40][R230.64], !P0 ;  /* 0x02f00000e6877fae */ /* 0x0009e8000c1a1028 */
[----:B------:R5:W-:Y:S04]  /*18080*/  STL.64 [R1+0xbe0], R238 ;  /* 0x000be0ee01007387 */ /* 0x000be80000100a00 */
[----:B------:R1:W-:Y:S01]  /*18090*/  LDGSTS.E [R135+0x2f80], desc[UR40][R228.64], !P0 ;  /* 0x02f80000e4877fae */ /* 0x0003e2000c1a1028 */
[----:B------:R-:W-:Y:S01]  /*180a0*/  ISETP.NE.U32.AND P0, PT, R3, RZ, PT ;  /* 0x000000ff0300720c */ /* 0x000fe20003f05070 */
[----:B------:R-:W-:-:S02]  /*180b0*/  IMAD R3, R134, 0xf, RZ ;  /* 0x0000000f86037824 */ /* 0x000fc400078e02ff */
[----:B------:R-:W-:Y:S04]  /*180c0*/  STL.64 [R1+0xbd8], R236 ;  /* 0x000bd8ec01007387 */ /* 0x000fe80000100a00 */
[----:B------:R-:W-:Y:S04]  /*180d0*/  STL.64 [R1+0xbd0], R234 ;  /* 0x000bd0ea01007387 */ /* 0x000fe80000100a00 */
[----:B------:R-:W-:Y:S01]  /*180e0*/  STL.64 [R1+0xbc8], R232 ;  /* 0x000bc8e801007387 */ /* 0x000fe20000100a00 */
[----:B------:R-:W-:-:S03]  /*180f0*/  IMAD.WIDE R250, R3, 0x4, R130 ;  /* 0x0000000403fa7825 */ /* 0x000fc600078e0282 */
[----:B------:R4:W-:Y:S01]  /*18100*/  STL.64 [R1+0xbc0], R230 ;  /* 0x000bc0e601007387 */ /* 0x0009e20000100a00 */
[----:B-1----:R-:W-:-:S03]  /*18110*/  IMAD.WIDE R242, R3, 0x4, R128 ;  /* 0x0000000403f27825 */ /* 0x002fc600078e0280 */
[----:B------:R1:W-:Y:S01]  /*18120*/  STL.64 [R1+0xbb8], R228 ;  /* 0x000bb8e401007387 */ /* 0x0003e20000100a00 */
[----:B--2---:R-:W-:Y:S01]  /*18130*/  IMAD.WIDE R240, R3, 0x4, R126 ;  /* 0x0000000403f07825 */ /* 0x004fe200078e027e */
[----:B------:R-:W-:-:S03]  /*18140*/  ISETP.GE.U32.AND P5, PT, R247, 0x7fffffc1, PT ;  /* 0x7fffffc1f700780c */ /* 0x000fc60003fa6070 */
[----:B------:R-:W-:Y:S02]  /*18150*/  IMAD R246, R134, 0x13, RZ ;  /* 0x0000001386f67824 */ /* 0x000fe400078e02ff */
[C---:B-----5:R-:W-:Y:S01]  /*18160*/  IMAD.WIDE R238, R3.reuse, 0x4, R124 ;  /* 0x0000000403ee7825 */ /* 0x060fe200078e027c */
[----:B----4-:R-:W2:Y:S03]  /*18170*/  LDC R230, c[0x0][0x3a0] ;  /* 0x0000e800ffe67b82 */ /* 0x010ea60000000800 */
[----:B-1----:R-:W-:-:S04]  /*18180*/  IMAD.WIDE R228, R3, 0x4, R132 ;  /* 0x0000000403e47825 */ /* 0x002fc800078e0284 */
[C---:B------:R-:W-:Y:S01]  /*18190*/  IMAD.WIDE R236, R3.reuse, 0x4, R122 ;  /* 0x0000000403ec7825 */ /* 0x040fe200078e027a */
[----:B------:R-:W-:Y:S03]  /*181a0*/  LDGSTS.E [R135+0x3c00], desc[UR40][R228.64], !P6 ;  /* 0x03c00000e4877fae */ /* 0x000fe6000f1a1028 */
[C---:B------:R-:W-:Y:S01]  /*181b0*/  IMAD.WIDE R234, R3.reuse, 0x4, R120 ;  /* 0x0000000403ea7825 */ /* 0x040fe200078e0278 */
[----:B------:R-:W-:Y:S03]  /*181c0*/  STL.64 [R1+0xbb0], R228 ;  /* 0x000bb0e401007387 */ /* 0x000fe60000100a00 */
[----:B------:R-:W-:Y:S01]  /*181d0*/  IMAD.WIDE R232, R3, 0x4, R4 ;  /* 0x0000000403e87825 */ /* 0x000fe200078e0204 */
[----:B------:R1:W-:Y:S03]  /*181e0*/  LDGSTS.E [R135+0x3c80], desc[UR40][R250.64], !P6 ;  /* 0x03c80000fa877fae */ /* 0x0003e6000f1a1028 */
[----:B---3--:R-:W-:Y:S01]  /*181f0*/  VIADD R247, R248, 0xffffffdf ;  /* 0xffffffdff8f77836 */ /* 0x008fe20000000000 */
[----:B------:R1:W-:Y:S01]  /*18200*/  STL.64 [R1+0xba8], R250 ;  /* 0x000ba8fa01007387 */ /* 0x0003e20000100a00 */
[----:B------:R-:W-:-:S02]  /*18210*/  VIADD R3, R249, 0xffffffdb ;  /* 0xffffffdbf9037836 */ /* 0x000fc40000000000 */
[C---:B------:R-:W-:Y:S01]  /*18220*/  IMAD.WIDE R248, R246.reuse, 0x4, R132 ;  /* 0x00000004f6f87825 */ /* 0x040fe200078e0284 */
        /* <DEDUP_REMOVED lines=9> */
[----:B----4-:R-:W-:-:S03]  /*182c0*/  IMAD.WIDE R240, R246, 0x4, R126 ;  /* 0x00000004f6f07825 */ /* 0x010fc600078e027e */
[----:B------:R-:W4:Y:S04]  /*182d0*/  LDL.LU.64 R228, [R1+0x4370] ;  /* 0x0043700001e47983 */ /* 0x000f280000300a00 */
[----:B------:R5:W-:Y:S01]  /*182e0*/  LDGSTS.E [R135+0x3f00], desc[UR40][R234.64], !P6 ;  /* 0x03f00000ea877fae */ /* 0x000be2000f1a1028 */
[----:B-1----:R-:W-:-:S03]  /*182f0*/  IMAD.WIDE R238, R246, 0x4, R124 ;  /* 0x00000004f6ee7825 */ /* 0x002fc600078e027c */
[----:B------:R3:W-:Y:S04]  /*18300*/  STL.64 [R1+0xb88], R236 ;  /* 0x000b88ec01007387 */ /* 0x0007e80000100a00 */
[----:B------:R1:W-:Y:S04]  /*18310*/  LDGSTS.E [R135+0x3f80], desc[UR40][R232.64], !P6 ;  /* 0x03f80000e8877fae */ /* 0x0003e8000f1a1028 */
[----:B------:R5:W-:Y:S01]  /*18320*/  STL.64 [R1+0xb80], R234 ;  /* 0x000b80ea01007387 */ /* 0x000be20000100a00 */
[----:B---3--:R-:W-:-:S03]  /*18330*/  IMAD.WIDE R236, R246, 0x4, R122 ;  /* 0x00000004f6ec7825 */ /* 0x008fc600078e027a */
[----:B------:R3:W-:Y:S04]  /*18340*/  LDGSTS.E [R135+0x4c00], desc[UR40][R248.64], !P4 ;  /* 0x04c00000f8877fae */ /* 0x0007e8000e1a1028 */
[----:B------:R1:W-:Y:S01]  /*18350*/  STL.64 [R1+0xb78], R232 ;  /* 0x000b78e801007387 */ /* 0x0003e20000100a00 */
[----:B-----5:R-:W-:-:S03]  /*18360*/  IMAD.WIDE R234, R246, 0x4, R120 ;  /* 0x00000004f6ea7825 */ /* 0x020fc600078e0278 */
[----:B------:R5:W-:Y:S04]  /*18370*/  LDGSTS.E [R135+0x4c80], desc[UR40][R250.64], !P4 ;  /* 0x04c80000fa877fae */ /* 0x000be8000e1a1028 */
        /* <DEDUP_REMOVED lines=13> */
[----:B--2---:R-:W-:Y:S01]  /*18450*/  VIADD R246, R230, 0xffffffd7 ;  /* 0xffffffd7e6f67836 */ /* 0x004fe20000000000 */
[----:B---3--:R-:W2:Y:S01]  /*18460*/  LDC R248, c[0x0][0x3a0] ;  /* 0x0000e800fff87b82 */ /* 0x008ea20000000800 */
[C---:B-----5:R-:W-:Y:S01]  /*18470*/  IMAD.WIDE R250, R3.reuse, 0x4, R132 ;  /* 0x0000000403fa7825 */ /* 0x060fe200078e0284 */
[----:B------:R3:W-:Y:S03]  /*18480*/  STL.64 [R1+0xb50], R238 ;  /* 0x000b50ee01007387 */ /* 0x0007e60000100a00 */
[C---:B-1----:R-:W-:Y:S01]  /*18490*/  IMAD.WIDE R242, R3.reuse, 0x4, R130 ;  /* 0x0000000403f27825 */ /* 0x042fe200078e0282 */
[----:B------:R1:W-:Y:S02]  /*184a0*/  STL.64 [R1+0xb48], R236 ;  /* 0x000b48ec01007387 */ /* 0x0003e40000100a00 */
[----:B------:R-:W5:Y:S01]  /*184b0*/  LDC R249, c[0x0][0x3a0] ;  /* 0x0000e800fff97b82 */ /* 0x000f620000000800 */
[C---:B------:R-:W-:Y:S01]  /*184c0*/  IMAD.WIDE R240, R3.reuse, 0x4, R128 ;  /* 0x0000000403f07825 */ /* 0x040fe200078e0280 */
[----:B------:R1:W-:Y:S03]  /*184d0*/  STL.64 [R1+0xb40], R234 ;  /* 0x000b40ea01007387 */ /* 0x0003e60000100a00 */
[C---:B---3--:R-:W-:Y:S01]  /*184e0*/  IMAD.WIDE R238, R3.reuse, 0x4, R126 ;  /* 0x0000000403ee7825 */ /* 0x048fe200078e027e */
[----:B------:R3:W-:Y:S03]  /*184f0*/  STL.64 [R1+0xb38], R232 ;  /* 0x000b38e801007387 */ /* 0x0007e60000100a00 */
[C---:B-1----:R-:W-:Y:S01]  /*18500*/  IMAD.WIDE R236, R3.reuse, 0x4, R124 ;  /* 0x0000000403ec7825 */ /* 0x042fe200078e027c */
[----:B------:R1:W-:Y:S03]  /*18510*/  STL.64 [R1+0xb30], R250 ;  /* 0x000b30fa01007387 */ /* 0x0003e60000100a00 */
[C---:B------:R-:W-:Y:S01]  /*18520*/  IMAD.WIDE R234, R3.reuse, 0x4, R122 ;  /* 0x0000000403ea7825 */ /* 0x040fe200078e027a */
[----:B------:R1:W-:Y:S03]  /*18530*/  LDGSTS.E [R135+0x5c00], desc[UR40][R250.64], !P3 ;  /* 0x05c00000fa877fae */ /* 0x0003e6000d9a1028 */
[C---:B------:R-:W-:Y:S01]  /*18540*/  IMAD.WIDE R230, R3.reuse, 0x4, R4 ;  /* 0x0000000403e67825 */ /* 0x040fe200078e0204 */
[----:B------:R1:W-:Y:S03]  /*18550*/  STL.64 [R1+0xb28], R242 ;  /* 0x000b28f201007387 */ /* 0x0003e60000100a00 */
[----:B---3--:R-:W-:Y:S01]  /*18560*/  IMAD.WIDE R232, R3, 0x4, R120 ;  /* 0x0000000403e87825 */ /* 0x008fe200078e0278 */
[----:B------:R3:W-:Y:S04]  /*18570*/  LDGSTS.E [R135+0x5c80], desc[UR40][R242.64], !P3 ;  /* 0x05c80000f2877fae */ /* 0x0007e8000d9a1028 */
[----:B------:R1:W-:Y:S01]  /*18580*/  STL.64 [R1+0xb20], R240 ;  /* 0x000b20f001007387 */ /* 0x0003e20000100a00 */
[----:B------:R-:W-:-:S03]  /*18590*/  IMAD R3, R134, 0x1b, RZ ;  /* 0x0000001b86037824 */ /* 0x000fc600078e02ff */
[----:B------:R1:W-:Y:S04]  /*185a0*/  LDGSTS.E [R135+0x5d00], desc[UR40][R240.64], !P3 ;  /* 0x05d00000f0877fae */ /* 0x0003e8000d9a1028 */
[----:B------:R1:W-:Y:S04]  /*185b0*/  STL.64 [R1+0xb18], R238 ;  /* 0x000b18ee01007387 */ /* 0x0003e80000100a00 */
[----:B------:R1:W-:Y:S04]  /*185c0*/  LDGSTS.E [R135+0x5d80], desc[UR40][R238.64], !P3 ;  /* 0x05d80000ee877fae */ /* 0x0003e8000d9a1028 */
[----:B------:R-:W-:Y:S04]  /*185d0*/  STL.64 [R1+0xb10], R236 ;  /* 0x000b10ec01007387 */ /* 0x000fe80000100a00 */
[----:B------:R-:W-:Y:S04]  /*185e0*/  LDGSTS.E [R135+0x5e00], desc[UR40][R236.64], !P3 ;  /* 0x05e00000ec877fae */ /* 0x000fe8000d9a1028 */
[----:B------:R-:W-:Y:S04]  /*185f0*/  STL.64 [R1+0xb08], R234 ;  /* 0x000b08ea01007387 */ /* 0x000fe80000100a00 */
[----:B------:R-:W-:Y:S01]  /*18600*/  LDGSTS.E [R135+0x5e80], desc[UR40][R234.64], !P3 ;  /* 0x05e80000ea877fae */ /* 0x000fe2000d9a1028 */
[----:B-1----:R-:W-:-:S03]  /*18610*/  IMAD.WIDE R250, R3, 0x4, R130 ;  /* 0x0000000403fa7825 */ /* 0x002fc600078e0282 */
[----:B------:R-:W-:Y:S04]  /*18620*/  STL.64 [R1+0xb00], R232 ;  /* 0x000b00e801007387 */ /* 0x000fe80000100a00 */
[----:B------:R-:W-:Y:S01]  /*18630*/  LDGSTS.E [R135+0x5f00], desc[UR40][R232.64], !P3 ;  /* 0x05f00000e8877fae */ /* 0x000fe2000d9a1028 */
[----:B---3--:R-:W-:-:S03]  /*18640*/  IMAD.WIDE R242, R3, 0x4, R128 ;  /* 0x0000000403f27825 */ /* 0x008fc600078e0280 */
[----:B------:R1:W-:Y:S04]  /*18650*/  STL.64 [R1+0xaf8], R230 ;  /* 0x000af8e601007387 */ /* 0x0003e80000100a00 */
[----:B------:R1:W-:Y:S01]  /*18660*/  LDGSTS.E [R135+0x5f80], desc[UR40][R230.64], !P3 ;  /* 0x05f80000e6877fae */ /* 0x0003e2000d9a1028 */
[----:B------:R-:W-:-:S04]  /*18670*/  IMAD.WIDE R240, R3, 0x4, R126 ;  /* 0x0000000403f07825 */ /* 0x000fc800078e027e */
[----:B------:R-:W-:-:S04]  /*18680*/  IMAD.WIDE R238, R3, 0x4, R124 ;  /* 0x0000000403ee7825 */ /* 0x000fc800078e027c */
[----:B-1----:R-:W-:-:S04]  /*18690*/  IMAD.WIDE R230, R3, 0x4, R132 ;  /* 0x0000000403e67825 */ /* 0x002fc800078e0284 */
[C---:B------:R-:W-:Y:S01]  /*186a0*/  IMAD.WIDE R236, R3.reuse, 0x4, R122 ;  /* 0x0000000403ec7825 */ /* 0x040fe200078e027a */
[----:B------:R1:W-:Y:S03]  /*186b0*/  STL.64 [R1+0x5b0], R230 ;  /* 0x0005b0e601007387 */ /* 0x0003e60000100a00 */
[C---:B------:R-:W-:Y:S01]  /*186c0*/  IMAD.WIDE R234, R3.reuse, 0x4, R120 ;  /* 0x0000000403ea7825 */ /* 0x040fe200078e0278 */
[----:B------:R-:W-:Y:S04]  /*186d0*/  STL.64 [R1+0x5a8], R250 ;  /* 0x0005a8fa01007387 */ /* 0x000fe80000100a00 */
[----:B------:R-:W-:Y:S01]  /*186e0*/  LDGSTS.E [R135+0x6c00], desc[UR40][R230.64], !P2 ;  /* 0x06c00000e6877fae */ /* 0x000fe2000d1a1028 */
[----:B------:R-:W-:-:S03]  /*186f0*/  IMAD.WIDE R232, R3, 0x4, R4 ;  /* 0x0000000403e87825 */ /* 0x000fc600078e0204 */
[----:B------:R-:W-:Y:S01]  /*18700*/  STL.64 [R1+0x5a0], R242 ;  /* 0x0005a0f201007387 */ /* 0x000fe20000100a00 */
[----:B------:R-:W-:-:S03]  /*18710*/  IMAD R134, R134, 0x1f, RZ ;  /* 0x0000001f86867824 */ /* 0x000fc600078e02ff */
[----:B------:R-:W-:Y:S04]  /*18720*/  LDGSTS.E [R135+0x6c80], desc[UR40][R250.64], !P2 ;  /* 0x06c80000fa877fae */ /* 0x000fe8000d1a1028 */
[----:B------:R-:W-:Y:S04]  /*18730*/  STL.64 [R1+0x598], R240 ;  /* 0x000598f001007387 */ /* 0x000fe80000100a00 */
[----:B------:R-:W-:Y:S04]  /*18740*/  LDGSTS.E [R135+0x6d00], desc[UR40][R242.64], !P2 ;  /* 0x06d00000f2877fae */ /* 0x000fe8000d1a1028 */
[----:B------:R-:W-:Y:S04]  /*18750*/  STL.64 [R1+0x590], R238 ;  /* 0x000590ee01007387 */ /* 0x000fe80000100a00 */
[----:B------:R-:W-:Y:S04]  /*18760*/  LDGSTS.E [R135+0x6d80], desc[UR40][R240.64], !P2 ;  /* 0x06d80000f0877fae */ /* 0x000fe8000d1a1028 */
[----:B-1----:R-:W3:Y:S04]  /*18770*/  LDL.LU.64 R230, [R1+0x4368] ;  /* 0x0043680001e67983 */ /* 0x002ee80000300a00 */
[----:B------:R-:W-:Y:S04]  /*18780*/  LDGSTS.E [R135+0x6e00], desc[UR40][R238.64], !P2 ;  /* 0x06e00000ee877fae */ /* 0x000fe8000d1a1028 */
[----:B------:R1:W-:Y:S04]  /*18790*/  STL.64 [R1+0x588], R236 ;  /* 0x000588ec01007387 */ /* 0x0003e80000100a00 */
[----:B------:R1:W-:Y:S04]  /*187a0*/  LDGSTS.E [R135+0x6e80], desc[UR40][R236.64], !P2 ;  /* 0x06e80000ec877fae */ /* 0x0003e8000d1a1028 */
[----:B------:R2:W-:Y:S04]  /*187b0*/  STL.64 [R1+0x580], R234 ;  /* 0x000580ea01007387 */ /* 0x0005e80000100a00 */
[----:B------:R2:W-:Y:S04]  /*187c0*/  LDGSTS.E [R135+0x6f00], desc[UR40][R234.64], !P2 ;  /* 0x06f00000ea877fae */ /* 0x0005e8000d1a1028 */
[----:B------:R5:W-:Y:S01]  /*187d0*/  STL.64 [R1+0x4b8], R232 ;  /* 0x0004b8e801007387 */ /* 0x000be20000100a00 */
[----:B-1----:R-:W-:-:S03]  /*187e0*/  IMAD.WIDE R236, R134, 0x4, R128 ;  /* 0x0000000486ec7825 */ /* 0x002fc600078e0280 */
[----:B------:R5:W-:Y:S01]  /*187f0*/  LDGSTS.E [R135+0x6f80], desc[UR40][R232.64], !P2 ;  /* 0x06f80000e8877fae */ /* 0x000be2000d1a1028 */
[----:B------:R-:W-:-:S04]  /*18800*/  IMAD.WIDE R238, R134, 0x4, R126 ;  /* 0x0000000486ee7825 */ /* 0x000fc800078e027e */
[----:B--2---:R-:W-:-:S04]  /*18810*/  IMAD.WIDE R234, R134, 0x4, R130 ;  /* 0x0000000486ea7825 */ /* 0x004fc800078e0282 */
[----:B-----5:R-:W-:-:S04]  /*18820*/  IMAD.WIDE R232, R134, 0x4, R132 ;  /* 0x0000000486e87825 */ /* 0x020fc800078e0284 */
[----:B------:R-:W-:Y:S01]  /*18830*/  VIADD R248, R248, 0xffffffd3 ;  /* 0xffffffd3f8f87836 */ /* 0x000fe20000000000 */
[----:B------:R1:W-:Y:S01]  /*18840*/  STL.64 [R1+0x4b0], R232 ;  /* 0x0004b0e801007387 */ /* 0x0003e20000100a00 */
[----:B------:R-:W-:-:S03]  /*18850*/  IMAD.WIDE R240, R134, 0x4, R124 ;  /* 0x0000000486f07825 */ /* 0x000fc600078e027c */
[----:B------:R2:W-:Y:S01]  /*18860*/  STL.64 [R1+0x4a8], R234 ;  /* 0x0004a8ea01007387 */ /* 0x0005e20000100a00 */
[----:B------:R-:W-:Y:S01]  /*18870*/  IMAD.WIDE R250, R134, 0x4, R122 ;  /* 0x0000000486fa7825 */ /* 0x000fe200078e027a */
[----:B------:R-:W-:Y:S02]  /*18880*/  ISETP.GE.U32.AND P2, PT, R248, 0x7fffffb4, PT ;  /* 0x7fffffb4f800780c */ /* 0x000fe40003f46070 */
[----:B------:R5:W-:Y:S01]  /*18890*/  STL.64 [R1+0x4a0], R236 ;  /* 0x0004a0ec01007387 */ /* 0x000be20000100a00 */
[----:B------:R-:W-:-:S03]  /*188a0*/  IMAD.WIDE R242, R134, 0x4, R120 ;  /* 0x0000000486f27825 */ /* 0x000fc600078e0278 */
[----:B------:R1:W-:Y:S01]  /*188b0*/  STL.64 [R1+0x498], R238 ;  /* 0x000498ee01007387 */ /* 0x0003e20000100a00 */
[----:B------:R-:W-:Y:S02]  /*188c0*/  VIADD R3, R249, 0xffffffcf ;  /* 0xffffffcff9037836 */ /* 0x000fe40000000000 */
[----:B------:R-:W-:Y:S01]  /*188d0*/  IMAD.WIDE R248, R134, 0x4, R4 ;  /* 0x0000000486f87825 */ /* 0x000fe200078e0204 */
[----:B------:R1:W-:Y:S04]  /*188e0*/  STL.64 [R1+0x490], R240 ;  /* 0x000490f001007387 */ /* 0x0003e80000100a00 */
[----:B------:R-:W-:Y:S04]  /*188f0*/  LDGSTS.E [R135+0x7c00], desc[UR40][R232.64], !P5 ;  /* 0x07c00000e8877fae */ /* 0x000fe8000e9a1028 */
[----:B------:R-:W-:Y:S04]  /*18900*/  LDGSTS.E [R135+0x7c80], desc[UR40][R234.64], !P5 ;  /* 0x07c80000ea877fae */ /* 0x000fe8000e9a1028 */
[----:B------:R-:W-:Y:S04]  /*18910*/  LDGSTS.E [R135+0x7d00], desc[UR40][R236.64], !P5 ;  /* 0x07d00000ec877fae */ /* 0x000fe8000e9a1028 */
[----:B-1----:R-:W3:Y:S04]  /*18920*/  LDL.LU.64 R232, [R1+0x4360] ;  /* 0x0043600001e87983 */ /* 0x002ee80000300a00 */
[----:B------:R1:W-:Y:S04]  /*18930*/  STL.64 [R1+0x488], R250 ;  /* 0x000488fa01007387 */ /* 0x0003e80000100a00 */
[----:B--2---:R-:W2:Y:S04]  /*18940*/  LDL.LU.64 R234, [R1+0x4358] ;  /* 0x0043580001ea7983 */ /* 0x004ea80000300a00 */
[----:B------:R1:W-:Y:S04]  /*18950*/  STL.64 [R1+0x480], R242 ;  /* 0x000480f201007387 */ /* 0x0003e80000100a00 */
[----:B-----5:R-:W5:Y:S04]  /*18960*/  LDL.LU.64 R236, [R1+0x4350] ;  /* 0x0043500001ec7983 */ /* 0x020f680000300a00 */
[----:B------:R-:W-:Y:S04]  /*18970*/  STL.64 [R1+0x478], R248 ;  /* 0x000478f801007387 */ /* 0x000fe80000100a00 */
[----:B------:R-:W-:Y:S04]  /*18980*/  LDGSTS.E [R135+0x7d80], desc[UR40][R238.64], !P5 ;  /* 0x07d80000ee877fae */ /* 0x000fe8000e9a1028 */
[----:B------:R-:W-:Y:S04]  /*18990*/  LDGSTS.E [R135+0x7e00], desc[UR40][R240.64], !P5 ;  /* 0x07e00000f0877fae */ /* 0x000fe8000e9a1028 */
[----:B------:R-:W-:Y:S04]  /*189a0*/  LDGSTS.E [R135+0x7e80], desc[UR40][R250.64], !P5 ;  /* 0x07e80000fa877fae */ /* 0x000fe8000e9a1028 */
[----:B------:R-:W2:Y:S04]  /*189b0*/  LDL.LU.64 R238, [R1+0x4348] ;  /* 0x0043480001ee7983 */ /* 0x000ea80000300a00 */
[----:B------:R-:W2:Y:S04]  /*189c0*/  LDL.LU.64 R240, [R1+0x4340] ;  /* 0x0043400001f07983 */ /* 0x000ea80000300a00 */
[----:B-1----:R-:W2:Y:S04]  /*189d0*/  LDL.LU.64 R250, [R1+0x4338] ;  /* 0x0043380001fa7983 */ /* 0x002ea80000300a00 */
[----:B------:R-:W-:Y:S01]  /*189e0*/  LDGSTS.E [R135+0x7f00], desc[UR40][R242.64], !P5 ;  /* 0x07f00000f2877fae */ /* 0x000fe2000e9a1028 */
[----:B------:R-:W-:-:S02]  /*189f0*/  ISETP.GE.U32.AND P6, PT, R247, 0x7fffffc0, PT ;  /* 0x7fffffc0f700780c */ /* 0x000fc40003fc6070 */
[----:B------:R-:W-:Y:S01]  /*18a00*/  ISETP.GE.U32.AND P3, PT, R246, 0x7fffffb8, PT ;  /* 0x7fffffb8f600780c */ /* 0x000fe20003f66070 */
[----:B------:R1:W-:Y:S01]  /*18a10*/  LDGSTS.E [R135+0x7f80], desc[UR40][R248.64], !P5 ;  /* 0x07f80000f8877fae */ /* 0x0003e2000e9a1028 */
[----:B------:R-:W1:Y:S03]  /*18a20*/  LDC.64 R246, c[0x0][0x3a8] ;  /* 0x0000ea00fff67b82 */ /* 0x000e660000000a00 */
[----:B------:R-:W2:Y:S01]  /*18a30*/  LDL.LU.64 R242, [R1+0x4330] ;  /* 0x0043300001f27983 */ /* 0x000ea20000300a00 */
[----:B------:R-:W-:Y:S01]  /*18a40*/  ISETP.GE.U32.AND P5, PT, R3, 0x7fffffb0, PT ;  /* 0x7fffffb00300780c */ /* 0x000fe20003fa6070 */
[----:B-1----:R-:W-:Y:S02]  /*18a50*/  IMAD.SHL.U32 R3, R246, 0x20, RZ ;  /* 0x00000020f6037824 */ /* 0x002fe400078e00ff */
[----:B------:R1:W-:Y:S01]  /*18a60*/  STL.64 [R1+0x4490], R162 ;  /* 0x004490a201007387 */ /* 0x0003e20000100a00 */
[----:B------:R-:W2:Y:S03]  /*18a70*/  LDCU UR7, c[0x0][0x3a0] ;  /* 0x00007400ff0777ac */ /* 0x000ea60008000800 */
[----:B------:R-:W0:Y:S04]  /*18a80*/  LDGDEPBAR ;  /* 0x00000000000079af */ /* 0x000e280000000000 */
[----:B-1----:R-:W3:Y:S04]  /*18a90*/  LDL.64 R162, [R1+0x30] ;  /* 0x0000300001a27983 */ /* 0x002ee80000100a00 */
[----:B------:R1:W-:Y:S04]  /*18aa0*/  STL.64 [R1+0x4488], R146 ;  /* 0x0044889201007387 */ /* 0x0003e80000100a00 */
        /* <DEDUP_REMOVED lines=15> */
[----:B--2---:R1:W-:Y:S04]  /*18ba0*/  STL.64 [R1+0x4448], R242 ;  /* 0x004448f201007387 */ /* 0x0043e80000100a00 */
[----:B-1----:R-:W2:Y:S04]  /*18bb0*/  LDL.64 R242, [R1+0x270] ;  /* 0x0002700001f27983 */ /* 0x002ea80000100a00 */
[----:B------:R1:W-:Y:S04]  /*18bc0*/  STL.64 [R1+0x4440], R132 ;  /* 0x0044408401007387 */ /* 0x0003e80000100a00 */
[----:B-1----:R-:W2:Y:S04]  /*18bd0*/  LDL.64 R132, [R1+0x2b0] ;  /* 0x0002b00001847983 */ /* 0x002ea80000100a00 */
[----:B------:R1:W-:Y:S04]  /*18be0*/  STL.64 [R1+0x4438], R130 ;  /* 0x0044388201007387 */ /* 0x0003e80000100a00 */
[----:B-1----:R-:W2:Y:S04]  /*18bf0*/  LDL.64 R130, [R1+0x2f0] ;  /* 0x0002f00001827983 */ /* 0x002ea80000100a00 */
[----:B------:R1:W-:Y:S04]  /*18c00*/  STL.64 [R1+0x4430], R128 ;  /* 0x0044308001007387 */ /* 0x0003e80000100a00 */
[----:B-1----:R-:W2:Y:S04]  /*18c10*/  LDL.64 R128, [R1+0x330] ;  /* 0x0003300001807983 */ /* 0x002ea80000100a00 */
[----:B------:R1:W-:Y:S01]  /*18c20*/  STL.64 [R1+0x4428], R126 ;  /* 0x0044287e01007387 */ /* 0x0003e20000100a00 */
[----:B------:R-:W4:Y:S03]  /*18c30*/  S2R R248, SR_TID.X ;  /* 0x0000000000f87919 */ /* 0x000f260000002100 */
[----:B-1----:R-:W2:Y:S04]  /*18c40*/  LDL.64 R126, [R1+0x370] ;  /* 0x00037000017e7983 */ /* 0x002ea80000100a00 */
[----:B------:R1:W-:Y:S04]  /*18c50*/  STL.64 [R1+0x4420], R124 ;  /* 0x0044207c01007387 */ /* 0x0003e80000100a00 */
[----:B-1----:R-:W2:Y:S04]  /*18c60*/  LDL.64 R124, [R1+0x3b0] ;  /* 0x0003b000017c7983 */ /* 0x002ea80000100a00 */
[----:B------:R1:W-:Y:S01]  /*18c70*/  STL.64 [R1+0x4418], R122 ;  /* 0x0044187a01007387 */ /* 0x0003e20000100a00 */
[----:B----4-:R-:W-:-:S03]  /*18c80*/  LOP3.LUT R248, R248, 0x1f, RZ, 0xc0, !PT ;  /* 0x0000001ff8f87812 */ /* 0x010fc600078ec0ff */
[----:B-1----:R-:W4:Y:S02]  /*18c90*/  LDL.64 R122, [R1+0x3f0] ;  /* 0x0003f000017a7983 */ /* 0x002f240000100a00 */
[----:B------:R-:W-:Y:S02]  /*18ca0*/  IMAD.SHL.U32 R249, R248, 0x4, RZ ;  /* 0x00000004f8f97824 */ /* 0x000fe400078e00ff */
[----:B------:R1:W-:Y:S04]  /*18cb0*/  STL.64 [R1+0x4410], R120 ;  /* 0x0044107801007387 */ /* 0x0003e80000100a00 */
[----:B-1----:R-:W2:Y:S04]  /*18cc0*/  LDL.64 R120, [R1+0x430] ;  /* 0x0004300001787983 */ /* 0x002ea80000100a00 */
[----:B------:R1:W-:Y:S04]  /*18cd0*/  STL.64 [R1+0x4408], R4 ;  /* 0x0044080401007387 */ /* 0x0003e80000100a00 */
[----:B-1----:R-:W2:Y:S01]  /*18ce0*/  LDL.64 R4, [R1+0x470] ;  /* 0x0004700001047983 */ /* 0x002ea20000100a00 */
[----:B------:R-:W-:-:S02]  /*18cf0*/  LOP3.LUT R134, R249, 0x10, RZ, 0x3c, !PT ;  /* 0x00000010f9867812 */ /* 0x000fc400078e3cff */
[C---:B------:R-:W-:Y:S02]  /*18d00*/  LOP3.LUT R246, R249.reuse, 0x30, RZ, 0x3c, !PT ;  /* 0x00000030f9f67812 */ /* 0x040fe400078e3cff */
[C---:B------:R-:W-:Y:S01]  /*18d10*/  LOP3.LUT R248, R249.reuse, 0x50, RZ, 0x3c, !PT ;  /* 0x00000050f9f87812 */ /* 0x040fe200078e3cff */
[----:B------:R-:W-:Y:S01]  /*18d20*/  VIADD R134, R134, UR4 ;  /* 0x0000000486867c36 */ /* 0x000fe20008000000 */
[----:B------:R-:W-:Y:S01]  /*18d30*/  LOP3.LUT R249, R249, 0x70, RZ, 0x3c, !PT ;  /* 0x00000070f9f97812 */ /* 0x000fe200078e3cff */
[----:B------:R-:W-:Y:S02]  /*18d40*/  VIADD R246, R246, UR4 ;  /* 0x00000004f6f67c36 */ /* 0x000fe40008000000 */
[----:B------:R-:W-:Y:S02]  /*18d50*/  VIADD R248, R248, UR4 ;  /* 0x00000004f8f87c36 */ /* 0x000fe40008000000 */
[----:B------:R-:W-:Y:S01]  /*18d60*/  VIADD R249, R249, UR4 ;  /* 0x00000004f9f97c36 */ /* 0x000fe20008000000 */
[----:B--2---:R-:W-:Y:S04]  /*18d70*/  LDGSTS.E [R252+0x10000], desc[UR40][R4.64], P1 ;  /* 0x1000000004fc7fae */ /* 0x004fe800089a1028 */
[----:B------:R-:W-:Y:S04]  /*18d80*/  LDGSTS.E [R252+0x10400], desc[UR40][R120.64], P1 ;  /* 0x1040000078fc7fae */ /* 0x000fe800089a1028 */
[----:B----4-:R-:W-:Y:S04]  /*18d90*/  LDGSTS.E [R252+0x10800], desc[UR40][R122.64], P1 ;  /* 0x108000007afc7fae */ /* 0x010fe800089a1028 */
[----:B------:R-:W-:Y:S04]  /*18da0*/  LDGSTS.E [R252+0x10c00], desc[UR40][R124.64], P1 ;  /* 0x10c000007cfc7fae */ /* 0x000fe800089a1028 */
[----:B------:R-:W-:Y:S04]  /*18db0*/  LDGSTS.E [R252+0x11000], desc[UR40][R126.64], P1 ;  /* 0x110000007efc7fae */ /* 0x000fe800089a1028 */
[----:B------:R-:W-:Y:S04]  /*18dc0*/  LDGSTS.E [R252+0x11400], desc[UR40][R128.64], P1 ;  /* 0x1140000080fc7fae */ /* 0x000fe800089a1028 */
[----:B------:R-:W-:Y:S04]  /*18dd0*/  LDGSTS.E [R252+0x11800], desc[UR40][R130.64], P1 ;  /* 0x1180000082fc7fae */ /* 0x000fe800089a1028 */
[----:B------:R-:W-:Y:S04]  /*18de0*/  LDGSTS.E [R252+0x11c00], desc[UR40][R132.64], P1 ;  /* 0x11c0000084fc7fae */ /* 0x000fe800089a1028 */
[----:B------:R-:W-:Y:S04]  /*18df0*/  LDGSTS.E [R252+0x12000], desc[UR40][R242.64], P1 ;  /* 0x12000000f2fc7fae */ /* 0x000fe800089a1028 */
[----:B---3--:R-:W-:Y:S04]  /*18e00*/  LDGSTS.E [R252+0x12400], desc[UR40][R18.64], P1 ;  /* 0x1240000012fc7fae */ /* 0x008fe800089a1028 */
[----:B------:R-:W-:Y:S04]  /*18e10*/  LDGSTS.E [R252+0x12800], desc[UR40][R34.64], P1 ;  /* 0x1280000022fc7fae */ /* 0x000fe800089a1028 */
[----:B------:R-:W-:Y:S04]  /*18e20*/  LDGSTS.E [R252+0x12c00], desc[UR40][R50.64], P1 ;  /* 0x12c0000032fc7fae */ /* 0x000fe800089a1028 */
[----:B------:R-:W-:Y:S04]  /*18e30*/  LDGSTS.E [R252+0x13000], desc[UR40][R66.64], P1 ;  /* 0x1300000042fc7fae */ /* 0x000fe800089a1028 */
[----:B------:R-:W-:Y:S04]  /*18e40*/  LDGSTS.E [R252+0x13400], desc[UR40][R82.64], P1 ;  /* 0x1340000052fc7fae */ /* 0x000fe800089a1028 */
[----:B------:R-:W-:Y:S04]  /*18e50*/  LDGSTS.E [R252+0x13800], desc[UR40][R98.64], P1 ;  /* 0x1380000062fc7fae */ /* 0x000fe800089a1028 */
[----:B------:R-:W-:Y:S04]  /*18e60*/  LDGSTS.E [R252+0x13c00], desc[UR40][R114.64], P1 ;  /* 0x13c0000072fc7fae */ /* 0x000fe800089a1028 */
[----:B------:R-:W-:Y:S04]  /*18e70*/  LDGSTS.E [R252+0x14000], desc[UR40][R146.64], P1 ;  /* 0x1400000092fc7fae */ /* 0x000fe800089a1028 */
[----:B------:R-:W-:Y:S04]  /*18e80*/  LDGSTS.E [R252+0x14400], desc[UR40][R162.64], P1 ;  /* 0x14400000a2fc7fae */ /* 0x000fe800089a1028 */
[----:B------:R-:W2:Y:S04]  /*18e90*/  LDL.64 R114, [R1+0x3e8] ;  /* 0x0003e80001727983 */ /* 0x000ea80000100a00 */
[----:B------:R-:W3:Y:S04]  /*18ea0*/  LDL.64 R146, [R1+0x428] ;  /* 0x0004280001927983 */ /* 0x000ee80000100a00 */
[----:B------:R-:W4:Y:S04]  /*18eb0*/  LDL.64 R162, [R1+0x468] ;  /* 0x0004680001a27983 */ /* 0x000f280000100a00 */
[----:B------:R-:W2:Y:S04]  /*18ec0*/  LDL.64 R98, [R1+0x3a8] ;  /* 0x0003a80001627983 */ /* 0x000ea80000100a00 */
[----:B------:R-:W2:Y:S04]  /*18ed0*/  LDL.64 R82, [R1+0x368] ;  /* 0x0003680001527983 */ /* 0x000ea80000100a00 */
[----:B------:R-:W5:Y:S04]  /*18ee0*/  LDL.64 R66, [R1+0x328] ;  /* 0x0003280001427983 */ /* 0x000f680000100a00 */
        /* <DEDUP_REMOVED lines=26> */
[----:B----4-:R-:W-:Y:S04]  /*19090*/  LDGSTS.E [R134+0x10080], desc[UR40][R162.64], P1 ;  /* 0x10080000a2867fae */ /* 0x010fe800089a1028 */
[----:B---3--:R-:W-:Y:S04]  /*190a0*/  LDGSTS.E [R134+0x10480], desc[UR40][R146.64], P1 ;  /* 0x1048000092867fae */ /* 0x008fe800089a1028 */
[----:B--2---:R-:W-:Y:S04]  /*190b0*/  LDGSTS.E [R134+0x10880], desc[UR40][R114.64], P1 ;  /* 0x1088000072867fae */ /* 0x004fe800089a1028 */
[----:B------:R-:W-:Y:S04]  /*190c0*/  LDGSTS.E [R134+0x10c80], desc[UR40][R98.64], P1 ;  /* 0x10c8000062867fae */ /* 0x000fe800089a1028 */
[----:B------:R-:W-:Y:S04]  /*190d0*/  LDGSTS.E [R134+0x11080], desc[UR40][R82.64], P1 ;  /* 0x1108000052867fae */ /* 0x000fe800089a1028 */
[----:B-----5:R-:W-:Y:S04]  /*190e0*/  LDGSTS.E [R134+0x11480], desc[UR40][R66.64], P1 ;  /* 0x1148000042867fae */ /* 0x020fe800089a1028 */
[----:B------:R-:W-:Y:S04]  /*190f0*/  LDGSTS.E [R134+0x11880], desc[UR40][R50.64], P1 ;  /* 0x1188000032867fae */ /* 0x000fe800089a1028 */
[----:B------:R-:W-:Y:S04]  /*19100*/  LDGSTS.E [R134+0x11c80], desc[UR40][R34.64], P1 ;  /* 0x11c8000022867fae */ /* 0x000fe800089a1028 */
[----:B------:R-:W-:Y:S04]  /*19110*/  LDGSTS.E [R134+0x12080], desc[UR40][R18.64], P1 ;  /* 0x1208000012867fae */ /* 0x000fe800089a1028 */
[----:B------:R-:W2:Y:S04]  /*19120*/  LDL.LU.64 R162, [R1+0x4490] ;  /* 0x0044900001a27983 */ /* 0x000ea80000300a00 */
[----:B------:R-:W-:Y:S04]  /*19130*/  LDGSTS.E [R134+0x12480], desc[UR40][R4.64], P1 ;  /* 0x1248000004867fae */ /* 0x000fe800089a1028 */
[----:B------:R-:W3:Y:S04]  /*19140*/  LDL.LU.64 R146, [R1+0x4488] ;  /* 0x0044880001927983 */ /* 0x000ee80000300a00 */
[----:B------:R-:W-:Y:S04]  /*19150*/  LDGSTS.E [R134+0x12880], desc[UR40][R120.64], P1 ;  /* 0x1288000078867fae */ /* 0x000fe800089a1028 */
[----:B------:R-:W4:Y:S04]  /*19160*/  LDL.LU.64 R114, [R1+0x4480] ;  /* 0x0044800001727983 */ /* 0x000f280000300a00 */
[----:B------:R-:W-:Y:S04]  /*19170*/  LDGSTS.E [R134+0x12c80], desc[UR40][R122.64], P1 ;  /* 0x12c800007a867fae */ /* 0x000fe800089a1028 */
[----:B------:R-:W5:Y:S04]  /*19180*/  LDL.LU.64 R98, [R1+0x4478] ;  /* 0x0044780001627983 */ /* 0x000f680000300a00 */
[----:B------:R-:W-:Y:S04]  /*19190*/  LDGSTS.E [R134+0x13080], desc[UR40][R124.64], P1 ;  /* 0x130800007c867fae */ /* 0x000fe800089a1028 */
[----:B------:R-:W2:Y:S04]  /*191a0*/  LDL.LU.64 R82, [R1+0x4470] ;  /* 0x0044700001527983 */ /* 0x000ea80000300a00 */
        /* <DEDUP_REMOVED lines=9> */
[----:B------:R-:W2:Y:S04]  /*19240*/  LDL.64 R132, [R1+0x420] ;  /* 0x0004200001847983 */ /* 0x000ea80000100a00 */
[----:B------:R-:W2:Y:S04]  /*19250*/  LDL.64 R130, [R1+0x3e0] ;  /* 0x0003e00001827983 */ /* 0x000ea80000100a00 */
[----:B------:R-:W2:Y:S04]  /*19260*/  LDL.64 R242, [R1+0x460] ;  /* 0x0004600001f27983 */ /* 0x000ea80000100a00 */
[----:B------:R-:W3:Y:S04]  /*19270*/  LDL.64 R128, [R1+0x3a0] ;  /* 0x0003a00001807983 */ /* 0x000ee80000100a00 */
[----:B------:R-:W3:Y:S04]  /*19280*/  LDL.64 R126, [R1+0x360] ;  /* 0x00036000017e7983 */ /* 0x000ee80000100a00 */
[----:B------:R-:W3:Y:S04]  /*19290*/  LDL.64 R124, [R1+0x320] ;  /* 0x00032000017c7983 */ /* 0x000ee80000100a00 */
[----:B------:R-:W4:Y:S04]  /*192a0*/  LDL.64 R122, [R1+0x2e0] ;  /* 0x0002e000017a7983 */ /* 0x000f280000100a00 */
[----:B------:R-:W4:Y:S04]  /*192b0*/  LDL.64 R120, [R1+0x2a0] ;  /* 0x0002a00001787983 */ /* 0x000f280000100a00 */
[----:B------:R-:W4:Y:S04]  /*192c0*/  LDL.64 R4, [R1+0x260] ;  /* 0x0002600001047983 */ /* 0x000f280000100a00 */
[----:B------:R-:W-:Y:S04]  /*192d0*/  LDGSTS.E [R134+0x14880], desc[UR40][R238.64], P1 ;  /* 0x14880000ee867fae */ /* 0x000fe800089a1028 */
[----:B------:R1:W-:Y:S04]  /*192e0*/  STL.64 [R1+0x43c0], R238 ;  /* 0x0043c0ee01007387 */ /* 0x0003e80000100a00 */
[----:B------:R-:W-:Y:S04]  /*192f0*/  LDGSTS.E [R134+0x14c80], desc[UR40][R222.64], P1 ;  /* 0x14c80000de867fae */ /* 0x000fe800089a1028 */
[----:B------:R-:W-:Y:S04]  /*19300*/  LDGSTS.E [R134+0x15080], desc[UR40][R206.64], P1 ;  /* 0x15080000ce867fae */ /* 0x000fe800089a1028 */
[----:B-1----:R-:W5:Y:S04]  /*19310*/  LDL.64 R238, [R1+0x20] ;  /* 0x0000200001ee7983 */ /* 0x002f680000100a00 */
        /* <DEDUP_REMOVED lines=22> */
[----:B-1----:R-:W5:Y:S04]  /*19480*/  LDL.64 R142, [R1+0x1a0] ;  /* 0x0001a000018e7983 */ /* 0x002f680000100a00 */
[----:B------:R1:W-:Y:S04]  /*19490*/  STL.64 [R1+0x43f8], R110 ;  /* 0x0043f86e01007387 */ /* 0x0003e80000100a00 */
[----:B-1----:R-:W5:Y:S04]  /*194a0*/  LDL.64 R110, [R1+0x1e0] ;  /* 0x0001e000016e7983 */ /* 0x002f680000100a00 */
[----:B------:R1:W-:Y:S04]  /*194b0*/  STL.64 [R1+0x4400], R94 ;  /* 0x0044005e01007387 */ /* 0x0003e80000100a00 */
[----:B-1----:R-:W5:Y:S04]  /*194c0*/  LDL.64 R94, [R1+0x220] ;  /* 0x00022000015e7983 */ /* 0x002f680000100a00 */
[----:B--2---:R-:W-:Y:S04]  /*194d0*/  LDGSTS.E [R0+0x10100], desc[UR40][R242.64], P1 ;  /* 0x10100000f2007fae */ /* 0x004fe800089a1028 */
[----:B------:R1:W-:Y:S04]  /*194e0*/  LDGSTS.E [R0+0x10500], desc[UR40][R132.64], P1 ;  /* 0x1050000084007fae */ /* 0x0003e800089a1028 */
[----:B------:R2:W-:Y:S04]  /*194f0*/  LDGSTS.E [R0+0x10900], desc[UR40][R130.64], P1 ;  /* 0x1090000082007fae */ /* 0x0005e800089a1028 */
[----:B---3--:R-:W-:Y:S04]  /*19500*/  LDGSTS.E [R0+0x10d00], desc[UR40][R128.64], P1 ;  /* 0x10d0000080007fae */ /* 0x008fe800089a1028 */
[----:B------:R-:W-:Y:S04]  /*19510*/  LDGSTS.E [R0+0x11100], desc[UR40][R126.64], P1 ;  /* 0x111000007e007fae */ /* 0x000fe800089a1028 */
[----:B------:R-:W-:Y:S04]  /*19520*/  LDGSTS.E [R0+0x11500], desc[UR40][R124.64], P1 ;  /* 0x115000007c007fae */ /* 0x000fe800089a1028 */
[----:B----4-:R-:W-:Y:S04]  /*19530*/  LDGSTS.E [R0+0x11900], desc[UR40][R122.64], P1 ;  /* 0x119000007a007fae */ /* 0x010fe800089a1028 */
[----:B------:R-:W-:Y:S04]  /*19540*/  LDGSTS.E [R0+0x11d00], desc[UR40][R120.64], P1 ;  /* 0x11d0000078007fae */ /* 0x000fe800089a1028 */
[----:B------:R-:W-:Y:S04]  /*19550*/  LDGSTS.E [R0+0x12100], desc[UR40][R4.64], P1 ;  /* 0x1210000004007fae */ /* 0x000fe800089a1028 */
[----:B------:R-:W3:Y:S04]  /*19560*/  LDL.LU.64 R242, [R1+0x4448] ;  /* 0x0044480001f27983 */ /* 0x000ee80000300a00 */
[----:B------:R-:W1:Y:S04]  /*19570*/  LDL.LU.64 R132, [R1+0x4440] ;  /* 0x0044400001847983 */ /* 0x000e680000300a00 */
[----:B------:R-:W2:Y:S04]  /*19580*/  LDL.LU.64 R130, [R1+0x4438] ;  /* 0x0044380001827983 */ /* 0x000ea80000300a00 */
[----:B------:R-:W4:Y:S04]  /*19590*/  LDL.LU.64 R128, [R1+0x4430] ;  /* 0x0044300001807983 */ /* 0x000f280000300a00 */
[----:B------:R-:W2:Y:S04]  /*195a0*/  LDL.LU.64 R126, [R1+0x4428] ;  /* 0x00442800017e7983 */ /* 0x000ea80000300a00 */
[----:B------:R-:W2:Y:S04]  /*195b0*/  LDL.LU.64 R124, [R1+0x4420] ;  /* 0x00442000017c7983 */ /* 0x000ea80000300a00 */
[----:B------:R-:W2:Y:S04]  /*195c0*/  LDL.LU.64 R122, [R1+0x4418] ;  /* 0x00441800017a7983 */ /* 0x000ea80000300a00 */
[----:B------:R-:W2:Y:S04]  /*195d0*/  LDL.LU.64 R120, [R1+0x4410] ;  /* 0x0044100001787983 */ /* 0x000ea80000300a00 */
[----:B------:R-:W2:Y:S04]  /*195e0*/  LDL.LU.64 R4, [R1+0x4408] ;  /* 0x0044080001047983 */ /* 0x000ea80000300a00 */
[----:B-----5:R-:W-:Y:S04]  /*195f0*/  LDGSTS.E [R0+0x12500], desc[UR40][R94.64], P1 ;  /* 0x125000005e007fae */ /* 0x020fe800089a1028 */
        /* <DEDUP_REMOVED lines=8> */
[----:B------:R-:W5:Y:S04]  /*19680*/  LDL.64 R94, [R1+0x218] ;  /* 0x00021800015e7983 */ /* 0x000f680000100a00 */
[----:B------:R-:W2:Y:S04]  /*19690*/  LDL.64 R110, [R1+0x1d8] ;  /* 0x0001d800016e7983 */ /* 0x000ea80000100a00 */
[----:B------:R-:W2:Y:S04]  /*196a0*/  LDL.64 R142, [R1+0x198] ;  /* 0x00019800018e7983 */ /* 0x000ea80000100a00 */
[----:B------:R-:W2:Y:S04]  /*196b0*/  LDL.64 R158, [R1+0x158] ;  /* 0x00015800019e7983 */ /* 0x000ea80000100a00 */
[----:B------:R-:W2:Y:S04]  /*196c0*/  LDL.64 R174, [R1+0x118] ;  /* 0x0001180001ae7983 */ /* 0x000ea80000100a00 */
[----:B------:R-:W2:Y:S04]  /*196d0*/  LDL.64 R190, [R1+0xd8] ;  /* 0x0000d80001be7983 */ /* 0x000ea80000100a00 */
[----:B------:R-:W2:Y:S04]  /*196e0*/  LDL.64 R206, [R1+0x98] ;  /* 0x0000980001ce7983 */ /* 0x000ea80000100a00 */
[----:B------:R-:W2:Y:S04]  /*196f0*/  LDL.64 R222, [R1+0x58] ;  /* 0x0000580001de7983 */ /* 0x000ea80000100a00 */
[----:B------:R-:W2:Y:S04]  /*19700*/  LDL.64 R238, [R1+0x18] ;  /* 0x0000180001ee7983 */ /* 0x000ea80000100a00 */
[----:B------:R-:W-:Y:S04]  /*19710*/  LDGSTS.E [R0+0x14900], desc[UR40][R236.64], P1 ;  /* 0x14900000ec007fae */ /* 0x000fe800089a1028 */
[----:B------:R3:W-:Y:S04]  /*19720*/  STL.64 [R1+0x4378], R236 ;  /* 0x004378ec01007387 */ /* 0x0007e80000100a00 */
[----:B------:R-:W-:Y:S04]  /*19730*/  LDGSTS.E [R0+0x14d00], desc[UR40][R220.64], P1 ;  /* 0x14d00000dc007fae */ /* 0x000fe800089a1028 */
[----:B------:R-:W-:Y:S04]  /*19740*/  LDGSTS.E [R0+0x15100], desc[UR40][R204.64], P1 ;  /* 0x15100000cc007fae */ /* 0x000fe800089a1028 */
[----:B---3--:R-:W3:Y:S04]  /*19750*/  LDL.64 R236, [R1+0x258] ;  /* 0x0002580001ec7983 */ /* 0x008ee80000100a00 */
[----:B------:R1:W-:Y:S04]  /*19760*/  STL.64 [R1+0x4380], R220 ;  /* 0x004380dc01007387 */ /* 0x0003e80000100a00 */
[----:B------:R-:W-:Y:S04]  /*19770*/  LDGSTS.E [R0+0x15500], desc[UR40][R188.64], P1 ;  /* 0x15500000bc007fae */ /* 0x000fe800089a1028 */
[----:B------:R-:W-:Y:S04]  /*19780*/  LDGSTS.E [R0+0x15900], desc[UR40][R172.64], P1 ;  /* 0x15900000ac007fae */ /* 0x000fe800089a1028 */
[----:B-1----:R-:W2:Y:S04]  /*19790*/  LDL.64 R220, [R1+0x298] ;  /* 0x0002980001dc7983 */ /* 0x002ea80000100a00 */
        /* <DEDUP_REMOVED lines=18> */
[----:B-1----:R-:W2:Y:S04]  /*198c0*/  LDL.64 R140, [R1+0x3d8] ;  /* 0x0003d800018c7983 */ /* 0x002ea80000100a00 */
[----:B------:R1:W-:Y:S04]  /*198d0*/  STL.64 [R1+0x43b0], R108 ;  /* 0x0043b06c01007387 */ /* 0x0003e80000100a00 */
[----:B-1----:R-:W2:Y:S04]  /*198e0*/  LDL.64 R108, [R1+0x418] ;  /* 0x00041800016c7983 */ /* 0x002ea80000100a00 */
[----:B------:R1:W-:Y:S04]  /*198f0*/  STL.64 [R1+0x43b8], R92 ;  /* 0x0043b85c01007387 */ /* 0x0003e80000100a00 */
[----:B-1----:R-:W2:Y:S04]  /*19900*/  LDL.64 R92, [R1+0x458] ;  /* 0x00045800015c7983 */ /* 0x002ea80000100a00 */
[----:B--2---:R-:W-:Y:S04]  /*19910*/  LDGSTS.E [R246+0x10180], desc[UR40][R92.64], P1 ;  /* 0x101800005cf67fae */ /* 0x004fe800089a1028 */
[----:B------:R-:W-:Y:S04]  /*19920*/  LDGSTS.E [R246+0x10580], desc[UR40][R108.64], P1 ;  /* 0x105800006cf67fae */ /* 0x000fe800089a1028 */
[----:B------:R-:W-:Y:S04]  /*19930*/  LDGSTS.E [R246+0x10980], desc[UR40][R140.64], P1 ;  /* 0x109800008cf67fae */ /* 0x000fe800089a1028 */
[----:B------:R-:W2:Y:S04]  /*19940*/  LDL.64 R92, [R1+0x450] ;  /* 0x00045000015c7983 */ /* 0x000ea80000100a00 */
[----:B------:R-:W4:Y:S04]  /*19950*/  LDL.64 R108, [R1+0x410] ;  /* 0x00041000016c7983 */ /* 0x000f280000100a00 */
[----:B------:R-:W-:Y:S04]  /*19960*/  LDGSTS.E [R246+0x10d80], desc[UR40][R156.64], P1 ;  /* 0x10d800009cf67fae */ /* 0x000fe800089a1028 */
        /* <DEDUP_REMOVED lines=9> */
[----:B---3--:R-:W-:Y:S04]  /*19a00*/  LDGSTS.E [R246+0x12180], desc[UR40][R236.64], P1 ;  /* 0x12180000ecf67fae */ /* 0x008fe800089a1028 */
[----:B------:R-:W3:Y:S04]  /*19a10*/  LDL.64 R220, [R1+0x290] ;  /* 0x0002900001dc7983 */ /* 0x000ee80000100a00 */
[----:B-----5:R-:W-:Y:S04]  /*19a20*/  LDGSTS.E [R246+0x12580], desc[UR40][R94.64], P1 ;  /* 0x125800005ef67fae */ /* 0x020fe800089a1028 */
[----:B------:R-:W5:Y:S04]  /*19a30*/  LDL.64 R236, [R1+0x250] ;  /* 0x0002500001ec7983 */ /* 0x000f680000100a00 */
[----:B------:R-:W-:Y:S04]  /*19a40*/  LDGSTS.E [R246+0x12980], desc[UR40][R110.64], P1 ;  /* 0x129800006ef67fae */ /* 0x000fe800089a1028 */
        /* <DEDUP_REMOVED lines=18> */
[----:B------:R-:W-:Y:S04]  /*19b70*/  LDGSTS.E [R246+0x15180], desc[UR40][R202.64], P1 ;  /* 0x15180000caf67fae */ /* 0x000fe800089a1028 */
[----:B------:R-:W-:Y:S04]  /*19b80*/  LDGSTS.E [R246+0x15580], desc[UR40][R186.64], P1 ;  /* 0x15580000baf67fae */ /* 0x000fe800089a1028 */
[----:B------:R-:W-:Y:S04]  /*19b90*/  LDGSTS.E [R246+0x15980], desc[UR40][R170.64], P1 ;  /* 0x15980000aaf67fae */ /* 0x000fe800089a1028 */
[----:B------:R-:W-:Y:S04]  /*19ba0*/  LDGSTS.E [R246+0x15d80], desc[UR40][R154.64], P1 ;  /* 0x15d800009af67fae */ /* 0x000fe800089a1028 */
[----:B------:R-:W-:Y:S04]  /*19bb0*/  STL.64 [R1+0x4330], R234 ;  /* 0x004330ea01007387 */ /* 0x000fe80000100a00 */
[----:B------:R-:W-:Y:S04]  /*19bc0*/  LDGSTS.E [R246+0x16180], desc[UR40][R138.64], P1 ;  /* 0x161800008af67fae */ /* 0x000fe800089a1028 */
[----:B------:R-:W-:Y:S04]  /*19bd0*/  STL.64 [R1+0x4338], R218 ;  /* 0x004338da01007387 */ /* 0x000fe80000100a00 */
[----:B------:R1:W-:Y:S04]  /*19be0*/  LDGSTS.E [R246+0x16580], desc[UR40][R106.64], P1 ;  /* 0x165800006af67fae */ /* 0x0003e800089a1028 */
[----:B------:R-:W-:Y:S04]  /*19bf0*/  STL.64 [R1+0x4340], R202 ;  /* 0x004340ca01007387 */ /* 0x000fe80000100a00 */
[----:B------:R1:W-:Y:S04]  /*19c00*/  LDGSTS.E [R246+0x16980], desc[UR40][R90.64], P1 ;  /* 0x169800005af67fae */ /* 0x0003e800089a1028 */
[----:B------:R-:W-:Y:S04]  /*19c10*/  STL.64 [R1+0x4348], R186 ;  /* 0x004348ba01007387 */ /* 0x000fe80000100a00 */
[----:B------:R-:W-:Y:S04]  /*19c20*/  LDGSTS.E [R246+0x16d80], desc[UR40][R74.64], P1 ;  /* 0x16d800004af67fae */ /* 0x000fe800089a1028 */
[----:B------:R-:W-:Y:S04]  /*19c30*/  STL.64 [R1+0x4350], R170 ;  /* 0x004350aa01007387 */ /* 0x000fe80000100a00 */
[----:B------:R-:W-:Y:S04]  /*19c40*/  LDGSTS.E [R246+0x17180], desc[UR40][R58.64], P1 ;  /* 0x171800003af67fae */ /* 0x000fe800089a1028 */
[----:B------:R-:W-:Y:S04]  /*19c50*/  STL.64 [R1+0x4358], R154 ;  /* 0x0043589a01007387 */ /* 0x000fe80000100a00 */
[----:B------:R-:W-:Y:S04]  /*19c60*/  LDGSTS.E [R246+0x17580], desc[UR40][R42.64], P1 ;  /* 0x175800002af67fae */ /* 0x000fe800089a1028 */
[----:B------:R-:W-:Y:S04]  /*19c70*/  STL.64 [R1+0x4360], R138 ;  /* 0x0043608a01007387 */ /* 0x000fe80000100a00 */
[----:B------:R-:W-:Y:S04]  /*19c80*/  LDGSTS.E [R246+0x17980], desc[UR40][R26.64], P1 ;  /* 0x179800001af67fae */ /* 0x000fe800089a1028 */
[----:B------:R1:W-:Y:S04]  /*19c90*/  STL.64 [R1+0x4368], R106 ;  /* 0x0043686a01007387 */ /* 0x0003e80000100a00 */
[----:B------:R-:W-:Y:S04]  /*19ca0*/  LDGSTS.E [R246+0x17d80], desc[UR40][R10.64], P1 ;  /* 0x17d800000af67fae */ /* 0x000fe800089a1028 */
[----:B------:R1:W-:Y:S01]  /*19cb0*/  STL.64 [R1+0x4370], R90 ;  /* 0x0043705a01007387 */ /* 0x0003e20000100a00 */
[----:B------:R-:W-:-:S04]  /*19cc0*/  IMAD.WIDE R132, R3, 0x4, R132 ;  /* 0x0000000403847825 */ /* 0x000fc800078e0284 */
[----:B------:R-:W-:-:S04]  /*19cd0*/  IMAD.WIDE R130, R3, 0x4, R130 ;  /* 0x0000000403827825 */ /* 0x000fc800078e0282 */
[C---:B-1----:R-:W-:Y:S01]  /*19ce0*/  IMAD.WIDE R106, R3.reuse, 0x4, R124 ;  /* 0x00000004036a7825 */ /* 0x042fe200078e027c */
[----:B------:R-:W1:Y:S01]  /*19cf0*/  LDC R90, c[0x0][0x3a0] ;  /* 0x0000e800ff5a7b82 */ /* 0x000e620000000800 */
[----:B--2---:R-:W-:Y:S04]  /*19d00*/  LDGSTS.E [R2+0x10200], desc[UR40][R92.64], P1 ;  /* 0x102000005c027fae */ /* 0x004fe800089a1028 */
[----:B----4-:R-:W-:Y:S04]  /*19d10*/  LDGSTS.E [R2+0x10600], desc[UR40][R108.64], P1 ;  /* 0x106000006c027fae */ /* 0x010fe800089a1028 */
[----:B------:R-:W2:Y:S04]  /*19d20*/  LDL.64 R92, [R1+0x448] ;  /* 0x00044800015c7983 */ /* 0x000ea80000100a00 */
        /* <DEDUP_REMOVED lines=83> */
[----:B------:R-:W5:Y:S04]  /*1a260*/  LDL.64 R238, [R1] ;  /* 0x0000000001ee7983 */ /* 0x000f680000100a00 */
        /* <DEDUP_REMOVED lines=13> */
[----:B--2---:R2:W-:Y:S04]  /*1a340*/  LDGSTS.E [R135+0x10300], desc[UR40][R92.64], P1 ;  /* 0x103000005c877fae */ /* 0x0045e800089a1028 */
[----:B----4-:R-:W-:Y:S04]  /*1a350*/  LDGSTS.E [R135+0x10700], desc[UR40][R108.64], P1 ;  /* 0x107000006c877fae */ /* 0x010fe800089a1028 */
        /* <DEDUP_REMOVED lines=46> */
[----:B------:R-:W-:Y:S01]  /*1a640*/  LDGSTS.E [R135+0x17f00], desc[UR40][R244.64], P1 ;  /* 0x17f00000f4877fae */ /* 0x000fe200089a1028 */
[----:B--2---:R-:W-:-:S02]  /*1a650*/  IMAD.WIDE R92, R3, 0x4, R120 ;  /* 0x00000004035c7825 */ /* 0x004fc400078e0278 */
[----:B------:R-:W2:Y:S02]  /*1a660*/  LDC R120, c[0x0][0x3a0] ;  /* 0x0000e800ff787b82 */ /* 0x000ea40000000800 */
[C---:B------:R-:W-:Y:S01]  /*1a670*/  IMAD.WIDE R4, R3.reuse, 0x4, R4 ;  /* 0x0000000403047825 */ /* 0x040fe200078e0204 */
[----:B----4-:R-:W-:Y:S04]  /*1a680*/  LDGSTS.E [R249+0x10380], desc[UR40][R108.64], P1 ;  /* 0x103800006cf97fae */ /* 0x010fe800089a1028 */
[----:B------:R-:W-:Y:S04]  /*1a690*/  LDGSTS.E [R249+0x10780], desc[UR40][R140.64], P1 ;  /* 0x107800008cf97fae */ /* 0x000fe800089a1028 */
[----:B------:R-:W-:Y:S04]  /*1a6a0*/  LDGSTS.E [R249+0x10b80], desc[UR40][R156.64], P1 ;  /* 0x10b800009cf97fae */ /* 0x000fe800089a1028 */
[----:B---3--:R-:W-:Y:S04]  /*1a6b0*/  LDGSTS.E [R249+0x10f80], desc[UR40][R172.64], P1 ;  /* 0x10f80000acf97fae */ /* 0x008fe800089a1028 */
[----:B-----5:R-:W-:Y:S04]  /*1a6c0*/  LDGSTS.E [R249+0x11380], desc[UR40][R188.64], P1 ;  /* 0x11380000bcf97fae */ /* 0x020fe800089a1028 */
[----:B------:R-:W-:Y:S04]  /*1a6d0*/  LDGSTS.E [R249+0x11780], desc[UR40][R204.64], P1 ;  /* 0x11780000ccf97fae */ /* 0x000fe800089a1028 */
[----:B------:R-:W-:Y:S04]  /*1a6e0*/  LDGSTS.E [R249+0x11b80], desc[UR40][R220.64], P1 ;  /* 0x11b80000dcf97fae */ /* 0x000fe800089a1028 */
[----:B------:R-:W3:Y:S04]  /*1a6f0*/  LDL.LU.64 R204, [R1+0xa30] ;  /* 0x000a300001cc7983 */ /* 0x000ee80000300a00 */
        /* <DEDUP_REMOVED lines=9> */
[----:B------:R4:W-:Y:S04]  /*1a790*/  LDGSTS.E [R249+0x14380], desc[UR40][R238.64], P1 ;  /* 0x14380000eef97fae */ /* 0x0009e800089a1028 */
[----:B------:R-:W-:Y:S04]  /*1a7a0*/  LDGSTS.E [R249+0x14780], desc[UR40][R250.64], P1 ;  /* 0x14780000faf97fae */ /* 0x000fe800089a1028 */
[----:B------:R-:W-:Y:S01]  /*1a7b0*/  LDGSTS.E [R249+0x14b80], desc[UR40][R226.64], P1 ;  /* 0x14b80000e2f97fae */ /* 0x000fe200089a1028 */
[----:B----4-:R-:W4:Y:S03]  /*1a7c0*/  LDC R239, c[0x0][0x3a0] ;  /* 0x0000e800ffef7b82 */ /* 0x010f260000000800 */
[----:B------:R-:W-:Y:S01]  /*1a7d0*/  LDGSTS.E [R249+0x14f80], desc[UR40][R210.64], P1 ;  /* 0x14f80000d2f97fae */ /* 0x000fe200089a1028 */
[----:B------:R-:W-:-:S03]  /*1a7e0*/  IMAD.WIDE R110, R3, 0x4, R128 ;  /* 0x00000004036e7825 */ /* 0x000fc600078e0280 */
[----:B------:R-:W5:Y:S01]  /*1a7f0*/  LDL.LU.64 R222, [R1+0xa28] ;  /* 0x000a280001de7983 */ /* 0x000f620000300a00 */
[----:B------:R-:W-:-:S03]  /*1a800*/  IMAD.WIDE R108, R3, 0x4, R126 ;  /* 0x00000004036c7825 */ /* 0x000fc600078e027e */
[----:B------:R-:W-:Y:S04]  /*1a810*/  LDGSTS.E [R249+0x15380], desc[UR40][R194.64], P1 ;  /* 0x15380000c2f97fae */ /* 0x000fe800089a1028 */
[----:B------:R-:W2:Y:S04]  /*1a820*/  LDL.LU.64 R220, [R1+0xa20] ;  /* 0x000a200001dc7983 */ /* 0x000ea80000300a00 */
[----:B------:R-:W-:Y:S04]  /*1a830*/  LDGSTS.E [R249+0x15780], desc[UR40][R178.64], P1 ;  /* 0x15780000b2f97fae */ /* 0x000fe800089a1028 */
[----:B------:R-:W2:Y:S01]  /*1a840*/  LDL.LU.64 R142, [R1+0xa18] ;  /* 0x000a1800018e7983 */ /* 0x000ea20000300a00 */
[----:B----4-:R-:W-:-:S03]  /*1a850*/  VIADD R238, R239, 0xffffffcb ;  /* 0xffffffcbefee7836 */ /* 0x010fc60000000000 */
[----:B------:R-:W-:Y:S01]  /*1a860*/  LDGSTS.E [R249+0x15b80], desc[UR40][R162.64], P1 ;  /* 0x15b80000a2f97fae */ /* 0x000fe200089a1028 */
[----:B------:R-:W4:Y:S03]  /*1a870*/  LDC R239, c[0x0][0x3a0] ;  /* 0x0000e800ffef7b82 */ /* 0x000f260000000800 */
[----:B------:R-:W2:Y:S01]  /*1a880*/  LDL.LU.64 R158, [R1+0xa10] ;  /* 0x000a1000019e7983 */ /* 0x000ea20000300a00 */
[----:B------:R-:W-:-:S03]  /*1a890*/  IMAD.WIDE R94, R3, 0x4, R122 ;  /* 0x00000004035e7825 */ /* 0x000fc600078e027a */
[----:B------:R-:W-:Y:S04]  /*1a8a0*/  LDGSTS.E [R249+0x15f80], desc[UR40][R146.64], P1 ;  /* 0x15f8000092f97fae */ /* 0x000fe800089a1028 */
[----:B------:R-:W2:Y:S04]  /*1a8b0*/  LDL.LU.64 R174, [R1+0xa08] ;  /* 0x000a080001ae7983 */ /* 0x000ea80000300a00 */
[----:B------:R-:W-:Y:S04]  /*1a8c0*/  LDGSTS.E [R249+0x16380], desc[UR40][R114.64], P1 ;  /* 0x1638000072f97fae */ /* 0x000fe800089a1028 */
[----:B------:R-:W2:Y:S04]  /*1a8d0*/  LDL.LU.64 R206, [R1+0xa00] ;  /* 0x000a000001ce7983 */ /* 0x000ea80000300a00 */
[----:B------:R-:W-:Y:S04]  /*1a8e0*/  LDGSTS.E [R249+0x16780], desc[UR40][R98.64], P1 ;  /* 0x1678000062f97fae */ /* 0x000fe800089a1028 */
[----:B------:R-:W-:Y:S04]  /*1a8f0*/  STL.64 [R1+0xde0], R132 ;  /* 0x000de08401007387 */ /* 0x000fe80000100a00 */
[----:B------:R-:W-:Y:S04]  /*1a900*/  LDGSTS.E [R249+0x16b80], desc[UR40][R82.64], P1 ;  /* 0x16b8000052f97fae */ /* 0x000fe800089a1028 */
[----:B------:R-:W-:Y:S04]  /*1a910*/  STL.64 [R1+0xde8], R130 ;  /* 0x000de88201007387 */ /* 0x000fe80000100a00 */
[----:B------:R-:W-:Y:S04]  /*1a920*/  LDGSTS.E [R249+0x16f80], desc[UR40][R66.64], P1 ;  /* 0x16f8000042f97fae */ /* 0x000fe800089a1028 */
[----:B------:R1:W-:Y:S04]  /*1a930*/  STL.64 [R1+0xdf0], R110 ;  /* 0x000df06e01007387 */ /* 0x0003e80000100a00 */
[----:B------:R-:W-:Y:S04]  /*1a940*/  LDGSTS.E [R249+0x17380], desc[UR40][R50.64], P1 ;  /* 0x1738000032f97fae */ /* 0x000fe800089a1028 */
[----:B------:R-:W-:Y:S01]  /*1a950*/  STL.64 [R1+0xdf8], R108 ;  /* 0x000df86c01007387 */ /* 0x000fe20000100a00 */
[----:B----4-:R-:W-:-:S03]  /*1a960*/  VIADD R91, R239, 0xffffffc7 ;  /* 0xffffffc7ef5b7836 */ /* 0x010fc60000000000 */
[----:B------:R-:W-:Y:S04]  /*1a970*/  LDGSTS.E [R249+0x17780], desc[UR40][R34.64], P1 ;  /* 0x1778000022f97fae */ /* 0x000fe800089a1028 */
[----:B------:R-:W-:Y:S04]  /*1a980*/  STL.64 [R1+0xe00], R106 ;  /* 0x000e006a01007387 */ /* 0x000fe80000100a00 */
[----:B------:R-:W-:Y:S04]  /*1a990*/  LDGSTS.E [R249+0x17b80], desc[UR40][R18.64], P1 ;  /* 0x17b8000012f97fae */ /* 0x000fe800089a1028 */
[----:B------:R4:W-:Y:S04]  /*1a9a0*/  STL.64 [R1+0xe08], R94 ;  /* 0x000e085e01007387 */ /* 0x0009e80000100a00 */
[----:B------:R-:W-:Y:S01]  /*1a9b0*/  LDGSTS.E [R249+0x17f80], desc[UR40][R242.64], P1 ;  /* 0x17f80000f2f97fae */ /* 0x000fe200089a1028 */
[----:B------:R-:W-:-:S03]  /*1a9c0*/  ISETP.GE.U32.AND P1, PT, R238, 0x7fffffac, PT ;  /* 0x7fffffacee00780c */ /* 0x000fc60003f26070 */
[----:B------:R-:W-:Y:S04]  /*1a9d0*/  STL.64 [R1+0xeb0], R92 ;  /* 0x000eb05c01007387 */ /* 0x000fe80000100a00 */
[----:B------:R1:W-:Y:S04]  /*1a9e0*/  STL.64 [R1+0xeb8], R4 ;  /* 0x000eb80401007387 */ /* 0x0003e80000100a00 */
[----:B------:R-:W2:Y:S04]  /*1a9f0*/  LDL.LU.64 R238, [R1+0x9f8] ;  /* 0x0009f80001ee7983 */ /* 0x000ea80000300a00 */
[----:B------:R-:W0:Y:S01]  /*1aa00*/  LDGDEPBAR ;  /* 0x00000000000079af */ /* 0x000e220000000000 */
[----:B------:R-:W-:Y:S06]  /*1aa10*/  BAR.SYNC.DEFER_BLOCKING 0x0 ;  /* 0x0000000000007b1d */ /* 0x000fec0000010000 */
[----:B------:R-:W2:Y:S04]  /*1aa20*/  LDL.LU.64 R190, [R1+0x970] ;  /* 0x0009700001be7983 */ /* 0x000ea80000300a00 */
[----:B------:R-:W2:Y:S04]  /*1aa30*/  LDL.LU.64 R236, [R1+0x968] ;  /* 0x0009680001ec7983 */ /* 0x000ea80000300a00 */
[----:B------:R-:W-:Y:S01]  /*1aa40*/  @!PT LDS RZ, [RZ] ;  /* 0x00000000fffff984 */ /* 0x000fe20000000800 */
[----:B------:R-:W-:Y:S01]  /*1aa50*/  @!PT LDS RZ, [RZ] ;  /* 0x00000000fffff984 */ /* 0x000fe20000000800 */
[----:B------:R-:W-:Y:S01]  /*1aa60*/  @!PT LDS RZ, [RZ] ;  /* 0x00000000fffff984 */ /* 0x000fe20000000800 */
[----:B------:R-:W-:Y:S04]  /*1aa70*/  LDGSTS.E [R252+0x8000], desc[UR40][R132.64], !P6 ;  /* 0x0800000084fc7fae */ /* 0x000fe8000f1a1028 */
[----:B------:R-:W-:Y:S04]  /*1aa80*/  LDGSTS.E [R252+0x8080], desc[UR40][R130.64], !P6 ;  /* 0x0808000082fc7fae */ /* 0x000fe8000f1a1028 */
[----:B------:R1:W-:Y:S04]  /*1aa90*/  LDGSTS.E [R252+0x8100], desc[UR40][R110.64], !P6 ;  /* 0x081000006efc7fae */ /* 0x0003e8000f1a1028 */
[----:B------:R-:W-:Y:S04]  /*1aaa0*/  LDGSTS.E [R252+0x8180], desc[UR40][R108.64], !P6 ;  /* 0x081800006cfc7fae */ /* 0x000fe8000f1a1028 */
[----:B------:R-:W-:Y:S01]  /*1aab0*/  LDGSTS.E [R252+0x8200], desc[UR40][R106.64], !P6 ;  /* 0x082000006afc7fae */ /* 0x000fe2000f1a1028 */
[----:B-1----:R-:W1:Y:S03]  /*1aac0*/  LDC R111, c[0x0][0x3a0] ;  /* 0x0000e800ff6f7b82 */ /* 0x002e660000000800 */
[----:B------:R-:W-:Y:S04]  /*1aad0*/  LDGSTS.E [R252+0x8280], desc[UR40][R94.64], !P6 ;  /* 0x082800005efc7fae */ /* 0x000fe8000f1a1028 */
[----:B------:R-:W-:Y:S04]  /*1aae0*/  LDGSTS.E [R252+0x8300], desc[UR40][R92.64], !P6 ;  /* 0x083000005cfc7fae */ /* 0x000fe8000f1a1028 */
[----:B------:R4:W-:Y:S04]  /*1aaf0*/  LDGSTS.E [R252+0x8380], desc[UR40][R4.64], !P6 ;  /* 0x0838000004fc7fae */ /* 0x0009e8000f1a1028 */
[----:B----4-:R-:W4:Y:S01]  /*1ab00*/  LDL.LU.64 R94, [R1+0x960] ;  /* 0x00096000015e7983 */ /* 0x010f220000300a00 */
[----:B------:R-:W2:Y:S01]  /*1ab10*/  LDC R5, c[0x0][0x3a0] ;  /* 0x0000e800ff057b82 */ /* 0x000ea20000000800 */
[----:B-1----:R-:W-:-:S02]  /*1ab20*/  VIADD R4, R111, 0xffffffc3 ;  /* 0xffffffc36f047836 */ /* 0x002fc40000000000 */
[----:B------:R-:W4:Y:S01]  /*1ab30*/  LDL.LU.64 R110, [R1+0x958] ;  /* 0x00095800016e7983 */ /* 0x000f220000300a00 */
[----:B---3--:R-:W-:-:S05]  /*1ab40*/  IMAD.WIDE R130, R3, 0x4, R204 ;  /* 0x0000000403827825 */ /* 0x008fca00078e02cc */
[----:B------:R-:W-:Y:S01]  /*1ab50*/  LDGSTS.E [R252+0x9000], desc[UR40][R130.64], !P4 ;  /* 0x0900000082fc7fae */ /* 0x000fe2000e1a1028 */
[----:B-----5:R-:W-:-:S03]  /*1ab60*/  IMAD.WIDE R128, R3, 0x4, R222 ;  /* 0x0000000403807825 */ /* 0x020fc600078e02de */
[----:B------:R-:W3:Y:S01]  /*1ab70*/  LDL.LU.64 R222, [R1+0x950] ;  /* 0x0009500001de7983 */ /* 0x000ee20000300a00 */
[----:B--2---:R-:W-:-:S03]  /*1ab80*/  IMAD.WIDE R126, R3, 0x4, R220 ;  /* 0x00000004037e7825 */ /* 0x004fc600078e02dc */
[----:B------:R-:W-:Y:S04]  /*1ab90*/  STL.64 [R1+0xa30], R130 ;  /* 0x000a308201007387 */ /* 0x000fe80000100a00 */
[----:B------:R-:W-:Y:S01]  /*1aba0*/  STL.64 [R1+0xa28], R128 ;  /* 0x000a288001007387 */ /* 0x000fe20000100a00 */
[----:B------:R-:W-:-:S03]  /*1abb0*/  IMAD.WIDE R124, R3, 0x4, R142 ;  /* 0x00000004037c7825 */ /* 0x000fc600078e028e */
[----:B------:R1:W-:Y:S04]  /*1abc0*/  STL.64 [R1+0xa20], R126 ;  /* 0x000a207e01007387 */ /* 0x0003e80000100a00 */
[----:B------:R-:W-:Y:S01]  /*1abd0*/  LDGSTS.E [R252+0x9080], desc[UR40][R128.64], !P4 ;  /* 0x0908000080fc7fae */ /* 0x000fe2000e1a1028 */
[----:B------:R-:W-:-:S03]  /*1abe0*/  IMAD.WIDE R122, R3, 0x4, R158 ;  /* 0x00000004037a7825 */ /* 0x000fc600078e029e */
[----:B------:R1:W-:Y:S04]  /*1abf0*/  LDGSTS.E [R252+0x9100], desc[UR40][R126.64], !P4 ;  /* 0x091000007efc7fae */ /* 0x0003e8000e1a1028 */
[----:B------:R2:W-:Y:S01]  /*1ac00*/  LDGSTS.E [R252+0x9180], desc[UR40][R124.64], !P4 ;  /* 0x091800007cfc7fae */ /* 0x0005e2000e1a1028 */
[----:B------:R-:W-:-:S03]  /*1ac10*/  IMAD.WIDE R108, R3, 0x4, R174 ;  /* 0x00000004036c7825 */ /* 0x000fc600078e02ae */
[----:B------:R4:W-:Y:S04]  /*1ac20*/  LDGSTS.E [R252+0x9200], desc[UR40][R122.64], !P4 ;  /* 0x092000007afc7fae */ /* 0x0009e8000e1a1028 */
[----:B------:R-:W5:Y:S01]  /*1ac30*/  LDL.LU.64 R174, [R1+0x948] ;  /* 0x0009480001ae7983 */ /* 0x000f620000300a00 */
[----:B------:R-:W-:-:S03]  /*1ac40*/  IMAD.WIDE R106, R3, 0x4, R206 ;  /* 0x00000004036a7825 */ /* 0x000fc600078e02ce */
[----:B------:R2:W-:Y:S04]  /*1ac50*/  STL.64 [R1+0xa18], R124 ;  /* 0x000a187c01007387 */ /* 0x0005e80000100a00 */
[----:B------:R4:W-:Y:S04]  /*1ac60*/  STL.64 [R1+0xa10], R122 ;  /* 0x000a107a01007387 */ /* 0x0009e80000100a00 */
[----:B------:R-:W5:Y:S04]  /*1ac70*/  LDL.LU.64 R206, [R1+0x940] ;  /* 0x0009400001ce7983 */ /* 0x000f680000300a00 */
[----:B------:R-:W-:Y:S04]  /*1ac80*/  STL.64 [R1+0xa08], R108 ;  /* 0x000a086c01007387 */ /* 0x000fe80000100a00 */
[----:B------:R-:W-:Y:S04]  /*1ac90*/  LDGSTS.E [R252+0x9280], desc[UR40][R108.64], !P4 ;  /* 0x092800006cfc7fae */ /* 0x000fe8000e1a1028 */
[----:B------:R-:W-:Y:S01]  /*1aca0*/  LDGSTS.E [R252+0x9300], desc[UR40][R106.64], !P4 ;  /* 0x093000006afc7fae */ /* 0x000fe2000e1a1028 */
[----:B------:R-:W-:-:S03]  /*1acb0*/  IMAD.WIDE R92, R3, 0x4, R238 ;  /* 0x00000004035c7825 */ /* 0x000fc600078e02ee */
[----:B------:R-:W5:Y:S04]  /*1acc0*/  LDL.LU.64 R238, [R1+0x938] ;  /* 0x0009380001ee7983 */ /* 0x000f680000300a00 */
[----:B------:R-:W-:Y:S04]  /*1acd0*/  STL.64 [R1+0xa00], R106 ;  /* 0x000a006a01007387 */ /* 0x000fe80000100a00 */
[----:B------:R-:W-:Y:S04]  /*1ace0*/  STL.64 [R1+0x9f8], R92 ;  /* 0x0009f85c01007387 */ /* 0x000fe80000100a00 */
[----:B------:R-:W5:Y:S01]  /*1acf0*/  LDL.LU.64 R142, [R1+0x8b0] ;  /* 0x0008b000018e7983 */ /* 0x000f620000300a00 */
[----:B-1----:R-:W-:-:S03]  /*1ad00*/  IMAD.WIDE R126, R3, 0x4, R190 ;  /* 0x00000004037e7825 */ /* 0x002fc600078e02be */
[----:B------:R-:W5:Y:S01]  /*1ad10*/  LDL.LU.64 R158, [R1+0x8a8] ;  /* 0x0008a800019e7983 */ /* 0x000f620000300a00 */
[----:B--2---:R-:W-:-:S03]  /*1ad20*/  IMAD.WIDE R124, R3, 0x4, R236 ;  /* 0x00000004037c7825 */ /* 0x004fc600078e02ec */
[----:B------:R-:W2:Y:S04]  /*1ad30*/  LDL.LU.64 R190, [R1+0x8a0] ;  /* 0x0008a00001be7983 */ /* 0x000ea80000300a00 */
[----:B------:R-:W-:Y:S04]  /*1ad40*/  STL.64 [R1+0x970], R126 ;  /* 0x0009707e01007387 */ /* 0x000fe80000100a00 */
[----:B------:R-:W2:Y:S04]  /*1ad50*/  LDL.LU.64 R236, [R1+0x898] ;  /* 0x0008980001ec7983 */ /* 0x000ea80000300a00 */
[----:B------:R-:W-:Y:S01]  /*1ad60*/  STL.64 [R1+0x968], R124 ;  /* 0x0009687c01007387 */ /* 0x000fe20000100a00 */
[----:B------:R-:W-:-:S03]  /*1ad70*/  ISETP.GE.U32.AND P6, PT, R91, 0x7fffffa8, PT ;  /* 0x7fffffa85b00780c */ /* 0x000fc60003fc6070 */
[----:B------:R-:W-:Y:S01]  /*1ad80*/  LDGSTS.E [R252+0x9380], desc[UR40][R92.64], !P4 ;  /* 0x093800005cfc7fae */ /* 0x000fe2000e1a1028 */
[----:B------:R-:W-:Y:S01]  /*1ad90*/  ISETP.GE.U32.AND P4, PT, R4, 0x7fffffa4, PT ;  /* 0x7fffffa40400780c */ /* 0x000fe20003f86070 */
[----:B------:R-:W-:Y:S02]  /*1ada0*/  VIADD R4, R90, 0xffffffde ;  /* 0xffffffde5a047836 */ /* 0x000fe40000000000 */
[----:B------:R-:W-:Y:S04]  /*1adb0*/  LDGSTS.E [R252+0xa000], desc[UR40][R126.64], !P3 ;  /* 0x0a0000007efc7fae */ /* 0x000fe8000d9a1028 */
[----:B------:R-:W-:Y:S01]  /*1adc0*/  LDGSTS.E [R252+0xa080], desc[UR40][R124.64], !P3 ;  /* 0x0a0800007cfc7fae */ /* 0x000fe2000d9a1028 */
[----:B----4-:R-:W-:-:S05]  /*1add0*/  IMAD.WIDE R122, R3, 0x4, R94 ;  /* 0x00000004037a7825 */ /* 0x010fca00078e025e */
[----:B------:R1:W-:Y:S04]  /*1ade0*/  STL.64 [R1+0x960], R122 ;  /* 0x0009607a01007387 */ /* 0x0003e80000100a00 */
[----:B------:R-:W4:Y:S01]  /*1adf0*/  LDL.LU.64 R94, [R1+0x890] ;  /* 0x00089000015e7983 */ /* 0x000f220000300a00 */
[----:B------:R-:W-:-:S03]  /*1ae00*/  IMAD.WIDE R110, R3, 0x4, R110 ;  /* 0x00000004036e7825 */ /* 0x000fc600078e026e */
[----:B------:R1:W-:Y:S04]  /*1ae10*/  LDGSTS.E [R252+0xa100], desc[UR40][R122.64], !P3 ;  /* 0x0a1000007afc7fae */ /* 0x0003e8000d9a1028 */
[----:B------:R2:W-:Y:S04]  /*1ae20*/  STL.64 [R1+0x958], R110 ;  /* 0x0009586e01007387 */ /* 0x0005e80000100a00 */
[----:B------:R2:W-:Y:S01]  /*1ae30*/  LDGSTS.E [R252+0xa180], desc[UR40][R110.64], !P3 ;  /* 0x0a1800006efc7fae */ /* 0x0005e2000d9a1028 */
[----:B-1----:R-:W1:Y:S01]  /*1ae40*/  LDC R122, c[0x0][0x3a0] ;  /* 0x0000e800ff7a7b82 */ /* 0x002e620000000800 */
[----:B---3--:R-:W-:-:S02]  /*1ae50*/  IMAD.WIDE R108, R3, 0x4, R222 ;  /* 0x00000004036c7825 */ /* 0x008fc400078e02de */
[----:B------:R-:W3:Y:S04]  /*1ae60*/  LDL.LU.64 R222, [R1+0x888] ;  /* 0x0008880001de7983 */ /* 0x000ee80000300a00 */
[----:B------:R1:W-:Y:S04]  /*1ae70*/  STL.64 [R1+0x950], R108 ;  /* 0x0009506c01007387 */ /* 0x0003e80000100a00 */
[----:B------:R1:W-:Y:S01]  /*1ae80*/  LDGSTS.E [R252+0xa200], desc[UR40][R108.64], !P3 ;  /* 0x0a2000006cfc7fae */ /* 0x0003e2000d9a1028 */
[----:B-----5:R-:W-:-:S03]  /*1ae90*/  IMAD.WIDE R106, R3, 0x4, R174 ;  /* 0x00000004036a7825 */ /* 0x020fc600078e02ae */
[----:B------:R-:W5:Y:S04]  /*1aea0*/  LDL.LU.64 R174, [R1+0x880] ;  /* 0x0008800001ae7983 */ /* 0x000f680000300a00 */
[----:B------:R4:W-:Y:S04]  /*1aeb0*/  STL.64 [R1+0x948], R106 ;  /* 0x0009486a01007387 */ /* 0x0009e80000100a00 */
[----:B------:R4:W-:Y:S01]  /*1aec0*/  LDGSTS.E [R252+0xa280], desc[UR40][R106.64], !P3 ;  /* 0x0a2800006afc7fae */ /* 0x0009e2000d9a1028 */
[----:B------:R-:W-:-:S03]  /*1aed0*/  IMAD.WIDE R90, R3, 0x4, R238 ;  /* 0x00000004035a7825 */ /* 0x000fc600078e02ee */
[----:B------:R-:W5:Y:S01]  /*1aee0*/  LDL.LU.64 R238, [R1+0x878] ;  /* 0x0008780001ee7983 */ /* 0x000f620000300a00 */
[----:B------:R-:W-:-:S05]  /*1aef0*/  IMAD.WIDE R92, R3, 0x4, R206 ;  /* 0x00000004035c7825 */ /* 0x000fca00078e02ce */
[----:B------:R-:W-:Y:S01]  /*1af00*/  LDGSTS.E [R252+0xa300], desc[UR40][R92.64], !P3 ;  /* 0x0a3000005cfc7fae */ /* 0x000fe2000d9a1028 */
[----:B------:R-:W-:-:S03]  /*1af10*/  IMAD.WIDE R124, R3, 0x4, R142 ;  /* 0x00000004037c7825 */ /* 0x000fc600078e028e */
[----:B------:R-:W-:Y:S04]  /*1af20*/  STL.64 [R1+0x940], R92 ;  /* 0x0009405c01007387 */ /* 0x000fe80000100a00 */
[----:B------:R-:W-:Y:S01]  /*1af30*/  LDGSTS.E [R252+0xa380], desc[UR40][R90.64], !P3 ;  /* 0x0a3800005afc7fae */ /* 0x000fe2000d9a1028 */
[----:B------:R-:W-:Y:S01]  /*1af40*/  ISETP.GE.U32.AND P3, PT, R4, 0x7fffffbf, PT ;  /* 0x7fffffbf0400780c */ /* 0x000fe20003f66070 */
[----:B------:R-:W-:Y:S02]  /*1af50*/  VIADD R4, R120, 0xffffffda ;  /* 0xffffffda78047836 */ /* 0x000fe40000000000 */
[----:B------:R-:W-:Y:S01]  /*1af60*/  STL.64 [R1+0x938], R90 ;  /* 0x0009385a01007387 */ /* 0x000fe20000100a00 */
[----:B------:R-:W-:-:S03]  /*1af70*/  IMAD.WIDE R120, R3, 0x4, R158 ;  /* 0x0000000403787825 */ /* 0x000fc600078e029e */
[----:B------:R-:W5:Y:S01]  /*1af80*/  LDL.LU.64 R204, [R1+0x7f0] ;  /* 0x0007f00001cc7983 */ /* 0x000f620000300a00 */
[----:B--2---:R-:W-:-:S03]  /*1af90*/  IMAD.WIDE R110, R3, 0x4, R190 ;  /* 0x00000004036e7825 */ /* 0x004fc600078e02be */
[----:B------:R-:W2:Y:S01]  /*1afa0*/  LDL.LU.64 R206, [R1+0x7e8] ;  /* 0x0007e80001ce7983 */ /* 0x000ea20000300a00 */
[----:B-1----:R-:W-:-:S03]  /*1afb0*/  IMAD.WIDE R108, R3, 0x4, R236 ;  /* 0x00000004036c7825 */ /* 0x002fc600078e02ec */
[----:B------:R-:W2:Y:S04]  /*1afc0*/  LDL.LU.64 R220, [R1+0x7e0] ;  /* 0x0007e00001dc7983 */ /* 0x000ea80000300a00 */
[----:B------:R-:W2:Y:S04]  /*1afd0*/  LDL.LU.64 R142, [R1+0x7d8] ;  /* 0x0007d800018e7983 */ /* 0x000ea80000300a00 */
[----:B------:R-:W-:Y:S04]  /*1afe0*/  STL.64 [R1+0x8b0], R124 ;  /* 0x0008b07c01007387 */ /* 0x000fe80000100a00 */
[----:B------:R-:W2:Y:S04]  /*1aff0*/  LDL.LU.64 R158, [R1+0x7d0] ;  /* 0x0007d000019e7983 */ /* 0x000ea80000300a00 */
[----:B------:R1:W-:Y:S04]  /*1b000*/  STL.64 [R1+0x8a8], R120 ;  /* 0x0008a87801007387 */ /* 0x0003e80000100a00 */
[----:B------:R-:W2:Y:S04]  /*1b010*/  LDL.LU.64 R190, [R1+0x7c8] ;  /* 0x0007c80001be7983 */ /* 0x000ea80000300a00 */
[----:B------:R-:W-:Y:S04]  /*1b020*/  STL.64 [R1+0x8a0], R110 ;  /* 0x0008a06e01007387 */ /* 0x000fe80000100a00 */
[----:B------:R-:W-:Y:S04]  /*1b030*/  LDGSTS.E [R252+0xb000], desc[UR40][R124.64], !P2 ;  /* 0x0b0000007cfc7fae */ /* 0x000fe8000d1a1028 */
[----:B------:R1:W-:Y:S04]  /*1b040*/  LDGSTS.E [R252+0xb080], desc[UR40][R120.64], !P2 ;  /* 0x0b08000078fc7fae */ /* 0x0003e8000d1a1028 */
[----:B------:R-:W-:Y:S01]  /*1b050*/  LDGSTS.E [R252+0xb100], desc[UR40][R110.64], !P2 ;  /* 0x0b1000006efc7fae */ /* 0x000fe2000d1a1028 */
[----:B----4-:R-:W-:-:S03]  /*1b060*/  IMAD.WIDE R106, R3, 0x4, R94 ;  /* 0x00000004036a7825 */ /* 0x010fc600078e025e */
[----:B------:R4:W-:Y:S04]  /*1b070*/  LDGSTS.E [R252+0xb180], desc[UR40][R108.64], !P2 ;  /* 0x0b1800006cfc7fae */ /* 0x0009e8000d1a1028 */
[----:B------:R2:W-:Y:S01]  /*1b080*/  LDGSTS.E [R252+0xb200], desc[UR40][R106.64], !P2 ;  /* 0x0b2000006afc7fae */ /* 0x0005e2000d1a1028 */
[----:B-1----:R-:W1:Y:S08]  /*1b090*/  LDC R121, c[0x0][0x3a0] ;  /* 0x0000e800ff797b82 */ /* 0x002e700000000800 */
[----:B------:R-:W1:Y:S01]  /*1b0a0*/  LDC R120, c[0x0][0x3a0] ;  /* 0x0000e800ff787b82 */ /* 0x000e620000000800 */
[----:B---3--:R-:W-:-:S02]  /*1b0b0*/  IMAD.WIDE R94, R3, 0x4, R222 ;  /* 0x00000004035e7825 */ /* 0x008fc400078e02de */
[----:B------:R-:W3:Y:S04]  /*1b0c0*/  LDL.LU.64 R222, [R1+0x7c0] ;  /* 0x0007c00001de7983 */ /* 0x000ee80000300a00 */
[----:B------:R-:W-:Y:S04]  /*1b0d0*/  STL.64 [R1+0x898], R108 ;  /* 0x0008986c01007387 */ /* 0x000fe80000100a00 */
[----:B------:R-:W-:Y:S04]  /*1b0e0*/  STL.64 [R1+0x890], R106 ;  /* 0x0008906a01007387 */ /* 0x000fe80000100a00 */
[----:B------:R1:W-:Y:S04]  /*1b0f0*/  STL.64 [R1+0x888], R94 ;  /* 0x0008885e01007387 */ /* 0x0003e80000100a00 */
[----:B------:R-:W-:Y:S01]  /*1b100*/  LDGSTS.E [R252+0xb280], desc[UR40][R94.64], !P2 ;  /* 0x0b2800005efc7fae */ /* 0x000fe2000d1a1028 */
[----:B-----5:R-:W-:-:S03]  /*1b110*/  IMAD.WIDE R90, R3, 0x4, R238 ;  /* 0x00000004035a7825 */ /* 0x020fc600078e02ee */
[----:B------:R-:W5:Y:S01]  /*1b120*/  LDL.LU.64 R238, [R1+0x7b8] ;  /* 0x0007b80001ee7983 */ /* 0x000f620000300a00 */
[----:B------:R-:W-:-:S05]  /*1b130*/  IMAD.WIDE R92, R3, 0x4, R174 ;  /* 0x00000004035c7825 */ /* 0x000fca00078e02ae */
[----:B------:R3:W-:Y:S04]  /*1b140*/  STL.64 [R1+0x880], R92 ;  /* 0x0008805c01007387 */ /* 0x0007e80000100a00 */
[----:B------:R5:W-:Y:S04]  /*1b150*/  STL.64 [R1+0xc38], R90 ;  /* 0x000c385a01007387 */ /* 0x000be80000100a00 */
[----:B------:R-:W5:Y:S04]  /*1b160*/  LDL.LU.64 R174, [R1+0x730] ;  /* 0x0007300001ae7983 */ /* 0x000f680000300a00 */
[----:B------:R-:W5:Y:S01]  /*1b170*/  LDL.LU.64 R236, [R1+0x728] ;  /* 0x0007280001ec7983 */ /* 0x000f620000300a00 */
[----:B------:R-:W-:-:S03]  /*1b180*/  IMAD.WIDE R130, R3, 0x4, R204 ;  /* 0x0000000403827825 */ /* 0x000fc600078e02cc */
[----:B-1----:R-:W5:Y:S01]  /*1b190*/  LDL.LU.64 R94, [R1+0x720] ;  /* 0x00072000015e7983 */ /* 0x002f620000300a00 */
[----:B--2---:R-:W-:-:S03]  /*1b1a0*/  IMAD.WIDE R128, R3, 0x4, R206 ;  /* 0x0000000403807825 */ /* 0x004fc600078e02ce */
[----:B------:R-:W2:Y:S01]  /*1b1b0*/  LDL.LU.64 R110, [R1+0x718] ;  /* 0x00071800016e7983 */ /* 0x000ea20000300a00 */
[----:B------:R-:W-:-:S03]  /*1b1c0*/  IMAD.WIDE R126, R3, 0x4, R220 ;  /* 0x00000004037e7825 */ /* 0x000fc600078e02dc */
[----:B------:R-:W2:Y:S01]  /*1b1d0*/  LDL.LU.64 R206, [R1+0x710] ;  /* 0x0007100001ce7983 */ /* 0x000ea20000300a00 */
[----:B------:R-:W-:-:S03]  /*1b1e0*/  IMAD.WIDE R124, R3, 0x4, R142 ;  /* 0x00000004037c7825 */ /* 0x000fc600078e028e */
[----:B------:R-:W-:Y:S04]  /*1b1f0*/  STL.64 [R1+0xc40], R130 ;  /* 0x000c408201007387 */ /* 0x000fe80000100a00 */
[----:B------:R-:W-:Y:S01]  /*1b200*/  STL.64 [R1+0xc48], R128 ;  /* 0x000c488001007387 */ /* 0x000fe20000100a00 */
[----:B----4-:R-:W-:-:S03]  /*1b210*/  IMAD.WIDE R108, R3, 0x4, R158 ;  /* 0x00000004036c7825 */ /* 0x010fc600078e029e */
[----:B------:R1:W-:Y:S04]  /*1b220*/  STL.64 [R1+0xc50], R126 ;  /* 0x000c507e01007387 */ /* 0x0003e80000100a00 */
[----:B------:R3:W-:Y:S01]  /*1b230*/  LDGSTS.E [R252+0xb300], desc[UR40][R92.64], !P2 ;  /* 0x0b3000005cfc7fae */ /* 0x0007e2000d1a1028 */
[----:B------:R-:W-:-:S03]  /*1b240*/  IMAD.WIDE R106, R3, 0x4, R190 ;  /* 0x00000004036a7825 */ /* 0x000fc600078e02be */
[----:B------:R-:W4:Y:S04]  /*1b250*/  LDL.LU.64 R190, [R1+0x708] ;  /* 0x0007080001be7983 */ /* 0x000f280000300a00 */
[----:B------:R1:W-:Y:S04]  /*1b260*/  STL.64 [R1+0xc58], R124 ;  /* 0x000c587c01007387 */ /* 0x0003e80000100a00 */
[----:B------:R1:W-:Y:S04]  /*1b270*/  STL.64 [R1+0xc60], R108 ;  /* 0x000c606c01007387 */ /* 0x0003e80000100a00 */
[----:B------:R5:W-:Y:S01]  /*1b280*/  LDGSTS.E [R252+0xb380], desc[UR40][R90.64], !P2 ;  /* 0x0b3800005afc7fae */ /* 0x000be2000d1a1028 */
[----:B---3--:R-:W-:-:S03]  /*1b290*/  IMAD.WIDE R92, R3, 0x4, R222 ;  /* 0x00000004035c7825 */ /* 0x008fc600078e02de */
[----:B------:R-:W-:Y:S04]  /*1b2a0*/  LDGSTS.E [R252+0xc000], desc[UR40][R130.64], !P5 ;  /* 0x0c00000082fc7fae */ /* 0x000fe8000e9a1028 */
[----:B------:R-:W3:Y:S04]  /*1b2b0*/  LDL.LU.64 R222, [R1+0x700] ;  /* 0x0007000001de7983 */ /* 0x000ee80000300a00 */
[----:B------:R4:W-:Y:S01]  /*1b2c0*/  STL.64 [R1+0xc68], R106 ;  /* 0x000c686a01007387 */ /* 0x0009e20000100a00 */
[----:B-----5:R-:W-:-:S03]  /*1b2d0*/  IMAD.WIDE R90, R3, 0x4, R238 ;  /* 0x00000004035a7825 */ /* 0x020fc600078e02ee */
[----:B------:R-:W-:Y:S04]  /*1b2e0*/  LDGSTS.E [R252+0xc080], desc[UR40][R128.64], !P5 ;  /* 0x0c08000080fc7fae */ /* 0x000fe8000e9a1028 */
[----:B------:R-:W5:Y:S01]  /*1b2f0*/  LDL.LU.64 R238, [R1+0x6f8] ;  /* 0x0006f80001ee7983 */ /* 0x000f620000300a00 */
[----:B------:R-:W-:Y:S01]  /*1b300*/  ISETP.GE.U32.AND P2, PT, R4, 0x7fffffbb, PT ;  /* 0x7fffffbb0400780c */ /* 0x000fe20003f46070 */
[----:B------:R-:W-:Y:S02]  /*1b310*/  VIADD R4, R5, 0xffffffd6 ;  /* 0xffffffd605047836 */ /* 0x000fe40000000000 */
[----:B------:R1:W-:Y:S01]  /*1b320*/  LDGSTS.E [R252+0xc100], desc[UR40][R126.64], !P5 ;  /* 0x0c1000007efc7fae */ /* 0x0003e2000e9a1028 */
[----:B------:R-:W3:Y:S03]  /*1b330*/  LDC R5, c[0x0][0x3a0] ;  /* 0x0000e800ff057b82 */ /* 0x000ee60000000800 */
[----:B------:R1:W-:Y:S04]  /*1b340*/  LDGSTS.E [R252+0xc180], desc[UR40][R124.64], !P5 ;  /* 0x0c1800007cfc7fae */ /* 0x0003e8000e9a1028 */
[----:B------:R2:W-:Y:S04]  /*1b350*/  LDGSTS.E [R252+0xc200], desc[UR40][R108.64], !P5 ;  /* 0x0c2000006cfc7fae */ /* 0x0005e8000e9a1028 */
[----:B------:R4:W-:Y:S01]  /*1b360*/  LDGSTS.E [R252+0xc280], desc[UR40][R106.64], !P5 ;  /* 0x0c2800006afc7fae */ /* 0x0009e2000e9a1028 */
[----:B-1----:R-:W-:-:S03]  /*1b370*/  IMAD.WIDE R126, R3, 0x4, R174 ;  /* 0x00000004037e7825 */ /* 0x002fc600078e02ae */
[----:B------:R-:W-:Y:S01]  /*1b380*/  LDGSTS.E [R252+0xc300], desc[UR40][R92.64], !P5 ;  /* 0x0c3000005cfc7fae */ /* 0x000fe2000e9a1028 */
[----:B------:R-:W-:-:S03]  /*1b390*/  IMAD.WIDE R124, R3, 0x4, R236 ;  /* 0x00000004037c7825 */ /* 0x000fc600078e02ec */
[----:B------:R-:W-:Y:S04]  /*1b3a0*/  STL.64 [R1+0xc70], R92 ;  /* 0x000c705c01007387 */ /* 0x000fe80000100a00 */
[----:B------:R5:W-:Y:S01]  /*1b3b0*/  LDGSTS.E [R252+0xc380], desc[UR40][R90.64], !P5 ;  /* 0x0c3800005afc7fae */ /* 0x000be2000e9a1028 */
[----:B------:R-:W-:Y:S01]  /*1b3c0*/  ISETP.GE.U32.AND P5, PT, R4, 0x7fffffb7, PT ;  /* 0x7fffffb70400780c */ /* 0x000fe20003fa6070 */
[----:B------:R-:W-:Y:S02]  /*1b3d0*/  VIADD R4, R122, 0xffffffd2 ;  /* 0xffffffd27a047836 */ /* 0x000fe40000000000 */
[----:B------:R5:W-:Y:S01]  /*1b3e0*/  STL.64 [R1+0xc78], R90 ;  /* 0x000c785a01007387 */ /* 0x000be20000100a00 */
[----:B------:R-:W-:-:S03]  /*1b3f0*/  IMAD.WIDE R122, R3, 0x4, R94 ;  /* 0x00000004037a7825 */ /* 0x000fc600078e025e */
[----:B------:R-:W3:Y:S01]  /*1b400*/  LDL.LU.64 R142, [R1+0x670] ;  /* 0x00067000018e7983 */ /* 0x000ee20000300a00 */
[----:B--2---:R-:W-:-:S03]  /*1b410*/  IMAD.WIDE R110, R3, 0x4, R110 ;  /* 0x00000004036e7825 */ /* 0x004fc600078e026e */
[----:B------:R-:W2:Y:S04]  /*1b420*/  LDL.LU.64 R158, [R1+0x668] ;  /* 0x00066800019e7983 */ /* 0x000ea80000300a00 */
[----:B------:R-:W2:Y:S01]  /*1b430*/  LDL.LU.64 R174, [R1+0x660] ;  /* 0x0006600001ae7983 */ /* 0x000ea20000300a00 */
[----:B------:R-:W-:-:S03]  /*1b440*/  IMAD.WIDE R108, R3, 0x4, R206 ;  /* 0x00000004036c7825 */ /* 0x000fc600078e02ce */
[----:B------:R-:W-:Y:S04]  /*1b450*/  STL.64 [R1+0xc80], R126 ;  /* 0x000c807e01007387 */ /* 0x000fe80000100a00 */
[----:B------:R-:W2:Y:S01]  /*1b460*/  LDL.LU.64 R236, [R1+0x658] ;  /* 0x0006580001ec7983 */ /* 0x000ea20000300a00 */
[----:B----4-:R-:W-:-:S03]  /*1b470*/  IMAD.WIDE R106, R3, 0x4, R190 ;  /* 0x00000004036a7825 */ /* 0x010fc600078e02be */
[----:B------:R1:W-:Y:S04]  /*1b480*/  STL.64 [R1+0xc88], R124 ;  /* 0x000c887c01007387 */ /* 0x0003e80000100a00 */
[----:B------:R2:W-:Y:S04]  /*1b490*/  STL.64 [R1+0xc90], R122 ;  /* 0x000c907a01007387 */ /* 0x0005e80000100a00 */
[----:B------:R-:W4:Y:S04]  /*1b4a0*/  LDL.LU.64 R94, [R1+0x650] ;  /* 0x00065000015e7983 */ /* 0x000f280000300a00 */
[----:B------:R1:W-:Y:S04]  /*1b4b0*/  STL.64 [R1+0xc98], R110 ;  /* 0x000c986e01007387 */ /* 0x0003e80000100a00 */
[----:B------:R-:W4:Y:S04]  /*1b4c0*/  LDL.LU.64 R206, [R1+0x648] ;  /* 0x0006480001ce7983 */ /* 0x000f280000300a00 */
[----:B------:R1:W-:Y:S04]  /*1b4d0*/  STL.64 [R1+0xca0], R108 ;  /* 0x000ca06c01007387 */ /* 0x0003e80000100a00 */
[----:B------:R-:W4:Y:S04]  /*1b4e0*/  LDL.LU.64 R190, [R1+0x640] ;  /* 0x0006400001be7983 */ /* 0x000f280000300a00 */
[----:B------:R4:W-:Y:S04]  /*1b4f0*/  STL.64 [R1+0xca8], R106 ;  /* 0x000ca86a01007387 */ /* 0x0009e80000100a00 */
[----:B------:R-:W-:Y:S04]  /*1b500*/  LDGSTS.E [R252+0xd000], desc[UR40][R126.64], !P1 ;  /* 0x0d0000007efc7fae */ /* 0x000fe8000c9a1028 */
[----:B------:R1:W-:Y:S04]  /*1b510*/  LDGSTS.E [R252+0xd080], desc[UR40][R124.64], !P1 ;  /* 0x0d0800007cfc7fae */ /* 0x0003e8000c9a1028 */
[----:B------:R2:W-:Y:S04]  /*1b520*/  LDGSTS.E [R252+0xd100], desc[UR40][R122.64], !P1 ;  /* 0x0d1000007afc7fae */ /* 0x0005e8000c9a1028 */
[----:B------:R1:W-:Y:S04]  /*1b530*/  LDGSTS.E [R252+0xd180], desc[UR40][R110.64], !P1 ;  /* 0x0d1800006efc7fae */ /* 0x0003e8000c9a1028 */
[----:B------:R1:W-:Y:S04]  /*1b540*/  LDGSTS.E [R252+0xd200], desc[UR40][R108.64], !P1 ;  /* 0x0d2000006cfc7fae */ /* 0x0003e8000c9a1028 */
[----:B------:R4:W-:Y:S01]  /*1b550*/  LDGSTS.E [R252+0xd280], desc[UR40][R106.64], !P1 ;  /* 0x0d2800006afc7fae */ /* 0x0009e2000c9a1028 */
[----:B-----5:R-:W-:-:S03]  /*1b560*/  IMAD.WIDE R90, R3, 0x4, R238 ;  /* 0x00000004035a7825 */ /* 0x020fc600078e02ee */
[----:B------:R-:W5:Y:S01]  /*1b570*/  LDL.LU.64 R238, [R1+0x638] ;  /* 0x0006380001ee7983 */ /* 0x000f620000300a00 */
[----:B---3--:R-:W-:-:S05]  /*1b580*/  IMAD.WIDE R92, R3, 0x4, R222 ;  /* 0x00000004035c7825 */ /* 0x008fca00078e02de */
[----:B------:R3:W-:Y:S04]  /*1b590*/  STL.64 [R1+0xcb0], R92 ;  /* 0x000cb05c01007387 */ /* 0x0007e80000100a00 */
[----:B------:R5:W-:Y:S04]  /*1b5a0*/  STL.64 [R1+0xcb8], R90 ;  /* 0x000cb85a01007387 */ /* 0x000be80000100a00 */
[----:B------:R-:W5:Y:S04]  /*1b5b0*/  LDL.LU.64 R204, [R1+0x578] ;  /* 0x0005780001cc7983 */ /* 0x000f680000300a00 */
[----:B------:R-:W5:Y:S04]  /*1b5c0*/  LDL.LU.64 R222, [R1+0x570] ;  /* 0x0005700001de7983 */ /* 0x000f680000300a00 */
[----:B------:R-:W5:Y:S04]  /*1b5d0*/  LDL.LU.64 R220, [R1+0x568] ;  /* 0x0005680001dc7983 */ /* 0x000f680000300a00 */
[----:B------:R3:W-:Y:S04]  /*1b5e0*/  LDGSTS.E [R252+0xd300], desc[UR40][R92.64], !P1 ;  /* 0x0d3000005cfc7fae */ /* 0x0007e8000c9a1028 */
[----:B------:R5:W-:Y:S01]  /*1b5f0*/  LDGSTS.E [R252+0xd380], desc[UR40][R90.64], !P1 ;  /* 0x0d3800005afc7fae */ /* 0x000be2000c9a1028 */
[----:B-1----:R-:W-:-:S03]  /*1b600*/  IMAD.WIDE R124, R3, 0x4, R142 ;  /* 0x00000004037c7825 */ /* 0x002fc600078e028e */
[----:B------:R-:W5:Y:S01]  /*1b610*/  LDL.LU.64 R142, [R1+0x560] ;  /* 0x00056000018e7983 */ /* 0x000f620000300a00 */
[----:B--2---:R-:W-:-:S03]  /*1b620*/  IMAD.WIDE R122, R3, 0x4, R158 ;  /* 0x00000004037a7825 */ /* 0x004fc600078e029e */
[----:B------:R-:W-:Y:S01]  /*1b630*/  STL.64 [R1+0xcc0], R124 ;  /* 0x000cc07c01007387 */ /* 0x000fe20000100a00 */
[----:B------:R-:W-:-:S03]  /*1b640*/  IMAD.WIDE R110, R3, 0x4, R174 ;  /* 0x00000004036e7825 */ /* 0x000fc600078e02ae */
[----:B------:R-:W2:Y:S04]  /*1b650*/  LDL.LU.64 R158, [R1+0x558] ;  /* 0x00055800019e7983 */ /* 0x000ea80000300a00 */
[----:B------:R-:W-:Y:S01]  /*1b660*/  STL.64 [R1+0xcc8], R122 ;  /* 0x000cc87a01007387 */ /* 0x000fe20000100a00 */
[----:B------:R-:W-:-:S03]  /*1b670*/  IMAD.WIDE R108, R3, 0x4, R236 ;  /* 0x00000004036c7825 */ /* 0x000fc600078e02ec */
[----:B------:R-:W2:Y:S04]  /*1b680*/  LDL.LU.64 R174, [R1+0x550] ;  /* 0x0005500001ae7983 */ /* 0x000ea80000300a00 */
[----:B------:R-:W-:Y:S04]  /*1b690*/  STL.64 [R1+0xcd0], R110 ;  /* 0x000cd06e01007387 */ /* 0x000fe80000100a00 */
[----:B------:R1:W-:Y:S01]  /*1b6a0*/  LDGSTS.E [R252+0xe000], desc[UR40][R124.64], !P6 ;  /* 0x0e0000007cfc7fae */ /* 0x0003e2000f1a1028 */
[----:B----4-:R-:W-:-:S03]  /*1b6b0*/  IMAD.WIDE R106, R3, 0x4, R94 ;  /* 0x00000004036a7825 */ /* 0x010fc600078e025e */
[----:B------:R4:W-:Y:S04]  /*1b6c0*/  LDGSTS.E [R252+0xe080], desc[UR40][R122.64], !P6 ;  /* 0x0e0800007afc7fae */ /* 0x0009e8000f1a1028 */
[----:B------:R-:W-:Y:S01]  /*1b6d0*/  LDGSTS.E [R252+0xe100], desc[UR40][R110.64], !P6 ;  /* 0x0e1000006efc7fae */ /* 0x000fe2000f1a1028 */
[----:B------:R-:W-:-:S03]  /*1b6e0*/  IMAD.WIDE R94, R3, 0x4, R206 ;  /* 0x00000004035e7825 */ /* 0x000fc600078e02ce */
[----:B------:R-:W2:Y:S04]  /*1b6f0*/  LDL.LU.64 R206, [R1+0x548] ;  /* 0x0005480001ce7983 */ /* 0x000ea80000300a00 */
[----:B------:R-:W-:Y:S04]  /*1b700*/  STL.64 [R1+0xcd8], R108 ;  /* 0x000cd86c01007387 */ /* 0x000fe80000100a00 */
[----:B------:R-:W-:Y:S04]  /*1b710*/  STL.64 [R1+0xce0], R106 ;  /* 0x000ce06a01007387 */ /* 0x000fe80000100a00 */
[----:B------:R1:W-:Y:S01]  /*1b720*/  STL.64 [R1+0xce8], R94 ;  /* 0x000ce85e01007387 */ /* 0x0003e20000100a00 */
[----:B---3--:R-:W-:-:S03]  /*1b730*/  IMAD.WIDE R92, R3, 0x4, R190 ;  /* 0x00000004035c7825 */ /* 0x008fc600078e02be */
[----:B------:R2:W-:Y:S04]  /*1b740*/  LDGSTS.E [R252+0xe180], desc[UR40][R108.64], !P6 ;  /* 0x0e1800006cfc7fae */ /* 0x0005e8000f1a1028 */
[----:B------:R3:W-:Y:S04]  /*1b750*/  LDGSTS.E [R252+0xe200], desc[UR40][R106.64], !P6 ;  /* 0x0e2000006afc7fae */ /* 0x0007e8000f1a1028 */
[----:B------:R-:W-:Y:S04]  /*1b760*/  LDGSTS.E [R252+0xe280], desc[UR40][R94.64], !P6 ;  /* 0x0e2800005efc7fae */ /* 0x000fe8000f1a1028 */
[----:B------:R1:W-:Y:S01]  /*1b770*/  LDGSTS.E [R252+0xe300], desc[UR40][R92.64], !P6 ;  /* 0x0e3000005cfc7fae */ /* 0x0003e2000f1a1028 */
[----:B-----5:R-:W-:-:S03]  /*1b780*/  IMAD.WIDE R90, R3, 0x4, R238 ;  /* 0x00000004035a7825 */ /* 0x020fc600078e02ee */
[----:B------:R-:W5:Y:S04]  /*1b790*/  LDL.LU.64 R238, [R1+0x540] ;  /* 0x0005400001ee7983 */ /* 0x000f680000300a00 */
[----:B------:R1:W-:Y:S04]  /*1b7a0*/  STL.64 [R1+0xcf0], R92 ;  /* 0x000cf05c01007387 */ /* 0x0003e80000100a00 */
[----:B------:R-:W-:Y:S04]  /*1b7b0*/  STL.64 [R1+0xcf8], R90 ;  /* 0x000cf85a01007387 */ /* 0x000fe80000100a00 */
[----:B------:R-:W5:Y:S04]  /*1b7c0*/  LDL.LU.64 R190, [R1+0xaf0] ;  /* 0x000af00001be7983 */ /* 0x000f680000300a00 */
[----:B------:R-:W5:Y:S01]  /*1b7d0*/  LDL.LU.64 R236, [R1+0xae8] ;  /* 0x000ae80001ec7983 */ /* 0x000f620000300a00 */
[----:B------:R-:W-:-:S03]  /*1b7e0*/  IMAD.WIDE R128, R3, 0x4, R204 ;  /* 0x0000000403807825 */ /* 0x000fc600078e02cc */
[----:B-1----:R-:W5:Y:S01]  /*1b7f0*/  LDL.LU.64 R94, [R1+0xae0] ;  /* 0x000ae000015e7983 */ /* 0x002f620000300a00 */
[----:B------:R-:W-:-:S03]  /*1b800*/  IMAD.WIDE R126, R3, 0x4, R222 ;  /* 0x00000004037e7825 */ /* 0x000fc600078e02de */
[----:B------:R-:W5:Y:S01]  /*1b810*/  LDL.LU.64 R110, [R1+0xad8] ;  /* 0x000ad800016e7983 */ /* 0x000f620000300a00 */
[----:B------:R-:W-:-:S03]  /*1b820*/  IMAD.WIDE R124, R3, 0x4, R220 ;  /* 0x00000004037c7825 */ /* 0x000fc600078e02dc */
[----:B------:R-:W5:Y:S04]  /*1b830*/  LDL.LU.64 R222, [R1+0xad0] ;  /* 0x000ad00001de7983 */ /* 0x000f680000300a00 */
[----:B------:R-:W-:Y:S01]  /*1b840*/  STL.64 [R1+0xd90], R128 ;  /* 0x000d908001007387 */ /* 0x000fe20000100a00 */
[----:B----4-:R-:W-:-:S03]  /*1b850*/  IMAD.WIDE R122, R3, 0x4, R142 ;  /* 0x00000004037a7825 */ /* 0x010fc600078e028e */
[----:B------:R-:W-:Y:S04]  /*1b860*/  STL.64 [R1+0xd98], R126 ;  /* 0x000d987e01007387 */ /* 0x000fe80000100a00 */
[----:B------:R-:W-:Y:S01]  /*1b870*/  STL.64 [R1+0xdb0], R124 ;  /* 0x000db07c01007387 */ /* 0x000fe20000100a00 */
[----:B--2---:R-:W-:-:S03]  /*1b880*/  IMAD.WIDE R108, R3, 0x4, R158 ;  /* 0x00000004036c7825 */ /* 0x004fc600078e029e */
[----:B------:R-:W-:Y:S04]  /*1b890*/  LDGSTS.E [R252+0xe380], desc[UR40][R90.64], !P6 ;  /* 0x0e3800005afc7fae */ /* 0x000fe8000f1a1028 */
[----:B------:R-:W-:Y:S01]  /*1b8a0*/  LDGSTS.E [R252+0xf000], desc[UR40][R128.64], !P4 ;  /* 0x0f00000080fc7fae */ /* 0x000fe2000e1a1028 */
[----:B---3--:R-:W-:-:S03]  /*1b8b0*/  IMAD.WIDE R106, R3, 0x4, R174 ;  /* 0x00000004036a7825 */ /* 0x008fc600078e02ae */
[----:B------:R-:W2:Y:S04]  /*1b8c0*/  LDL.LU.64 R174, [R1+0xac8] ;  /* 0x000ac80001ae7983 */ /* 0x000ea80000300a00 */
[----:B------:R1:W-:Y:S04]  /*1b8d0*/  STL.64 [R1+0xdb8], R122 ;  /* 0x000db87a01007387 */ /* 0x0003e80000100a00 */
[----:B------:R3:W-:Y:S04]  /*1b8e0*/  STL.64 [R1+0xdc0], R108 ;  /* 0x000dc06c01007387 */ /* 0x0007e80000100a00 */
[----:B------:R-:W-:Y:S04]  /*1b8f0*/  LDGSTS.E [R252+0xf080], desc[UR40][R126.64], !P4 ;  /* 0x0f0800007efc7fae */ /* 0x000fe8000e1a1028 */
[----:B------:R-:W-:Y:S01]  /*1b900*/  LDGSTS.E [R252+0xf100], desc[UR40][R124.64], !P4 ;  /* 0x0f1000007cfc7fae */ /* 0x000fe2000e1a1028 */
[----:B------:R-:W-:-:S03]  /*1b910*/  IMAD.WIDE R92, R3, 0x4, R206 ;  /* 0x00000004035c7825 */ /* 0x000fc600078e02ce */
[----:B------:R-:W4:Y:S04]  /*1b920*/  LDL.LU.64 R206, [R1+0xac0] ;  /* 0x000ac00001ce7983 */ /* 0x000f280000300a00 */
[----:B------:R2:W-:Y:S04]  /*1b930*/  STL.64 [R1+0xdc8], R106 ;  /* 0x000dc86a01007387 */ /* 0x0005e80000100a00 */
[----:B------:R1:W-:Y:S04]  /*1b940*/  LDGSTS.E [R252+0xf180], desc[UR40][R122.64], !P4 ;  /* 0x0f1800007afc7fae */ /* 0x0003e8000e1a1028 */
[----:B------:R3:W-:Y:S04]  /*1b950*/  LDGSTS.E [R252+0xf200], desc[UR40][R108.64], !P4 ;  /* 0x0f2000006cfc7fae */ /* 0x0007e8000e1a1028 */
[----:B------:R2:W-:Y:S04]  /*1b960*/  LDGSTS.E [R252+0xf280], desc[UR40][R106.64], !P4 ;  /* 0x0f2800006afc7fae */ /* 0x0005e8000e1a1028 */
[----:B------:R4:W-:Y:S01]  /*1b970*/  LDGSTS.E [R252+0xf300], desc[UR40][R92.64], !P4 ;  /* 0x0f3000005cfc7fae */ /* 0x0009e2000e1a1028 */
[----:B------:R-:W-:Y:S01]  /*1b980*/  ISETP.GE.U32.AND P1, PT, R4, 0x7fffffb3, PT ;  /* 0x7fffffb30400780c */ /* 0x000fe20003f26070 */
[----:B-1----:R-:W1:Y:S01]  /*1b990*/  LDC R122, c[0x0][0x3a0] ;  /* 0x0000e800ff7a7b82 */ /* 0x002e620000000800 */
[----:B-----5:R-:W-:-:S02]  /*1b9a0*/  IMAD.WIDE R90, R3, 0x4, R238 ;  /* 0x00000004035a7825 */ /* 0x020fc400078e02ee */
[----:B------:R-:W5:Y:S04]  /*1b9b0*/  LDL.LU.64 R238, [R1+0xab8] ;  /* 0x000ab80001ee7983 */ /* 0x000f680000300a00 */
[----:B------:R4:W-:Y:S04]  /*1b9c0*/  STL.64 [R1+0xdd0], R92 ;  /* 0x000dd05c01007387 */ /* 0x0009e80000100a00 */
[----:B------:R5:W-:Y:S01]  /*1b9d0*/  STL.64 [R1+0xdd8], R90 ;  /* 0x000dd85a01007387 */ /* 0x000be20000100a00 */
[----:B------:R-:W-:-:S03]  /*1b9e0*/  IMAD.WIDE R128, R3, 0x4, R190 ;  /* 0x0000000403807825 */ /* 0x000fc600078e02be */
[----:B------:R-:W5:Y:S01]  /*1b9f0*/  LDL.LU.64 R142, [R1+0x9f0] ;  /* 0x0009f000018e7983 */ /* 0x000f620000300a00 */
[----:B------:R-:W-:-:S03]  /*1ba00*/  IMAD.WIDE R126, R3, 0x4, R236 ;  /* 0x00000004037e7825 */ /* 0x000fc600078e02ec */
[----:B------:R-:W5:Y:S01]  /*1ba10*/  LDL.LU.64 R158, [R1+0x9e8] ;  /* 0x0009e800019e7983 */ /* 0x000f620000300a00 */
[----:B------:R-:W-:-:S03]  /*1ba20*/  IMAD.WIDE R124, R3, 0x4, R94 ;  /* 0x00000004037c7825 */ /* 0x000fc600078e025e */
[----:B------:R-:W5:Y:S01]  /*1ba30*/  LDL.LU.64 R190, [R1+0x9e0] ;  /* 0x0009e00001be7983 */ /* 0x000f620000300a00 */
[----:B------:R-:W-:-:S03]  /*1ba40*/  IMAD.WIDE R110, R3, 0x4, R110 ;  /* 0x00000004036e7825 */ /* 0x000fc600078e026e */
[----:B------:R-:W-:Y:S04]  /*1ba50*/  STL.64 [R1+0x548], R128 ;  /* 0x0005488001007387 */ /* 0x000fe80000100a00 */
[----:B------:R-:W5:Y:S01]  /*1ba60*/  LDL.LU.64 R236, [R1+0x9d8] ;  /* 0x0009d80001ec7983 */ /* 0x000f620000300a00 */
[----:B---3--:R-:W-:-:S03]  /*1ba70*/  IMAD.WIDE R108, R3, 0x4, R222 ;  /* 0x00000004036c7825 */ /* 0x008fc600078e02de */
[----:B------:R3:W-:Y:S04]  /*1ba80*/  STL.64 [R1+0x550], R126 ;  /* 0x0005507e01007387 */ /* 0x0007e80000100a00 */
[----:B------:R1:W-:Y:S04]  /*1ba90*/  STL.64 [R1+0x558], R124 ;  /* 0x0005587c01007387 */ /* 0x0003e80000100a00 */
[----:B------:R-:W5:Y:S04]  /*1baa0*/  LDL.LU.64 R94, [R1+0x9d0] ;  /* 0x0009d000015e7983 */ /* 0x000f680000300a00 */
[----:B------:R1:W-:Y:S04]  /*1bab0*/  STL.64 [R1+0x560], R110 ;  /* 0x0005606e01007387 */ /* 0x0003e80000100a00 */
[----:B------:R-:W5:Y:S01]  /*1bac0*/  LDL.LU.64 R222, [R1+0x9c8] ;  /* 0x0009c80001de7983 */ /* 0x000f620000300a00 */
[----:B--2---:R-:W-:-:S03]  /*1bad0*/  IMAD.WIDE R106, R3, 0x4, R174 ;  /* 0x00000004036a7825 */ /* 0x004fc600078e02ae */
[----:B------:R-:W-:Y:S04]  /*1bae0*/  STL.64 [R1+0x568], R108 ;  /* 0x0005686c01007387 */ /* 0x000fe80000100a00 */
[----:B------:R5:W-:Y:S04]  /*1baf0*/  LDGSTS.E [R252+0xf380], desc[UR40][R90.64], !P4 ;  /* 0x0f3800005afc7fae */ /* 0x000be8000e1a1028 */
[----:B------:R-:W2:Y:S04]  /*1bb00*/  LDL.LU.64 R174, [R1+0x9c0] ;  /* 0x0009c00001ae7983 */ /* 0x000ea80000300a00 */
[----:B------:R1:W-:Y:S04]  /*1bb10*/  STL.64 [R1+0x570], R106 ;  /* 0x0005706a01007387 */ /* 0x0003e80000100a00 */
[----:B------:R-:W-:Y:S01]  /*1bb20*/  LDGSTS.E [R0+0x8400], desc[UR40][R128.64], !P3 ;  /* 0x0840000080007fae */ /* 0x000fe2000d9a1028 */
[----:B----4-:R-:W-:-:S03]  /*1bb30*/  IMAD.WIDE R92, R3, 0x4, R206 ;  /* 0x00000004035c7825 */ /* 0x010fc600078e02ce */
[----:B------:R3:W-:Y:S04]  /*1bb40*/  LDGSTS.E [R0+0x8480], desc[UR40][R126.64], !P3 ;  /* 0x084800007e007fae */ /* 0x0007e8000d9a1028 */
[----:B------:R1:W-:Y:S04]  /*1bb50*/  LDGSTS.E [R0+0x8500], desc[UR40][R124.64], !P3 ;  /* 0x085000007c007fae */ /* 0x0003e8000d9a1028 */
[----:B------:R4:W-:Y:S04]  /*1bb60*/  LDGSTS.E [R0+0x8580], desc[UR40][R110.64], !P3 ;  /* 0x085800006e007fae */ /* 0x0009e8000d9a1028 */
[----:B------:R-:W-:Y:S04]  /*1bb70*/  LDGSTS.E [R0+0x8600], desc[UR40][R108.64], !P3 ;  /* 0x086000006c007fae */ /* 0x000fe8000d9a1028 */
[----:B------:R1:W-:Y:S04]  /*1bb80*/  LDGSTS.E [R0+0x8680], desc[UR40][R106.64], !P3 ;  /* 0x086800006a007fae */ /* 0x0003e8000d9a1028 */
[----:B------:R2:W-:Y:S01]  /*1bb90*/  LDGSTS.E [R0+0x8700], desc[UR40][R92.64], !P3 ;  /* 0x087000005c007fae */ /* 0x0005e2000d9a1028 */
[----:B-----5:R-:W-:-:S03]  /*1bba0*/  IMAD.WIDE R90, R3, 0x4, R238 ;  /* 0x00000004035a7825 */ /* 0x020fc600078e02ee */
[----:B------:R-:W5:Y:S04]  /*1bbb0*/  LDL.LU.64 R238, [R1+0x9b8] ;  /* 0x0009b80001ee7983 */ /* 0x000f680000300a00 */
[----:B------:R2:W-:Y:S04]  /*1bbc0*/  STL.64 [R1+0x578], R92 ;  /* 0x0005785c01007387 */ /* 0x0005e80000100a00 */
[----:B------:R5:W-:Y:S01]  /*1bbd0*/  STL.64 [R1+0x638], R90 ;  /* 0x0006385a01007387 */ /* 0x000be20000100a00 */
[----:B---3--:R-:W-:-:S03]  /*1bbe0*/  IMAD.WIDE R126, R3, 0x4, R142 ;  /* 0x00000004037e7825 */ /* 0x008fc600078e028e */
[----:B------:R-:W3:Y:S01]  /*1bbf0*/  LDL.LU.64 R204, [R1+0x930] ;  /* 0x0009300001cc7983 */ /* 0x000ee20000300a00 */
[----:B-1----:R-:W-:-:S03]  /*1bc00*/  IMAD.WIDE R124, R3, 0x4, R158 ;  /* 0x00000004037c7825 */ /* 0x002fc600078e029e */
[----:B------:R-:W3:Y:S01]  /*1bc10*/  LDL.LU.64 R206, [R1+0x928] ;  /* 0x0009280001ce7983 */ /* 0x000ee20000300a00 */
[----:B----4-:R-:W-:-:S03]  /*1bc20*/  IMAD.WIDE R110, R3, 0x4, R190 ;  /* 0x00000004036e7825 */ /* 0x010fc600078e02be */
[----:B------:R-:W4:Y:S04]  /*1bc30*/  LDL.LU.64 R220, [R1+0x920] ;  /* 0x0009200001dc7983 */ /* 0x000f280000300a00 */
[----:B------:R-:W4:Y:S04]  /*1bc40*/  LDL.LU.64 R142, [R1+0x918] ;  /* 0x00091800018e7983 */ /* 0x000f280000300a00 */
[----:B------:R1:W-:Y:S04]  /*1bc50*/  STL.64 [R1+0x640], R126 ;  /* 0x0006407e01007387 */ /* 0x0003e80000100a00 */
[----:B------:R-:W4:Y:S04]  /*1bc60*/  LDL.LU.64 R158, [R1+0x910] ;  /* 0x00091000019e7983 */ /* 0x000f280000300a00 */
[----:B------:R4:W-:Y:S01]  /*1bc70*/  STL.64 [R1+0x648], R124 ;  /* 0x0006487c01007387 */ /* 0x0009e20000100a00 */
[----:B------:R-:W-:-:S03]  /*1bc80*/  IMAD.WIDE R106, R3, 0x4, R94 ;  /* 0x00000004036a7825 */ /* 0x000fc600078e025e */
[----:B------:R-:W4:Y:S01]  /*1bc90*/  LDL.LU.64 R190, [R1+0x908] ;  /* 0x0009080001be7983 */ /* 0x000f220000300a00 */
[----:B------:R-:W-:-:S03]  /*1bca0*/  IMAD.WIDE R108, R3, 0x4, R236 ;  /* 0x00000004036c7825 */ /* 0x000fc600078e02ec */
[----:B------:R1:W-:Y:S01]  /*1bcb0*/  STL.64 [R1+0x650], R110 ;  /* 0x0006506e01007387 */ /* 0x0003e20000100a00 */
[----:B------:R-:W-:-:S03]  /*1bcc0*/  IMAD.WIDE R94, R3, 0x4, R222 ;  /* 0x00000004035e7825 */ /* 0x000fc600078e02de */
[----:B------:R-:W4:Y:S04]  /*1bcd0*/  LDL.LU.64 R222, [R1+0x900] ;  /* 0x0009000001de7983 */ /* 0x000f280000300a00 */
[----:B------:R-:W-:Y:S04]  /*1bce0*/  STL.64 [R1+0x658], R108 ;  /* 0x0006586c01007387 */ /* 0x000fe80000100a00 */
[----:B------:R5:W-:Y:S04]  /*1bcf0*/  LDGSTS.E [R0+0x8780], desc[UR40][R90.64], !P3 ;  /* 0x087800005a007fae */ /* 0x000be8000d9a1028 */
[----:B------:R-:W-:Y:S04]  /*1bd00*/  STL.64 [R1+0x660], R106 ;  /* 0x0006606a01007387 */ /* 0x000fe80000100a00 */
[----:B------:R1:W-:Y:S01]  /*1bd10*/  STL.64 [R1+0x668], R94 ;  /* 0x0006685e01007387 */ /* 0x0003e20000100a00 */
[----:B------:R-:W-:-:S02]  /*1bd20*/  VIADD R4, R121, 0xffffffce ;  /* 0xffffffce79047836 */ /* 0x000fc40000000000 */
[----:B------:R-:W1:Y:S01]  /*1bd30*/  LDC R121, c[0x0][0x3a0] ;  /* 0x0000e800ff797b82 */ /* 0x000e620000000800 */
[C---:B--2---:R-:W-:Y:S01]  /*1bd40*/  IMAD.WIDE R92, R3.reuse, 0x4, R174 ;  /* 0x00000004035c7825 */ /* 0x044fe200078e02ae */
[----:B------:R2:W-:Y:S03]  /*1bd50*/  LDGSTS.E [R0+0x9400], desc[UR40][R126.64], !P2 ;  /* 0x094000007e007fae */ /* 0x0005e6000d1a1028 */
[----:B-----5:R-:W-:Y:S01]  /*1bd60*/  IMAD.WIDE R90, R3, 0x4, R238 ;  /* 0x00000004035a7825 */ /* 0x020fe200078e02ee */
[----:B------:R-:W-:Y:S01]  /*1bd70*/  ISETP.GE.U32.AND P6, PT, R4, 0x7fffffaf, PT ;  /* 0x7fffffaf0400780c */ /* 0x000fe20003fc6070 */
[----:B------:R-:W5:Y:S02]  /*1bd80*/  LDL.LU.64 R238, [R1+0x8f8] ;  /* 0x0008f80001ee7983 */ /* 0x000f640000300a00 */
[----:B------:R-:W-:Y:S02]  /*1bd90*/  VIADD R4, R120, 0xffffffca ;  /* 0xffffffca78047836 */ /* 0x000fe40000000000 */
[----:B------:R2:W-:Y:S01]  /*1bda0*/  STL.64 [R1+0x670], R92 ;  /* 0x0006705c01007387 */ /* 0x0005e20000100a00 */
[----:B------:R-:W5:Y:S02]  /*1bdb0*/  LDC R120, c[0x0][0x3a0] ;  /* 0x0000e800ff787b82 */ /* 0x000f640000000800 */
[----:B------:R-:W-:Y:S01]  /*1bdc0*/  ISETP.GE.U32.AND P4, PT, R4, 0x7fffffab, PT ;  /* 0x7fffffab0400780c */ /* 0x000fe20003f86070 */
[----:B------:R-:W-:Y:S01]  /*1bdd0*/  VIADD R4, R5, 0xffffffc6 ;  /* 0xffffffc605047836 */ /* 0x000fe20000000000 */
[----:B------:R4:W-:Y:S04]  /*1bde0*/  LDGSTS.E [R0+0x9480], desc[UR40][R124.64], !P2 ;  /* 0x094800007c007fae */ /* 0x0009e8000d1a1028 */
[----:B------:R-:W-:Y:S01]  /*1bdf0*/  STL.64 [R1+0x6f8], R90 ;  /* 0x0006f85a01007387 */ /* 0x000fe20000100a00 */
[----:B------:R-:W-:Y:S01]  /*1be00*/  ISETP.GE.U32.AND P3, PT, R4, 0x7fffffa7, PT ;  /* 0x7fffffa70400780c */ /* 0x000fe20003f66070 */
[----:B-1----:R-:W-:Y:S01]  /*1be10*/  VIADD R4, R121, 0xffffffc2 ;  /* 0xffffffc279047836 */ /* 0x002fe20000000000 */
[----:B------:R-:W1:Y:S01]  /*1be20*/  LDC R5, c[0x0][0x3a0] ;  /* 0x0000e800ff057b82 */ /* 0x000e620000000800 */
[----:B------:R-:W-:Y:S04]  /*1be30*/  LDGSTS.E [R0+0x9500], desc[UR40][R110.64], !P2 ;  /* 0x095000006e007fae */ /* 0x000fe8000d1a1028 */
[----:B------:R-:W5:Y:S01]  /*1be40*/  LDL.LU.64 R174, [R1+0x870] ;  /* 0x0008700001ae7983 */ /* 0x000f620000300a00 */
[----:B---3--:R-:W-:-:S03]  /*1be50*/  IMAD.WIDE R128, R3, 0x4, R204 ;  /* 0x0000000403807825 */ /* 0x008fc600078e02cc */
[----:B------:R3:W-:Y:S01]  /*1be60*/  LDGSTS.E [R0+0x9580], desc[UR40][R108.64], !P2 ;  /* 0x095800006c007fae */ /* 0x0007e2000d1a1028 */
[----:B--2---:R-:W-:-:S03]  /*1be70*/  IMAD.WIDE R126, R3, 0x4, R206 ;  /* 0x00000004037e7825 */ /* 0x004fc600078e02ce */
[----:B------:R2:W-:Y:S04]  /*1be80*/  LDGSTS.E [R0+0x9600], desc[UR40][R106.64], !P2 ;  /* 0x096000006a007fae */ /* 0x0005e8000d1a1028 */
[----:B------:R-:W5:Y:S01]  /*1be90*/  LDL.LU.64 R236, [R1+0x868] ;  /* 0x0008680001ec7983 */ /* 0x000f620000300a00 */
[----:B----4-:R-:W-:-:S03]  /*1bea0*/  IMAD.WIDE R124, R3, 0x4, R220 ;  /* 0x00000004037c7825 */ /* 0x010fc600078e02dc */
[----:B------:R-:W-:Y:S04]  /*1beb0*/  LDGSTS.E [R0+0x9680], desc[UR40][R94.64], !P2 ;  /* 0x096800005e007fae */ /* 0x000fe8000d1a1028 */
[----:B------:R-:W4:Y:S04]  /*1bec0*/  LDL.LU.64 R110, [R1+0x860] ;  /* 0x00086000016e7983 */ /* 0x000f280000300a00 */
[----:B------:R1:W-:Y:S04]  /*1bed0*/  LDGSTS.E [R0+0x9700], desc[UR40][R92.64], !P2 ;  /* 0x097000005c007fae */ /* 0x0003e8000d1a1028 */
[----:B------:R-:W-:Y:S01]  /*1bee0*/  LDGSTS.E [R0+0x9780], desc[UR40][R90.64], !P2 ;  /* 0x097800005a007fae */ /* 0x000fe2000d1a1028 */
[----:B------:R-:W-:Y:S01]  /*1bef0*/  ISETP.GE.U32.AND P2, PT, R4, 0x7fffffa3, PT ;  /* 0x7fffffa30400780c */ /* 0x000fe20003f46070 */
[----:B------:R-:W-:-:S02]  /*1bf00*/  VIADD R4, R122, 0xffffffdd ;  /* 0xffffffdd7a047836 */ /* 0x000fc40000000000 */
[----:B------:R-:W4:Y:S01]  /*1bf10*/  LDL.LU.64 R94, [R1+0x858] ;  /* 0x00085800015e7983 */ /* 0x000f220000300a00 */
[----:B------:R-:W-:-:S03]  /*1bf20*/  IMAD.WIDE R122, R3, 0x4, R142 ;  /* 0x00000004037a7825 */ /* 0x000fc600078e028e */
[----:B------:R-:W4:Y:S01]  /*1bf30*/  LDL.LU.64 R206, [R1+0x850] ;  /* 0x0008500001ce7983 */ /* 0x000f220000300a00 */
[----:B---3--:R-:W-:-:S03]  /*1bf40*/  IMAD.WIDE R108, R3, 0x4, R158 ;  /* 0x00000004036c7825 */ /* 0x008fc600078e029e */
[----:B------:R-:W-:Y:S01]  /*1bf50*/  STL.64 [R1+0x700], R128 ;  /* 0x0007008001007387 */ /* 0x000fe20000100a00 */
[----:B--2---:R-:W-:-:S03]  /*1bf60*/  IMAD.WIDE R106, R3, 0x4, R190 ;  /* 0x00000004036a7825 */ /* 0x004fc600078e02be */
[----:B------:R-:W-:Y:S01]  /*1bf70*/  STL.64 [R1+0x708], R126 ;  /* 0x0007087e01007387 */ /* 0x000fe20000100a00 */
[----:B-1----:R-:W-:-:S03]  /*1bf80*/  IMAD.WIDE R92, R3, 0x4, R222 ;  /* 0x00000004035c7825 */ /* 0x002fc600078e02de */
[----:B------:R-:W-:Y:S04]  /*1bf90*/  STL.64 [R1+0x710], R124 ;  /* 0x0007107c01007387 */ /* 0x000fe80000100a00 */
[----:B------:R-:W2:Y:S04]  /*1bfa0*/  LDL.LU.64 R190, [R1+0x848] ;  /* 0x0008480001be7983 */ /* 0x000ea80000300a00 */
[----:B------:R1:W-:Y:S04]  /*1bfb0*/  STL.64 [R1+0x718], R122 ;  /* 0x0007187a01007387 */ /* 0x0003e80000100a00 */
[----:B------:R3:W-:Y:S04]  /*1bfc0*/  STL.64 [R1+0x720], R108 ;  /* 0x0007206c01007387 */ /* 0x0007e80000100a00 */
[----:B------:R-:W2:Y:S04]  /*1bfd0*/  LDL.LU.64 R222, [R1+0x840] ;  /* 0x0008400001de7983 */ /* 0x000ea80000300a00 */
[----:B------:R1:W-:Y:S04]  /*1bfe0*/  STL.64 [R1+0x728], R106 ;  /* 0x0007286a01007387 */ /* 0x0003e80000100a00 */
[----:B------:R-:W-:Y:S04]  /*1bff0*/  LDGSTS.E [R0+0xa400], desc[UR40][R128.64], !P5 ;  /* 0x0a40000080007fae */ /* 0x000fe8000e9a1028 */
[----:B------:R-:W-:Y:S04]  /*1c000*/  LDGSTS.E [R0+0xa480], desc[UR40][R126.64], !P5 ;  /* 0x0a4800007e007fae */ /* 0x000fe8000e9a1028 */
[----:B------:R-:W-:Y:S04]  /*1c010*/  LDGSTS.E [R0+0xa500], desc[UR40][R124.64], !P5 ;  /* 0x0a5000007c007fae */ /* 0x000fe8000e9a1028 */
[----:B------:R1:W-:Y:S04]  /*1c020*/  LDGSTS.E [R0+0xa580], desc[UR40][R122.64], !P5 ;  /* 0x0a5800007a007fae */ /* 0x0003e8000e9a1028 */
[----:B------:R3:W-:Y:S04]  /*1c030*/  LDGSTS.E [R0+0xa600], desc[UR40][R108.64], !P5 ;  /* 0x0a6000006c007fae */ /* 0x0007e8000e9a1028 */
[----:B------:R3:W-:Y:S04]  /*1c040*/  LDGSTS.E [R0+0xa680], desc[UR40][R106.64], !P5 ;  /* 0x0a6800006a007fae */ /* 0x0007e8000e9a1028 */
[----:B------:R-:W-:Y:S01]  /*1c050*/  LDGSTS.E [R0+0xa700], desc[UR40][R92.64], !P5 ;  /* 0x0a7000005c007fae */ /* 0x000fe2000e9a1028 */
[----:B-1----:R-:W1:Y:S01]  /*1c060*/  LDC R122, c[0x0][0x3a0] ;  /* 0x0000e800ff7a7b82 */ /* 0x002e620000000800 */
[----:B-----5:R-:W-:-:S02]  /*1c070*/  IMAD.WIDE R90, R3, 0x4, R238 ;  /* 0x00000004035a7825 */ /* 0x020fc400078e02ee */
[----:B------:R-:W5:Y:S04]  /*1c080*/  LDL.LU.64 R238, [R1+0x838] ;  /* 0x0008380001ee7983 */ /* 0x000f680000300a00 */
[----:B------:R-:W-:Y:S04]  /*1c090*/  STL.64 [R1+0x730], R92 ;  /* 0x0007305c01007387 */ /* 0x000fe80000100a00 */
[----:B------:R-:W-:Y:S04]  /*1c0a0*/  STL.64 [R1+0x7b8], R90 ;  /* 0x0007b85a01007387 */ /* 0x000fe80000100a00 */
[----:B------:R-:W-:Y:S01]  /*1c0b0*/  LDGSTS.E [R0+0xa780], desc[UR40][R90.64], !P5 ;  /* 0x0a7800005a007fae */ /* 0x000fe2000e9a1028 */
[----:B------:R-:W-:Y:S01]  /*1c0c0*/  ISETP.GE.U32.AND P5, PT, R4, 0x7fffffbe, PT ;  /* 0x7fffffbe0400780c */ /* 0x000fe20003fa6070 */
[----:B------:R-:W-:-:S02]  /*1c0d0*/  VIADD R4, R120, 0xffffffd9 ;  /* 0xffffffd978047836 */ /* 0x000fc40000000000 */
[----:B------:R-:W5:Y:S01]  /*1c0e0*/  LDL.LU.64 R142, [R1+0x7b0] ;  /* 0x0007b000018e7983 */ /* 0x000f620000300a00 */
[----:B------:R-:W-:-:S03]  /*1c0f0*/  IMAD.WIDE R124, R3, 0x4, R174 ;  /* 0x00000004037c7825 */ /* 0x000fc600078e02ae */
[----:B------:R-:W5:Y:S04]  /*1c100*/  LDL.LU.64 R158, [R1+0x7a8] ;  /* 0x0007a800019e7983 */ /* 0x000f680000300a00 */
[----:B------:R-:W5:Y:S04]  /*1c110*/  LDL.LU.64 R174, [R1+0x7a0] ;  /* 0x0007a00001ae7983 */ /* 0x000f680000300a00 */
[----:B------:R-:W-:Y:S01]  /*1c120*/  STL.64 [R1+0x7c0], R124 ;  /* 0x0007c07c01007387 */ /* 0x000fe20000100a00 */
[----:B------:R-:W-:-:S03]  /*1c130*/  IMAD.WIDE R120, R3, 0x4, R236 ;  /* 0x0000000403787825 */ /* 0x000fc600078e02ec */
[----:B------:R-:W5:Y:S01]  /*1c140*/  LDL.LU.64 R220, [R1+0x798] ;  /* 0x0007980001dc7983 */ /* 0x000f620000300a00 */
[----:B----4-:R-:W-:-:S03]  /*1c150*/  IMAD.WIDE R110, R3, 0x4, R110 ;  /* 0x00000004036e7825 */ /* 0x010fc600078e026e */
[----:B------:R4:W-:Y:S04]  /*1c160*/  STL.64 [R1+0x7c8], R120 ;  /* 0x0007c87801007387 */ /* 0x0009e80000100a00 */
[----:B------:R-:W-:Y:S04]  /*1c170*/  STL.64 [R1+0x7d0], R110 ;  /* 0x0007d06e01007387 */ /* 0x000fe80000100a00 */
[----:B------:R-:W5:Y:S01]  /*1c180*/  LDL.LU.64 R236, [R1+0x790] ;  /* 0x0007900001ec7983 */ /* 0x000f620000300a00 */
[----:B---3--:R-:W-:-:S03]  /*1c190*/  IMAD.WIDE R108, R3, 0x4, R94 ;  /* 0x00000004036c7825 */ /* 0x008fc600078e025e */
[----:B------:R-:W-:Y:S01]  /*1c1a0*/  LDGSTS.E [R0+0xb400], desc[UR40][R124.64], !P1 ;  /* 0x0b4000007c007fae */ /* 0x000fe2000c9a1028 */
[----:B------:R-:W-:-:S03]  /*1c1b0*/  IMAD.WIDE R106, R3, 0x4, R206 ;  /* 0x00000004036a7825 */ /* 0x000fc600078e02ce */
[----:B------:R-:W-:Y:S04]  /*1c1c0*/  STL.64 [R1+0x7d8], R108 ;  /* 0x0007d86c01007387 */ /* 0x000fe80000100a00 */
[----:B------:R-:W3:Y:S04]  /*1c1d0*/  LDL.LU.64 R206, [R1+0x788] ;  /* 0x0007880001ce7983 */ /* 0x000ee80000300a00 */
[----:B------:R-:W-:Y:S04]  /*1c1e0*/  STL.64 [R1+0x7e0], R106 ;  /* 0x0007e06a01007387 */ /* 0x000fe80000100a00 */
[----:B------:R4:W-:Y:S01]  /*1c1f0*/  LDGSTS.E [R0+0xb480], desc[UR40][R120.64], !P1 ;  /* 0x0b48000078007fae */ /* 0x0009e2000c9a1028 */
[----:B--2---:R-:W-:-:S03]  /*1c200*/  IMAD.WIDE R94, R3, 0x4, R190 ;  /* 0x00000004035e7825 */ /* 0x004fc600078e02be */
[----:B------:R-:W-:Y:S04]  /*1c210*/  LDGSTS.E [R0+0xb500], desc[UR40][R110.64], !P1 ;  /* 0x0b5000006e007fae */ /* 0x000fe8000c9a1028 */
[----:B------:R2:W-:Y:S04]  /*1c220*/  LDGSTS.E [R0+0xb580], desc[UR40][R108.64], !P1 ;  /* 0x0b5800006c007fae */ /* 0x0005e8000c9a1028 */
[----:B------:R3:W-:Y:S01]  /*1c230*/  LDGSTS.E [R0+0xb600], desc[UR40][R106.64], !P1 ;  /* 0x0b6000006a007fae */ /* 0x0007e2000c9a1028 */
[----:B----4-:R-:W4:Y:S01]  /*1c240*/  LDC R121, c[0x0][0x3a0] ;  /* 0x0000e800ff797b82 */ /* 0x010f220000000800 */
[----:B------:R-:W-:-:S02]  /*1c250*/  IMAD.WIDE R92, R3, 0x4, R222 ;  /* 0x00000004035c7825 */ /* 0x000fc400078e02de */
[----:B------:R-:W-:Y:S04]  /*1c260*/  LDGSTS.E [R0+0xb680], desc[UR40][R94.64], !P1 ;  /* 0x0b6800005e007fae */ /* 0x000fe8000c9a1028 */
[----:B------:R-:W4:Y:S01]  /*1c270*/  LDL.LU.64 R222, [R1+0x780] ;  /* 0x0007800001de7983 */ /* 0x000f220000300a00 */
[----:B------:R-:W1:Y:S03]  /*1c280*/  LDC R120, c[0x0][0x3a0] ;  /* 0x0000e800ff787b82 */ /* 0x000e660000000800 */
[----:B------:R1:W-:Y:S04]  /*1c290*/  STL.64 [R1+0x7e8], R94 ;  /* 0x0007e85e01007387 */ /* 0x0003e80000100a00 */
[----:B------:R4:W-:Y:S01]  /*1c2a0*/  LDGSTS.E [R0+0xb700], desc[UR40][R92.64], !P1 ;  /* 0x0b7000005c007fae */ /* 0x0009e2000c9a1028 */
[----:B-----5:R-:W-:-:S03]  /*1c2b0*/  IMAD.WIDE R90, R3, 0x4, R238 ;  /* 0x00000004035a7825 */ /* 0x020fc600078e02ee */
[----:B------:R-:W5:Y:S04]  /*1c2c0*/  LDL.LU.64 R238, [R1+0x778] ;  /* 0x0007780001ee7983 */ /* 0x000f680000300a00 */
[----:B------:R4:W-:Y:S04]  /*1c2d0*/  STL.64 [R1+0x7f0], R92 ;  /* 0x0007f05c01007387 */ /* 0x0009e80000100a00 */
[----:B------:R5:W-:Y:S04]  /*1c2e0*/  STL.64 [R1+0x838], R90 ;  /* 0x0008385a01007387 */ /* 0x000be80000100a00 */
[----:B-1----:R-:W5:Y:S01]  /*1c2f0*/  LDL.LU.64 R94, [R1+0x6f0] ;  /* 0x0006f000015e7983 */ /* 0x002f620000300a00 */
[----:B------:R-:W-:-:S03]  /*1c300*/  IMAD.WIDE R130, R3, 0x4, R142 ;  /* 0x0000000403827825 */ /* 0x000fc600078e028e */
[----:B------:R-:W5:Y:S01]  /*1c310*/  LDL.LU.64 R190, [R1+0x6e8] ;  /* 0x0006e80001be7983 */ /* 0x000f620000300a00 */
[----:B------:R-:W-:-:S03]  /*1c320*/  IMAD.WIDE R128, R3, 0x4, R158 ;  /* 0x0000000403807825 */ /* 0x000fc600078e029e */
[----:B------:R-:W5:Y:S01]  /*1c330*/  LDL.LU.64 R110, [R1+0x6e0] ;  /* 0x0006e000016e7983 */ /* 0x000f620000300a00 */
[----:B------:R-:W-:-:S03]  /*1c340*/  IMAD.WIDE R126, R3, 0x4, R174 ;  /* 0x00000004037e7825 */ /* 0x000fc600078e02ae */
[----:B------:R-:W5:Y:S04]  /*1c350*/  LDL.LU.64 R142, [R1+0x6d8] ;  /* 0x0006d800018e7983 */ /* 0x000f680000300a00 */
[----:B------:R-:W-:Y:S04]  /*1c360*/  STL.64 [R1+0x8f8], R130 ;  /* 0x0008f88201007387 */ /* 0x000fe80000100a00 */
[----:B------:R-:W-:Y:S01]  /*1c370*/  STL.64 [R1+0x900], R128 ;  /* 0x0009008001007387 */ /* 0x000fe20000100a00 */
[----:B------:R-:W-:-:S03]  /*1c380*/  IMAD.WIDE R124, R3, 0x4, R220 ;  /* 0x00000004037c7825 */ /* 0x000fc600078e02dc */
[----:B------:R-:W5:Y:S04]  /*1c390*/  LDL.LU.64 R158, [R1+0x6d0] ;  /* 0x0006d000019e7983 */ /* 0x000f680000300a00 */
[----:B------:R-:W5:Y:S04]  /*1c3a0*/  LDL.LU.64 R174, [R1+0x6c8] ;  /* 0x0006c80001ae7983 */ /* 0x000f680000300a00 */
[----:B------:R1:W-:Y:S01]  /*1c3b0*/  STL.64 [R1+0x908], R126 ;  /* 0x0009087e01007387 */ /* 0x0003e20000100a00 */
[----:B--2---:R-:W-:-:S03]  /*1c3c0*/  IMAD.WIDE R108, R3, 0x4, R236 ;  /* 0x00000004036c7825 */ /* 0x004fc600078e02ec */
[----:B------:R5:W-:Y:S01]  /*1c3d0*/  LDGSTS.E [R0+0xb780], desc[UR40][R90.64], !P1 ;  /* 0x0b7800005a007fae */ /* 0x000be2000c9a1028 */
[----:B---3--:R-:W-:-:S03]  /*1c3e0*/  IMAD.WIDE R106, R3, 0x4, R206 ;  /* 0x00000004036a7825 */ /* 0x008fc600078e02ce */
[----:B------:R-:W-:Y:S04]  /*1c3f0*/  LDGSTS.E [R0+0xc400], desc[UR40][R130.64], !P6 ;  /* 0x0c40000082007fae */ /* 0x000fe8000f1a1028 */
[----:B------:R-:W2:Y:S04]  /*1c400*/  LDL.LU.64 R206, [R1+0x6c0] ;  /* 0x0006c00001ce7983 */ /* 0x000ea80000300a00 */
[----:B------:R3:W-:Y:S04]  /*1c410*/  STL.64 [R1+0x910], R124 ;  /* 0x0009107c01007387 */ /* 0x0007e80000100a00 */
[----:B------:R1:W-:Y:S04]  /*1c420*/  STL.64 [R1+0x918], R108 ;  /* 0x0009186c01007387 */ /* 0x0003e80000100a00 */
[----:B------:R1:W-:Y:S01]  /*1c430*/  STL.64 [R1+0x920], R106 ;  /* 0x0009206a01007387 */ /* 0x0003e20000100a00 */
[----:B----4-:R-:W-:-:S03]  /*1c440*/  IMAD.WIDE R92, R3, 0x4, R222 ;  /* 0x00000004035c7825 */ /* 0x010fc600078e02de */
[----:B------:R-:W-:Y:S04]  /*1c450*/  LDGSTS.E [R0+0xc480], desc[UR40][R128.64], !P6 ;  /* 0x0c48000080007fae */ /* 0x000fe8000f1a1028 */
[----:B------:R-:W4:Y:S04]  /*1c460*/  LDL.LU.64 R222, [R1+0x6b8] ;  /* 0x0006b80001de7983 */ /* 0x000f280000300a00 */
[----:B------:R2:W-:Y:S01]  /*1c470*/  STL.64 [R1+0x928], R92 ;  /* 0x0009285c01007387 */ /* 0x0005e20000100a00 */
[----:B-----5:R-:W-:Y:S01]  /*1c480*/  IMAD.WIDE R90, R3, 0x4, R238 ;  /* 0x00000004035a7825 */ /* 0x020fe200078e02ee */
[----:B------:R-:W-:-:S02]  /*1c490*/  ISETP.GE.U32.AND P1, PT, R4, 0x7fffffba, PT ;  /* 0x7fffffba0400780c */ /* 0x000fc40003f26070 */
[----:B------:R1:W-:Y:S04]  /*1c4a0*/  LDGSTS.E [R0+0xc500], desc[UR40][R126.64], !P6 ;  /* 0x0c5000007e007fae */ /* 0x0003e8000f1a1028 */
[----:B------:R4:W-:Y:S04]  /*1c4b0*/  STL.64 [R1+0x930], R90 ;  /* 0x0009305a01007387 */ /* 0x0009e80000100a00 */
[----:B------:R-:W5:Y:S04]  /*1c4c0*/  LDL.LU.64 R220, [R1+0x630] ;  /* 0x0006300001dc7983 */ /* 0x000f680000300a00 */
[----:B------:R-:W5:Y:S04]  /*1c4d0*/  LDL.LU.64 R236, [R1+0x628] ;  /* 0x0006280001ec7983 */ /* 0x000f680000300a00 */
[----:B------:R-:W5:Y:S01]  /*1c4e0*/  LDL.LU.64 R238, [R1+0x620] ;  /* 0x0006200001ee7983 */ /* 0x000f620000300a00 */
[----:B------:R-:W-:-:S02]  /*1c4f0*/  VIADD R4, R5, 0xffffffd5 ;  /* 0xffffffd505047836 */ /* 0x000fc40000000000 */
[C---:B-1----:R-:W-:Y:S01]  /*1c500*/  IMAD.WIDE R126, R3.reuse, 0x4, R94 ;  /* 0x00000004037e7825 */ /* 0x042fe200078e025e */
[----:B------:R3:W-:Y:S01]  /*1c510*/  LDGSTS.E [R0+0xc580], desc[UR40][R124.64], !P6 ;  /* 0x0c5800007c007fae */ /* 0x0007e2000f1a1028 */
[----:B------:R-:W1:Y:S03]  /*1c520*/  LDC R5, c[0x0][0x3a0] ;  /* 0x0000e800ff057b82 */ /* 0x000e660000000800 */
[----:B------:R3:W-:Y:S04]  /*1c530*/  LDGSTS.E [R0+0xc600], desc[UR40][R108.64], !P6 ;  /* 0x0c6000006c007fae */ /* 0x0007e8000f1a1028 */
[----:B------:R3:W-:Y:S04]  /*1c540*/  LDGSTS.E [R0+0xc680], desc[UR40][R106.64], !P6 ;  /* 0x0c6800006a007fae */ /* 0x0007e8000f1a1028 */
[----:B------:R2:W-:Y:S01]  /*1c550*/  LDGSTS.E [R0+0xc700], desc[UR40][R92.64], !P6 ;  /* 0x0c7000005c007fae */ /* 0x0005e2000f1a1028 */
[----:B---3--:R-:W-:-:S03]  /*1c560*/  IMAD.WIDE R124, R3, 0x4, R190 ;  /* 0x00000004037c7825 */ /* 0x008fc600078e02be */
[----:B------:R4:W-:Y:S01]  /*1c570*/  LDGSTS.E [R0+0xc780], desc[UR40][R90.64], !P6 ;  /* 0x0c7800005a007fae */ /* 0x0009e2000f1a1028 */
[----:B------:R-:W-:Y:S01]  /*1c580*/  ISETP.GE.U32.AND P6, PT, R4, 0x7fffffb6, PT ;  /* 0x7fffffb60400780c */ /* 0x000fe20003fc6070 */
[----:B------:R-:W-:Y:S02]  /*1c590*/  VIADD R4, R122, 0xffffffd1 ;  /* 0xffffffd17a047836 */ /* 0x000fe40000000000 */
[C---:B------:R-:W-:Y:S01]  /*1c5a0*/  IMAD.WIDE R122, R3.reuse, 0x4, R110 ;  /* 0x00000004037a7825 */ /* 0x040fe200078e026e */
[----:B------:R-:W3:Y:S03]  /*1c5b0*/  LDL.LU.64 R94, [R1+0x618] ;  /* 0x00061800015e7983 */ /* 0x000ee60000300a00 */
[C---:B------:R-:W-:Y:S01]  /*1c5c0*/  IMAD.WIDE R110, R3.reuse, 0x4, R142 ;  /* 0x00000004036e7825 */ /* 0x040fe200078e028e */
[----:B------:R-:W3:Y:S03]  /*1c5d0*/  LDL.LU.64 R190, [R1+0x610] ;  /* 0x0006100001be7983 */ /* 0x000ee60000300a00 */
[C---:B------:R-:W-:Y:S01]  /*1c5e0*/  IMAD.WIDE R108, R3.reuse, 0x4, R158 ;  /* 0x00000004036c7825 */ /* 0x040fe200078e029e */
[----:B------:R-:W-:Y:S04]  /*1c5f0*/  STL.64 [R1+0x9b8], R126 ;  /* 0x0009b87e01007387 */ /* 0x000fe80000100a00 */
[----:B------:R-:W-:Y:S01]  /*1c600*/  STL.64 [R1+0x9c0], R124 ;  /* 0x0009c07c01007387 */ /* 0x000fe20000100a00 */
[----:B------:R-:W-:-:S03]  /*1c610*/  IMAD.WIDE R106, R3, 0x4, R174 ;  /* 0x00000004036a7825 */ /* 0x000fc600078e02ae */
[----:B------:R-:W-:Y:S04]  /*1c620*/  STL.64 [R1+0x9c8], R122 ;  /* 0x0009c87a01007387 */ /* 0x000fe80000100a00 */
[----:B------:R-:W3:Y:S01]  /*1c630*/  LDL.LU.64 R142, [R1+0x608] ;  /* 0x00060800018e7983 */ /* 0x000ee20000300a00 */
[----:B--2---:R-:W-:-:S03]  /*1c640*/  IMAD.WIDE R92, R3, 0x4, R206 ;  /* 0x00000004035c7825 */ /* 0x004fc600078e02ce */
[----:B------:R2:W-:Y:S04]  /*1c650*/  STL.64 [R1+0x9d0], R110 ;  /* 0x0009d06e01007387 */ /* 0x0005e80000100a00 */
[----:B------:R3:W-:Y:S04]  /*1c660*/  STL.64 [R1+0x9d8], R108 ;  /* 0x0009d86c01007387 */ /* 0x0007e80000100a00 */
[----:B------:R-:W3:Y:S04]  /*1c670*/  LDL.LU.64 R206, [R1+0x600] ;  /* 0x0006000001ce7983 */ /* 0x000ee80000300a00 */
[----:B------:R1:W-:Y:S04]  /*1c680*/  STL.64 [R1+0x9e0], R106 ;  /* 0x0009e06a01007387 */ /* 0x0003e80000100a00 */
[----:B------:R-:W-:Y:S04]  /*1c690*/  LDGSTS.E [R0+0xd400], desc[UR40][R126.64], !P4 ;  /* 0x0d4000007e007fae */ /* 0x000fe8000e1a1028 */
[----:B------:R-:W-:Y:S01]  /*1c6a0*/  LDGSTS.E [R0+0xd480], desc[UR40][R124.64], !P4 ;  /* 0x0d4800007c007fae */ /* 0x000fe2000e1a1028 */
[----:B----4-:R-:W-:-:S03]  /*1c6b0*/  IMAD.WIDE R90, R3, 0x4, R222 ;  /* 0x00000004035a7825 */ /* 0x010fc600078e02de */
[----:B------:R5:W-:Y:S04]  /*1c6c0*/  LDGSTS.E [R0+0xd500], desc[UR40][R122.64], !P4 ;  /* 0x0d5000007a007fae */ /* 0x000be8000e1a1028 */
[----:B------:R-:W4:Y:S04]  /*1c6d0*/  LDL.LU.64 R222, [R1+0x5f8] ;  /* 0x0005f80001de7983 */ /* 0x000f280000300a00 */
[----:B------:R1:W-:Y:S04]  /*1c6e0*/  STL.64 [R1+0x9e8], R92 ;  /* 0x0009e85c01007387 */ /* 0x0003e80000100a00 */
[----:B------:R4:W-:Y:S04]  /*1c6f0*/  STL.64 [R1+0x9f0], R90 ;  /* 0x0009f05a01007387 */ /* 0x0009e80000100a00 */
[----:B------:R-:W4:Y:S04]  /*1c700*/  LDL.LU.64 R174, [R1+0x538] ;  /* 0x0005380001ae7983 */ /* 0x000f280000300a00 */
[----:B------:R-:W-:Y:S04]  /*1c710*/  LDGSTS.E [R0+0xd580], desc[UR40][R110.64], !P4 ;  /* 0x0d5800006e007fae */ /* 0x000fe8000e1a1028 */
[----:B------:R3:W-:Y:S04]  /*1c720*/  LDGSTS.E [R0+0xd600], desc[UR40][R108.64], !P4 ;  /* 0x0d6000006c007fae */ /* 0x0007e8000e1a1028 */
[----:B------:R1:W-:Y:S04]  /*1c730*/  LDGSTS.E [R0+0xd680], desc[UR40][R106.64], !P4 ;  /* 0x0d6800006a007fae */ /* 0x0003e8000e1a1028 */
[----:B--2---:R-:W2:Y:S04]  /*1c740*/  LDL.LU.64 R110, [R1+0x530] ;  /* 0x00053000016e7983 */ /* 0x004ea80000300a00 */
[----:B------:R-:W2:Y:S04]  /*1c750*/  LDL.LU.64 R158, [R1+0x528] ;  /* 0x00052800019e7983 */ /* 0x000ea80000300a00 */
[----:B------:R1:W-:Y:S04]  /*1c760*/  LDGSTS.E [R0+0xd700], desc[UR40][R92.64], !P4 ;  /* 0x0d7000005c007fae */ /* 0x0003e8000e1a1028 */
[----:B------:R4:W-:Y:S01]  /*1c770*/  LDGSTS.E [R0+0xd780], desc[UR40][R90.64], !P4 ;  /* 0x0d7800005a007fae */ /* 0x0009e2000e1a1028 */
[----:B-----5:R-:W-:-:S03]  /*1c780*/  IMAD.WIDE R122, R3, 0x4, R238 ;  /* 0x00000004037a7825 */ /* 0x020fc600078e02ee */
[----:B------:R-:W5:Y:S01]  /*1c790*/  LDL.LU.64 R238, [R1+0x520] ;  /* 0x0005200001ee7983 */ /* 0x000f620000300a00 */
[----:B------:R-:W-:-:S04]  /*1c7a0*/  IMAD.WIDE R126, R3, 0x4, R220 ;  /* 0x00000004037e7825 */ /* 0x000fc800078e02dc */
[C---:B------:R-:W-:Y:S01]  /*1c7b0*/  IMAD.WIDE R124, R3.reuse, 0x4, R236 ;  /* 0x00000004037c7825 */ /* 0x040fe200078e02ec */
[----:B------:R-:W-:Y:S04]  /*1c7c0*/  STL.64 [R1+0xab8], R126 ;  /* 0x000ab87e01007387 */ /* 0x000fe80000100a00 */
[----:B------:R-:W-:Y:S04]  /*1c7d0*/  STL.64 [R1+0xac0], R124 ;  /* 0x000ac07c01007387 */ /* 0x000fe80000100a00 */
[----:B------:R-:W-:Y:S04]  /*1c7e0*/  STL.64 [R1+0xac8], R122 ;  /* 0x000ac87a01007387 */ /* 0x000fe80000100a00 */
[----:B------:R-:W5:Y:S01]  /*1c7f0*/  LDL.LU.64 R220, [R1+0x518] ;  /* 0x0005180001dc7983 */ /* 0x000f620000300a00 */
[----:B---3--:R-:W-:-:S03]  /*1c800*/  IMAD.WIDE R108, R3, 0x4, R94 ;  /* 0x00000004036c7825 */ /* 0x008fc600078e025e */
[----:B------:R3:W-:Y:S01]  /*1c810*/  LDGSTS.E [R0+0xe400], desc[UR40][R126.64], !P3 ;  /* 0x0e4000007e007fae */ /* 0x0007e2000d9a1028 */
[----:B-1----:R-:W-:-:S03]  /*1c820*/  IMAD.WIDE R106, R3, 0x4, R190 ;  /* 0x00000004036a7825 */ /* 0x002fc600078e02be */
[----:B------:R2:W-:Y:S04]  /*1c830*/  LDGSTS.E [R0+0xe480], desc[UR40][R124.64], !P3 ;  /* 0x0e4800007c007fae */ /* 0x0005e8000d9a1028 */
[----:B------:R-:W5:Y:S04]  /*1c840*/  LDL.LU.64 R190, [R1+0x510] ;  /* 0x0005100001be7983 */ /* 0x000f680000300a00 */
[----:B------:R-:W-:Y:S04]  /*1c850*/  STL.64 [R1+0xad0], R108 ;  /* 0x000ad06c01007387 */ /* 0x000fe80000100a00 */
[----:B------:R-:W-:Y:S01]  /*1c860*/  STL.64 [R1+0xad8], R106 ;  /* 0x000ad86a01007387 */ /* 0x000fe20000100a00 */
[----:B------:R-:W-:-:S03]  /*1c870*/  IMAD.WIDE R94, R3, 0x4, R142 ;  /* 0x00000004035e7825 */ /* 0x000fc600078e028e */
[----:B------:R1:W-:Y:S04]  /*1c880*/  LDGSTS.E [R0+0xe500], desc[UR40][R122.64], !P3 ;  /* 0x0e5000007a007fae */ /* 0x0003e8000d9a1028 */
[----:B------:R-:W-:Y:S04]  /*1c890*/  LDGSTS.E [R0+0xe580], desc[UR40][R108.64], !P3 ;  /* 0x0e5800006c007fae */ /* 0x000fe8000d9a1028 */
[----:B------:R-:W-:Y:S01]  /*1c8a0*/  LDGSTS.E [R0+0xe600], desc[UR40][R106.64], !P3 ;  /* 0x0e6000006a007fae */ /* 0x000fe2000d9a1028 */
[----:B------:R-:W-:-:S03]  /*1c8b0*/  IMAD.WIDE R92, R3, 0x4, R206 ;  /* 0x00000004035c7825 */ /* 0x000fc600078e02ce */
[----:B------:R-:W-:Y:S04]  /*1c8c0*/  LDGSTS.E [R0+0xe680], desc[UR40][R94.64], !P3 ;  /* 0x0e6800005e007fae */ /* 0x000fe8000d9a1028 */
[----:B------:R-:W5:Y:S04]  /*1c8d0*/  LDL.LU.64 R206, [R1+0x508] ;  /* 0x0005080001ce7983 */ /* 0x000f680000300a00 */
[----:B------:R1:W-:Y:S04]  /*1c8e0*/  STL.64 [R1+0xae0], R94 ;  /* 0x000ae05e01007387 */ /* 0x0003e80000100a00 */
[----:B------:R-:W-:Y:S04]  /*1c8f0*/  STL.64 [R1+0xae8], R92 ;  /* 0x000ae85c01007387 */ /* 0x000fe80000100a00 */
[----:B------:R-:W-:Y:S01]  /*1c900*/  LDGSTS.E [R0+0xe700], desc[UR40][R92.64], !P3 ;  /* 0x0e7000005c007fae */ /* 0x000fe2000d9a1028 */
[----:B----4-:R-:W-:-:S03]  /*1c910*/  IMAD.WIDE R90, R3, 0x4, R222 ;  /* 0x00000004035a7825 */ /* 0x010fc600078e02de */
[----:B------:R-:W4:Y:S04]  /*1c920*/  LDL.LU.64 R222, [R1+0x500] ;  /* 0x0005000001de7983 */ /* 0x000f280000300a00 */
[----:B------:R-:W-:Y:S04]  /*1c930*/  STL.64 [R1+0xaf0], R90 ;  /* 0x000af05a01007387 */ /* 0x000fe80000100a00 */
[----:B-1----:R-:W4:Y:S01]  /*1c940*/  LDL.LU.64 R94, [R1+0xab0] ;  /* 0x000ab000015e7983 */ /* 0x002f220000300a00 */
[----:B---3--:R-:W-:-:S03]  /*1c950*/  IMAD.WIDE R126, R3, 0x4, R174 ;  /* 0x00000004037e7825 */ /* 0x008fc600078e02ae */
[----:B------:R-:W3:Y:S04]  /*1c960*/  LDL.LU.64 R142, [R1+0xaa8] ;  /* 0x000aa800018e7983 */ /* 0x000ee80000300a00 */
[----:B------:R-:W3:Y:S04]  /*1c970*/  LDL.LU.64 R174, [R1+0xaa0] ;  /* 0x000aa00001ae7983 */ /* 0x000ee80000300a00 */
[----:B------:R-:W-:Y:S04]  /*1c980*/  STL.64 [R1+0xd00], R126 ;  /* 0x000d007e01007387 */ /* 0x000fe80000100a00 */
[----:B------:R-:W3:Y:S01]  /*1c990*/  LDL.LU.64 R236, [R1+0xa98] ;  /* 0x000a980001ec7983 */ /* 0x000ee20000300a00 */
[----:B--2---:R-:W-:-:S03]  /*1c9a0*/  IMAD.WIDE R124, R3, 0x4, R110 ;  /* 0x00000004037c7825 */ /* 0x004fc600078e026e */
[----:B------:R-:W-:Y:S01]  /*1c9b0*/  LDGSTS.E [R0+0xe780], desc[UR40][R90.64], !P3 ;  /* 0x0e7800005a007fae */ /* 0x000fe2000d9a1028 */
[----:B------:R-:W-:-:S03]  /*1c9c0*/  IMAD.WIDE R122, R3, 0x4, R158 ;  /* 0x00000004037a7825 */ /* 0x000fc600078e029e */
[----:B------:R-:W2:Y:S04]  /*1c9d0*/  LDL.LU.64 R158, [R1+0xa90] ;  /* 0x000a9000019e7983 */ /* 0x000ea80000300a00 */
[----:B------:R-:W-:Y:S04]  /*1c9e0*/  STL.64 [R1+0xd08], R124 ;  /* 0x000d087c01007387 */ /* 0x000fe80000100a00 */
[----:B------:R1:W-:Y:S04]  /*1c9f0*/  STL.64 [R1+0xd10], R122 ;  /* 0x000d107a01007387 */ /* 0x0003e80000100a00 */
[----:B------:R-:W-:Y:S04]  /*1ca00*/  LDGSTS.E [R0+0xf400], desc[UR40][R126.64], !P2 ;  /* 0x0f4000007e007fae */ /* 0x000fe8000d1a1028 */
[----:B------:R-:W-:Y:S04]  /*1ca10*/  LDGSTS.E [R0+0xf480], desc[UR40][R124.64], !P2 ;  /* 0x0f4800007c007fae */ /* 0x000fe8000d1a1028 */
[----:B------:R1:W-:Y:S01]  /*1ca20*/  LDGSTS.E [R0+0xf500], desc[UR40][R122.64], !P2 ;  /* 0x0f5000007a007fae */ /* 0x0003e2000d1a1028 */
[----:B------:R-:W-:Y:S01]  /*1ca30*/  ISETP.GE.U32.AND P4, PT, R4, 0x7fffffb2, PT ;  /* 0x7fffffb20400780c */ /* 0x000fe20003f86070 */
[C---:B-----5:R-:W-:Y:S01]  /*1ca40*/  IMAD.WIDE R110, R3.reuse, 0x4, R238 ;  /* 0x00000004036e7825 */ /* 0x060fe200078e02ee */
[----:B-1----:R-:W1:Y:S01]  /*1ca50*/  LDC R122, c[0x0][0x3a0] ;  /* 0x0000e800ff7a7b82 */ /* 0x002e620000000800 */
[----:B------:R-:W5:Y:S04]  /*1ca60*/  LDL.LU.64 R238, [R1+0xa88] ;  /* 0x000a880001ee7983 */ /* 0x000f680000300a00 */
[----:B------:R1:W-:Y:S04]  /*1ca70*/  STL.64 [R1+0xd18], R110 ;  /* 0x000d186e01007387 */ /* 0x0003e80000100a00 */
[----:B------:R-:W-:Y:S01]  /*1ca80*/  LDGSTS.E [R0+0xf580], desc[UR40][R110.64], !P2 ;  /* 0x0f5800006e007fae */ /* 0x000fe2000d1a1028 */
[----:B------:R-:W-:-:S05]  /*1ca90*/  IMAD.WIDE R108, R3, 0x4, R220 ;  /* 0x00000004036c7825 */ /* 0x000fca00078e02dc */
[----:B------:R2:W-:Y:S01]  /*1caa0*/  LDGSTS.E [R0+0xf600], desc[UR40][R108.64], !P2 ;  /* 0x0f6000006c007fae */ /* 0x0005e2000d1a1028 */
[----:B------:R-:W-:-:S03]  /*1cab0*/  IMAD.WIDE R106, R3, 0x4, R190 ;  /* 0x00000004036a7825 */ /* 0x000fc600078e02be */
[----:B------:R-:W5:Y:S04]  /*1cac0*/  LDL.LU.64 R190, [R1+0xa80] ;  /* 0x000a800001be7983 */ /* 0x000f680000300a00 */
[----:B------:R2:W-:Y:S04]  /*1cad0*/  STL.64 [R1+0xd20], R108 ;  /* 0x000d206c01007387 */ /* 0x0005e80000100a00 */
[----:B------:R5:W-:Y:S01]  /*1cae0*/  LDGSTS.E [R0+0xf680], desc[UR40][R106.64], !P2 ;  /* 0x0f6800006a007fae */ /* 0x000be2000d1a1028 */
[----:B------:R-:W-:-:S03]  /*1caf0*/  IMAD.WIDE R92, R3, 0x4, R206 ;  /* 0x00000004035c7825 */ /* 0x000fc600078e02ce */
[----:B------:R-:W5:Y:S04]  /*1cb00*/  LDL.LU.64 R206, [R1+0xa78] ;  /* 0x000a780001ce7983 */ /* 0x000f680000300a00 */
[----:B------:R5:W-:Y:S04]  /*1cb10*/  STL.64 [R1+0xd28], R106 ;  /* 0x000d286a01007387 */ /* 0x000be80000100a00 */
[----:B------:R1:W-:Y:S04]  /*1cb20*/  STL.64 [R1+0xd30], R92 ;  /* 0x000d305c01007387 */ /* 0x0003e80000100a00 */
[----:B------:R1:W-:Y:S01]  /*1cb30*/  LDGSTS.E [R0+0xf700], desc[UR40][R92.64], !P2 ;  /* 0x0f7000005c007fae */ /* 0x0003e2000d1a1028 */
[----:B----4-:R-:W-:-:S05]  /*1cb40*/  IMAD.WIDE R90, R3, 0x4, R222 ;  /* 0x00000004035a7825 */ /* 0x010fca00078e02de */
[----:B------:R4:W-:Y:S04]  /*1cb50*/  STL.64 [R1+0xd38], R90 ;  /* 0x000d385a01007387 */ /* 0x0009e80000100a00 */
[----:B-1----:R-:W4:Y:S01]  /*1cb60*/  LDL.LU.64 R110, [R1+0x9b0] ;  /* 0x0009b000016e7983 */ /* 0x002f220000300a00 */
[----:B------:R-:W-:-:S03]  /*1cb70*/  IMAD.WIDE R130, R3, 0x4, R94 ;  /* 0x0000000403827825 */ /* 0x000fc600078e025e */
[----:B------:R-:W4:Y:S01]  /*1cb80*/  LDL.LU.64 R222, [R1+0x9a8] ;  /* 0x0009a80001de7983 */ /* 0x000f220000300a00 */
[----:B---3--:R-:W-:-:S03]  /*1cb90*/  IMAD.WIDE R128, R3, 0x4, R142 ;  /* 0x0000000403807825 */ /* 0x008fc600078e028e */
[----:B------:R-:W3:Y:S01]  /*1cba0*/  LDL.LU.64 R94, [R1+0x9a0] ;  /* 0x0009a000015e7983 */ /* 0x000ee20000300a00 */
[----:B------:R-:W-:-:S03]  /*1cbb0*/  IMAD.WIDE R126, R3, 0x4, R174 ;  /* 0x00000004037e7825 */ /* 0x000fc600078e02ae */
[----:B------:R-:W3:Y:S04]  /*1cbc0*/  LDL.LU.64 R142, [R1+0x998] ;  /* 0x00099800018e7983 */ /* 0x000ee80000300a00 */
[----:B------:R1:W-:Y:S04]  /*1cbd0*/  STL.64 [R1+0x500], R130 ;  /* 0x0005008201007387 */ /* 0x0003e80000100a00 */
[----:B------:R-:W3:Y:S04]  /*1cbe0*/  LDL.LU.64 R174, [R1+0x990] ;  /* 0x0009900001ae7983 */ /* 0x000ee80000300a00 */
[----:B------:R1:W-:Y:S04]  /*1cbf0*/  STL.64 [R1+0x508], R128 ;  /* 0x0005088001007387 */ /* 0x0003e80000100a00 */
[----:B------:R3:W-:Y:S01]  /*1cc00*/  STL.64 [R1+0x510], R126 ;  /* 0x0005107e01007387 */ /* 0x0007e20000100a00 */
[----:B------:R-:W-:-:S03]  /*1cc10*/  IMAD.WIDE R124, R3, 0x4, R236 ;  /* 0x00000004037c7825 */ /* 0x000fc600078e02ec */
[----:B------:R4:W-:Y:S01]  /*1cc20*/  LDGSTS.E [R0+0xf780], desc[UR40][R90.64], !P2 ;  /* 0x0f7800005a007fae */ /* 0x0009e2000d1a1028 */
[----:B--2---:R-:W-:-:S03]  /*1cc30*/  IMAD.WIDE R108, R3, 0x4, R158 ;  /* 0x00000004036c7825 */ /* 0x004fc600078e029e */
[----:B------:R1:W-:Y:S04]  /*1cc40*/  LDGSTS.E [R2+0x8800], desc[UR40][R130.64], !P5 ;  /* 0x0880000082027fae */ /* 0x0003e8000e9a1028 */
[----:B------:R2:W-:Y:S04]  /*1cc50*/  LDGSTS.E [R2+0x8880], desc[UR40][R128.64], !P5 ;  /* 0x0888000080027fae */ /* 0x0005e8000e9a1028 */
[----:B------:R3:W-:Y:S04]  /*1cc60*/  LDGSTS.E [R2+0x8900], desc[UR40][R126.64], !P5 ;  /* 0x089000007e027fae */ /* 0x0007e8000e9a1028 */
[----:B------:R1:W-:Y:S04]  /*1cc70*/  LDGSTS.E [R2+0x8980], desc[UR40][R124.64], !P5 ;  /* 0x089800007c027fae */ /* 0x0003e8000e9a1028 */
[----:B------:R1:W-:Y:S01]  /*1cc80*/  LDGSTS.E [R2+0x8a00], desc[UR40][R108.64], !P5 ;  /* 0x08a000006c027fae */ /* 0x0003e2000e9a1028 */
[----:B-----5:R-:W-:-:S03]  /*1cc90*/  IMAD.WIDE R106, R3, 0x4, R238 ;  /* 0x00000004036a7825 */ /* 0x020fc600078e02ee */
[----:B------:R-:W5:Y:S04]  /*1cca0*/  LDL.LU.64 R238, [R1+0x988] ;  /* 0x0009880001ee7983 */ /* 0x000f680000300a00 */
[----:B------:R1:W-:Y:S04]  /*1ccb0*/  STL.64 [R1+0x518], R124 ;  /* 0x0005187c01007387 */ /* 0x0003e80000100a00 */
[----:B------:R1:W-:Y:S04]  /*1ccc0*/  STL.64 [R1+0x520], R108 ;  /* 0x0005206c01007387 */ /* 0x0003e80000100a00 */
[----:B------:R5:W-:Y:S04]  /*1ccd0*/  STL.64 [R1+0x528], R106 ;  /* 0x0005286a01007387 */ /* 0x000be80000100a00 */
[----:B------:R5:W-:Y:S01]  /*1cce0*/  LDGSTS.E [R2+0x8a80], desc[UR40][R106.64], !P5 ;  /* 0x08a800006a027fae */ /* 0x000be2000e9a1028 */
[----:B------:R-:W-:-:S03]  /*1ccf0*/  IMAD.WIDE R92, R3, 0x4, R190 ;  /* 0x00000004035c7825 */ /* 0x000fc600078e02be */
[----:B------:R-:W5:Y:S01]  /*1cd00*/  LDL.LU.64 R190, [R1+0x980] ;  /* 0x0009800001be7983 */ /* 0x000f620000300a00 */
[----:B------:R-:W-:Y:S02]  /*1cd10*/  VIADD R4, R121, 0xffffffcd ;  /* 0xffffffcd79047836 */ /* 0x000fe40000000000 */
[----:B------:R-:W1:Y:S01]  /*1cd20*/  LDC R121, c[0x0][0x3a0] ;  /* 0x0000e800ff797b82 */ /* 0x000e620000000800 */
[----:B------:R1:W-:Y:S01]  /*1cd30*/  LDGSTS.E [R2+0x8b00], desc[UR40][R92.64], !P5 ;  /* 0x08b000005c027fae */ /* 0x0003e2000e9a1028 */
[----:B----4-:R-:W-:-:S03]  /*1cd40*/  IMAD.WIDE R90, R3, 0x4, R206 ;  /* 0x00000004035a7825 */ /* 0x010fc600078e02ce */
[----:B------:R-:W4:Y:S04]  /*1cd50*/  LDL.LU.64 R206, [R1+0x978] ;  /* 0x0009780001ce7983 */ /* 0x000f280000300a00 */
[----:B------:R1:W-:Y:S04]  /*1cd60*/  STL.64 [R1+0x530], R92 ;  /* 0x0005305c01007387 */ /* 0x0003e80000100a00 */
[----:B------:R4:W-:Y:S04]  /*1cd70*/  STL.64 [R1+0x538], R90 ;  /* 0x0005385a01007387 */ /* 0x0009e80000100a00 */
[----:B------:R-:W4:Y:S04]  /*1cd80*/  LDL.LU.64 R158, [R1+0x8f0] ;  /* 0x0008f000019e7983 */ /* 0x000f280000300a00 */
[----:B------:R-:W4:Y:S01]  /*1cd90*/  LDL.LU.64 R204, [R1+0x8e8] ;  /* 0x0008e80001cc7983 */ /* 0x000f220000300a00 */
[----:B-1----:R-:W-:-:S04]  /*1cda0*/  IMAD.WIDE R130, R3, 0x4, R110 ;  /* 0x0000000403827825 */ /* 0x002fc800078e026e */
[C---:B--2---:R-:W-:Y:S01]  /*1cdb0*/  IMAD.WIDE R128, R3.reuse, 0x4, R222 ;  /* 0x0000000403807825 */ /* 0x044fe200078e02de */
[----:B------:R-:W2:Y:S03]  /*1cdc0*/  LDL.LU.64 R110, [R1+0x8e0] ;  /* 0x0008e000016e7983 */ /* 0x000ea60000300a00 */
[C---:B---3--:R-:W-:Y:S01]  /*1cdd0*/  IMAD.WIDE R126, R3.reuse, 0x4, R94 ;  /* 0x00000004037e7825 */ /* 0x048fe200078e025e */
[----:B------:R-:W-:Y:S03]  /*1cde0*/  STL.64 [R1+0x5f8], R130 ;  /* 0x0005f88201007387 */ /* 0x000fe60000100a00 */
[C---:B------:R-:W-:Y:S01]  /*1cdf0*/  IMAD.WIDE R124, R3.reuse, 0x4, R142 ;  /* 0x00000004037c7825 */ /* 0x040fe200078e028e */
[----:B------:R-:W3:Y:S04]  /*1ce00*/  LDL.LU.64 R222, [R1+0x8d8] ;  /* 0x0008d80001de7983 */ /* 0x000ee80000300a00 */
[----:B------:R-:W-:Y:S01]  /*1ce10*/  STL.64 [R1+0x600], R128 ;  /* 0x0006008001007387 */ /* 0x000fe20000100a00 */
[----:B------:R-:W-:-:S03]  /*1ce20*/  IMAD.WIDE R108, R3, 0x4, R174 ;  /* 0x00000004036c7825 */ /* 0x000fc600078e02ae */
[----:B------:R-:W3:Y:S04]  /*1ce30*/  LDL.LU.64 R94, [R1+0x8d0] ;  /* 0x0008d000015e7983 */ /* 0x000ee80000300a00 */
[----:B------:R-:W-:Y:S04]  /*1ce40*/  STL.64 [R1+0x608], R126 ;  /* 0x0006087e01007387 */ /* 0x000fe80000100a00 */
[----:B------:R-:W3:Y:S04]  /*1ce50*/  LDL.LU.64 R174, [R1+0x8c8] ;  /* 0x0008c80001ae7983 */ /* 0x000ee80000300a00 */
[----:B------:R1:W-:Y:S01]  /*1ce60*/  STL.64 [R1+0x610], R124 ;  /* 0x0006107c01007387 */ /* 0x0003e20000100a00 */
[----:B-----5:R-:W-:Y:S01]  /*1ce70*/  IMAD.WIDE R106, R3, 0x4, R238 ;  /* 0x00000004036a7825 */ /* 0x020fe200078e02ee */
[----:B------:R-:W-:-:S02]  /*1ce80*/  ISETP.GE.U32.AND P3, PT, R4, 0x7fffffae, PT ;  /* 0x7fffffae0400780c */ /* 0x000fc40003f66070 */
[----:B------:R-:W5:Y:S01]  /*1ce90*/  LDL.LU.64 R238, [R1+0x8c0] ;  /* 0x0008c00001ee7983 */ /* 0x000f620000300a00 */
[----:B------:R-:W-:-:S03]  /*1cea0*/  VIADD R4, R120, 0xffffffc9 ;  /* 0xffffffc978047836 */ /* 0x000fc60000000000 */
[----:B------:R4:W-:Y:S01]  /*1ceb0*/  LDGSTS.E [R2+0x8b80], desc[UR40][R90.64], !P5 ;  /* 0x08b800005a027fae */ /* 0x0009e2000e9a1028 */
[----:B------:R-:W1:Y:S01]  /*1cec0*/  LDC R120, c[0x0][0x3a0] ;  /* 0x0000e800ff787b82 */ /* 0x000e620000000800 */
[----:B------:R-:W-:Y:S01]  /*1ced0*/  ISETP.GE.U32.AND P2, PT, R4, 0x7fffffaa, PT ;  /* 0x7fffffaa0400780c */ /* 0x000fe20003f46070 */
[----:B------:R-:W-:Y:S01]  /*1cee0*/  VIADD R4, R5, 0xffffffc5 ;  /* 0xffffffc505047836 */ /* 0x000fe20000000000 */
[----:B------:R3:W-:Y:S04]  /*1cef0*/  STL.64 [R1+0x618], R108 ;  /* 0x0006186c01007387 */ /* 0x0007e80000100a00 */
[----:B------:R1:W-:Y:S01]  /*1cf00*/  STL.64 [R1+0x620], R106 ;  /* 0x0006206a01007387 */ /* 0x0003e20000100a00 */
[----:B------:R-:W-:-:S03]  /*1cf10*/  ISETP.GE.U32.AND P5, PT, R4, 0x7fffffa6, PT ;  /* 0x7fffffa60400780c */ /* 0x000fc60003fa6070 */
[----:B------:R-:W-:Y:S01]  /*1cf20*/  LDGSTS.E [R2+0x9800], desc[UR40][R130.64], !P1 ;  /* 0x0980000082027fae */ /* 0x000fe2000c9a1028 */
[----:B------:R-:W-:Y:S01]  /*1cf30*/  VIADD R4, R121, 0xffffffc1 ;  /* 0xffffffc179047836 */ /* 0x000fe20000000000 */
[----:B------:R-:W1:Y:S02]  /*1cf40*/  LDC R5, c[0x0][0x3a0] ;  /* 0x0000e800ff057b82 */ /* 0x000e640000000800 */
[----:B------:R-:W-:Y:S04]  /*1cf50*/  LDGSTS.E [R2+0x9880], desc[UR40][R128.64], !P1 ;  /* 0x0988000080027fae */ /* 0x000fe8000c9a1028 */
[----:B------:R-:W-:Y:S04]  /*1cf60*/  LDGSTS.E [R2+0x9900], desc[UR40][R126.64], !P1 ;  /* 0x099000007e027fae */ /* 0x000fe8000c9a1028 */
[----:B------:R1:W-:Y:S01]  /*1cf70*/  LDGSTS.E [R2+0x9980], desc[UR40][R124.64], !P1 ;  /* 0x099800007c027fae */ /* 0x0003e2000c9a1028 */
[----:B------:R-:W-:-:S03]  /*1cf80*/  IMAD.WIDE R92, R3, 0x4, R190 ;  /* 0x00000004035c7825 */ /* 0x000fc600078e02be */
[----:B------:R-:W5:Y:S04]  /*1cf90*/  LDL.LU.64 R190, [R1+0x8b8] ;  /* 0x0008b80001be7983 */ /* 0x000f680000300a00 */
[----:B------:R3:W-:Y:S04]  /*1cfa0*/  LDGSTS.E [R2+0x9a00], desc[UR40][R108.64], !P1 ;  /* 0x09a000006c027fae */ /* 0x0007e8000c9a1028 */
[----:B------:R5:W-:Y:S04]  /*1cfb0*/  STL.64 [R1+0x628], R92 ;  /* 0x0006285c01007387 */ /* 0x000be80000100a00 */
[----:B------:R1:W-:Y:S04]  /*1cfc0*/  LDGSTS.E [R2+0x9a80], desc[UR40][R106.64], !P1 ;  /* 0x09a800006a027fae */ /* 0x0003e8000c9a1028 */
[----:B------:R5:W-:Y:S01]  /*1cfd0*/  LDGSTS.E [R2+0x9b00], desc[UR40][R92.64], !P1 ;  /* 0x09b000005c027fae */ /* 0x000be2000c9a1028 */
[----:B----4-:R-:W-:-:S05]  /*1cfe0*/  IMAD.WIDE R90, R3, 0x4, R206 ;  /* 0x00000004035a7825 */ /* 0x010fca00078e02ce */
[----:B------:R-:W-:Y:S04]  /*1cff0*/  STL.64 [R1+0x630], R90 ;  /* 0x0006305a01007387 */ /* 0x000fe80000100a00 */
[----:B------:R-:W-:Y:S01]  /*1d000*/  LDGSTS.E [R2+0x9b80], desc[UR40][R90.64], !P1 ;  /* 0x09b800005a027fae */ /* 0x000fe2000c9a1028 */
[----:B------:R-:W-:Y:S01]  /*1d010*/  ISETP.GE.U32.AND P1, PT, R4, 0x7fffffa2, PT ;  /* 0x7fffffa20400780c */ /* 0x000fe20003f26070 */
[----:B------:R-:W-:Y:S02]  /*1d020*/  VIADD R4, R122, 0xffffffdc ;  /* 0xffffffdc7a047836 */ /* 0x000fe40000000000 */
[----:B------:R-:W4:Y:S01]  /*1d030*/  LDL.LU.64 R206, [R1+0x830] ;  /* 0x0008300001ce7983 */ /* 0x000f220000300a00 */
[----:B-1----:R-:W-:-:S03]  /*1d040*/  IMAD.WIDE R124, R3, 0x4, R158 ;  /* 0x00000004037c7825 */ /* 0x002fc600078e029e */
[----:B------:R-:W4:Y:S01]  /*1d050*/  LDL.LU.64 R220, [R1+0x828] ;  /* 0x0008280001dc7983 */ /* 0x000f220000300a00 */
[----:B------:R-:W-:-:S03]  /*1d060*/  IMAD.WIDE R122, R3, 0x4, R204 ;  /* 0x00000004037a7825 */ /* 0x000fc600078e02cc */
[----:B------:R-:W4:Y:S04]  /*1d070*/  LDL.LU.64 R236, [R1+0x820] ;  /* 0x0008200001ec7983 */ /* 0x000f280000300a00 */
[----:B------:R-:W4:Y:S01]  /*1d080*/  LDL.LU.64 R142, [R1+0x818] ;  /* 0x00081800018e7983 */ /* 0x000f220000300a00 */
[----:B--2---:R-:W-:-:S03]  /*1d090*/  IMAD.WIDE R110, R3, 0x4, R110 ;  /* 0x00000004036e7825 */ /* 0x004fc600078e026e */
[----:B------:R-:W2:Y:S04]  /*1d0a0*/  LDL.LU.64 R158, [R1+0x810] ;  /* 0x00081000019e7983 */ /* 0x000ea80000300a00 */
[----:B------:R-:W-:Y:S01]  /*1d0b0*/  STL.64 [R1+0x6b8], R124 ;  /* 0x0006b87c01007387 */ /* 0x000fe20000100a00 */
[----:B---3--:R-:W-:-:S03]  /*1d0c0*/  IMAD.WIDE R108, R3, 0x4, R222 ;  /* 0x00000004036c7825 */ /* 0x008fc600078e02de */
[----:B------:R-:W-:Y:S04]  /*1d0d0*/  LDGSTS.E [R2+0xa800], desc[UR40][R124.64], !P6 ;  /* 0x0a8000007c027fae */ /* 0x000fe8000f1a1028 */
[----:B------:R-:W3:Y:S04]  /*1d0e0*/  LDL.LU.64 R222, [R1+0x808] ;  /* 0x0008080001de7983 */ /* 0x000ee80000300a00 */
[----:B------:R1:W-:Y:S04]  /*1d0f0*/  STL.64 [R1+0x6c0], R122 ;  /* 0x0006c07a01007387 */ /* 0x0003e80000100a00 */
[----:B------:R-:W-:Y:S04]  /*1d100*/  STL.64 [R1+0x6c8], R110 ;  /* 0x0006c86e01007387 */ /* 0x000fe80000100a00 */
[----:B------:R-:W-:Y:S01]  /*1d110*/  STL.64 [R1+0x6d0], R108 ;  /* 0x0006d06c01007387 */ /* 0x000fe20000100a00 */
[----:B------:R-:W-:-:S03]  /*1d120*/  IMAD.WIDE R106, R3, 0x4, R94 ;  /* 0x00000004036a7825 */ /* 0x000fc600078e025e */
[----:B------:R1:W-:Y:S01]  /*1d130*/  LDGSTS.E [R2+0xa880], desc[UR40][R122.64], !P6 ;  /* 0x0a8800007a027fae */ /* 0x0003e2000f1a1028 */
[----:B-----5:R-:W-:-:S03]  /*1d140*/  IMAD.WIDE R92, R3, 0x4, R238 ;  /* 0x00000004035c7825 */ /* 0x020fc600078e02ee */
[----:B------:R-:W-:Y:S01]  /*1d150*/  LDGSTS.E [R2+0xa900], desc[UR40][R110.64], !P6 ;  /* 0x0a9000006e027fae */ /* 0x000fe2000f1a1028 */
[----:B-1----:R-:W1:Y:S03]  /*1d160*/  LDC R122, c[0x0][0x3a0] ;  /* 0x0000e800ff7a7b82 */ /* 0x002e660000000800 */
[----:B------:R-:W5:Y:S01]  /*1d170*/  LDL.LU.64 R238, [R1+0x800] ;  /* 0x0008000001ee7983 */ /* 0x000f620000300a00 */
[----:B------:R-:W-:-:S03]  /*1d180*/  IMAD.WIDE R94, R3, 0x4, R174 ;  /* 0x00000004035e7825 */ /* 0x000fc600078e02ae */
[----:B------:R-:W-:Y:S04]  /*1d190*/  STL.64 [R1+0x6d8], R106 ;  /* 0x0006d86a01007387 */ /* 0x000fe80000100a00 */
[----:B------:R1:W-:Y:S04]  /*1d1a0*/  STL.64 [R1+0x6e0], R94 ;  /* 0x0006e05e01007387 */ /* 0x0003e80000100a00 */
[----:B------:R-:W-:Y:S04]  /*1d1b0*/  STL.64 [R1+0x6e8], R92 ;  /* 0x0006e85c01007387 */ /* 0x000fe80000100a00 */
[----:B------:R-:W5:Y:S04]  /*1d1c0*/  LDL.LU.64 R174, [R1+0x7f8] ;  /* 0x0007f80001ae7983 */ /* 0x000f680000300a00 */
[----:B------:R2:W-:Y:S04]  /*1d1d0*/  LDGSTS.E [R2+0xa980], desc[UR40][R108.64], !P6 ;  /* 0x0a9800006c027fae */ /* 0x0005e8000f1a1028 */
[----:B------:R3:W-:Y:S01]  /*1d1e0*/  LDGSTS.E [R2+0xaa00], desc[UR40][R106.64], !P6 ;  /* 0x0aa000006a027fae */ /* 0x0007e2000f1a1028 */
[----:B------:R-:W-:-:S03]  /*1d1f0*/  IMAD.WIDE R90, R3, 0x4, R190 ;  /* 0x00000004035a7825 */ /* 0x000fc600078e02be */
[----:B------:R-:W-:Y:S04]  /*1d200*/  LDGSTS.E [R2+0xaa80], desc[UR40][R94.64], !P6 ;  /* 0x0aa800005e027fae */ /* 0x000fe8000f1a1028 */
[----:B------:R-:W-:Y:S04]  /*1d210*/  STL.64 [R1+0x6f0], R90 ;  /* 0x0006f05a01007387 */ /* 0x000fe80000100a00 */
[----:B------:R-:W-:Y:S04]  /*1d220*/  LDGSTS.E [R2+0xab00], desc[UR40][R92.64], !P6 ;  /* 0x0ab000005c027fae */ /* 0x000fe8000f1a1028 */
[----:B------:R-:W5:Y:S04]  /*1d230*/  LDL.LU.64 R190, [R1+0x770] ;  /* 0x0007700001be7983 */ /* 0x000f680000300a00 */
[----:B------:R-:W-:Y:S01]  /*1d240*/  LDGSTS.E [R2+0xab80], desc[UR40][R90.64], !P6 ;  /* 0x0ab800005a027fae */ /* 0x000fe2000f1a1028 */
[----:B------:R-:W-:Y:S01]  /*1d250*/  ISETP.GE.U32.AND P6, PT, R4, 0x7fffffbd, PT ;  /* 0x7fffffbd0400780c */ /* 0x000fe20003fc6070 */
[----:B------:R-:W-:-:S02]  /*1d260*/  VIADD R4, R120, 0xffffffd8 ;  /* 0xffffffd878047836 */ /* 0x000fc40000000000 */
[----:B-1----:R-:W5:Y:S04]  /*1d270*/  LDL.LU.64 R94, [R1+0x768] ;  /* 0x00076800015e7983 */ /* 0x002f680000300a00 */
[----:B------:R-:W5:Y:S01]  /*1d280*/  LDL.LU.64 R110, [R1+0x760] ;  /* 0x00076000016e7983 */ /* 0x000f620000300a00 */
[----:B----4-:R-:W-:-:S03]  /*1d290*/  IMAD.WIDE R128, R3, 0x4, R206 ;  /* 0x0000000403807825 */ /* 0x010fc600078e02ce */
[----:B------:R-:W4:Y:S01]  /*1d2a0*/  LDL.LU.64 R206, [R1+0x758] ;  /* 0x0007580001ce7983 */ /* 0x000f220000300a00 */
[----:B------:R-:W-:-:S03]  /*1d2b0*/  IMAD.WIDE R126, R3, 0x4, R220 ;  /* 0x00000004037e7825 */ /* 0x000fc600078e02dc */
[----:B------:R-:W-:Y:S01]  /*1d2c0*/  STL.64 [R1+0x778], R128 ;  /* 0x0007788001007387 */ /* 0x000fe20000100a00 */
[----:B------:R-:W-:-:S03]  /*1d2d0*/  IMAD.WIDE R124, R3, 0x4, R236 ;  /* 0x00000004037c7825 */ /* 0x000fc600078e02ec */
[----:B------:R-:W-:Y:S01]  /*1d2e0*/  STL.64 [R1+0x780], R126 ;  /* 0x0007807e01007387 */ /* 0x000fe20000100a00 */
[----:B------:R-:W-:-:S03]  /*1d2f0*/  IMAD.WIDE R120, R3, 0x4, R142 ;  /* 0x0000000403787825 */ /* 0x000fc600078e028e */
[----:B------:R-:W4:Y:S01]  /*1d300*/  LDL.LU.64 R142, [R1+0x750] ;  /* 0x00075000018e7983 */ /* 0x000f220000300a00 */
[----:B--2---:R-:W-:-:S03]  /*1d310*/  IMAD.WIDE R108, R3, 0x4, R158 ;  /* 0x00000004036c7825 */ /* 0x004fc600078e029e */
[----:B------:R-:W-:Y:S04]  /*1d320*/  STL.64 [R1+0x788], R124 ;  /* 0x0007887c01007387 */ /* 0x000fe80000100a00 */
[----:B------:R1:W-:Y:S04]  /*1d330*/  STL.64 [R1+0x790], R120 ;  /* 0x0007907801007387 */ /* 0x0003e80000100a00 */
[----:B------:R-:W-:Y:S01]  /*1d340*/  LDGSTS.E [R2+0xb800], desc[UR40][R128.64], !P4 ;  /* 0x0b80000080027fae */ /* 0x000fe2000e1a1028 */
[----:B---3--:R-:W-:-:S03]  /*1d350*/  IMAD.WIDE R106, R3, 0x4, R222 ;  /* 0x00000004036a7825 */ /* 0x008fc600078e02de */
[----:B------:R-:W2:Y:S04]  /*1d360*/  LDL.LU.64 R222, [R1+0x748] ;  /* 0x0007480001de7983 */ /* 0x000ea80000300a00 */
[----:B------:R4:W-:Y:S04]  /*1d370*/  STL.64 [R1+0x798], R108 ;  /* 0x0007986c01007387 */ /* 0x0009e80000100a00 */
[----:B------:R-:W-:Y:S04]  /*1d380*/  LDGSTS.E [R2+0xb880], desc[UR40][R126.64], !P4 ;  /* 0x0b8800007e027fae */ /* 0x000fe8000e1a1028 */
[----:B------:R-:W-:Y:S04]  /*1d390*/  LDGSTS.E [R2+0xb900], desc[UR40][R124.64], !P4 ;  /* 0x0b9000007c027fae */ /* 0x000fe8000e1a1028 */
[----:B------:R1:W-:Y:S04]  /*1d3a0*/  LDGSTS.E [R2+0xb980], desc[UR40][R120.64], !P4 ;  /* 0x0b98000078027fae */ /* 0x0003e8000e1a1028 */
[----:B------:R4:W-:Y:S04]  /*1d3b0*/  LDGSTS.E [R2+0xba00], desc[UR40][R108.64], !P4 ;  /* 0x0ba000006c027fae */ /* 0x0009e8000e1a1028 */
[----:B------:R2:W-:Y:S01]  /*1d3c0*/  LDGSTS.E [R2+0xba80], desc[UR40][R106.64], !P4 ;  /* 0x0ba800006a027fae */ /* 0x0005e2000e1a1028 */
[----:B-1----:R-:W1:Y:S08]  /*1d3d0*/  LDC R121, c[0x0][0x3a0] ;  /* 0x0000e800ff797b82 */ /* 0x002e700000000800 */
[----:B------:R-:W3:Y:S01]  /*1d3e0*/  LDC R120, c[0x0][0x3a0] ;  /* 0x0000e800ff787b82 */ /* 0x000ee20000000800 */
[----:B-----5:R-:W-:-:S02]  /*1d3f0*/  IMAD.WIDE R92, R3, 0x4, R238 ;  /* 0x00000004035c7825 */ /* 0x020fc400078e02ee */
[----:B------:R-:W5:Y:S04]  /*1d400*/  LDL.LU.64 R238, [R1+0x740] ;  /* 0x0007400001ee7983 */ /* 0x000f680000300a00 */
[----:B------:R2:W-:Y:S04]  /*1d410*/  STL.64 [R1+0x7a0], R106 ;  /* 0x0007a06a01007387 */ /* 0x0005e80000100a00 */
[----:B------:R5:W-:Y:S04]  /*1d420*/  STL.64 [R1+0x7a8], R92 ;  /* 0x0007a85c01007387 */ /* 0x000be80000100a00 */
[----:B------:R-:W3:Y:S01]  /*1d430*/  LDL.LU.64 R158, [R1+0x738] ;  /* 0x00073800019e7983 */ /* 0x000ee20000300a00 */
[----:B------:R-:W-:-:S03]  /*1d440*/  IMAD.WIDE R90, R3, 0x4, R174 ;  /* 0x00000004035a7825 */ /* 0x000fc600078e02ae */
[----:B------:R5:W-:Y:S04]  /*1d450*/  LDGSTS.E [R2+0xbb00], desc[UR40][R92.64], !P4 ;  /* 0x0bb000005c027fae */ /* 0x000be8000e1a1028 */
[----:B------:R3:W-:Y:S04]  /*1d460*/  STL.64 [R1+0x7b0], R90 ;  /* 0x0007b05a01007387 */ /* 0x0007e80000100a00 */
[----:B------:R-:W3:Y:S04]  /*1d470*/  LDL.LU.64 R220, [R1+0x6b0] ;  /* 0x0006b00001dc7983 */ /* 0x000ee80000300a00 */
[----:B------:R-:W3:Y:S04]  /*1d480*/  LDL.LU.64 R236, [R1+0x6a8] ;  /* 0x0006a80001ec7983 */ /* 0x000ee80000300a00 */
[----:B------:R-:W3:Y:S04]  /*1d490*/  LDL.LU.64 R174, [R1+0x6a0] ;  /* 0x0006a00001ae7983 */ /* 0x000ee80000300a00 */
[----:B------:R3:W-:Y:S01]  /*1d4a0*/  LDGSTS.E [R2+0xbb80], desc[UR40][R90.64], !P4 ;  /* 0x0bb800005a027fae */ /* 0x0007e2000e1a1028 */
[----:B------:R-:W-:-:S03]  /*1d4b0*/  IMAD.WIDE R128, R3, 0x4, R190 ;  /* 0x0000000403807825 */ /* 0x000fc600078e02be */
[----:B------:R-:W3:Y:S01]  /*1d4c0*/  LDL.LU.64 R190, [R1+0x698] ;  /* 0x0006980001be7983 */ /* 0x000ee20000300a00 */
[----:B------:R-:W-:-:S03]  /*1d4d0*/  IMAD.WIDE R126, R3, 0x4, R94 ;  /* 0x00000004037e7825 */ /* 0x000fc600078e025e */
[----:B------:R-:W-:Y:S01]  /*1d4e0*/  STL.64 [R1+0x7f8], R128 ;  /* 0x0007f88001007387 */ /* 0x000fe20000100a00 */
[----:B------:R-:W-:-:S03]  /*1d4f0*/  IMAD.WIDE R124, R3, 0x4, R110 ;  /* 0x00000004037c7825 */ /* 0x000fc600078e026e */
[----:B------:R-:W3:Y:S04]  /*1d500*/  LDL.LU.64 R94, [R1+0x690] ;  /* 0x00069000015e7983 */ /* 0x000ee80000300a00 */
[----:B------:R1:W-:Y:S01]  /*1d510*/  STL.64 [R1+0x800], R126 ;  /* 0x0008007e01007387 */ /* 0x0003e20000100a00 */
[----:B----4-:R-:W-:-:S03]  /*1d520*/  IMAD.WIDE R108, R3, 0x4, R142 ;  /* 0x00000004036c7825 */ /* 0x010fc600078e028e */
[----:B------:R-:W-:Y:S01]  /*1d530*/  LDGSTS.E [R2+0xc800], desc[UR40][R128.64], !P3 ;  /* 0x0c80000080027fae */ /* 0x000fe2000d9a1028 */
[----:B------:R-:W-:-:S03]  /*1d540*/  IMAD.WIDE R110, R3, 0x4, R206 ;  /* 0x00000004036e7825 */ /* 0x000fc600078e02ce */
[----:B------:R1:W-:Y:S04]  /*1d550*/  LDGSTS.E [R2+0xc880], desc[UR40][R126.64], !P3 ;  /* 0x0c8800007e027fae */ /* 0x0003e8000d9a1028 */
[----:B------:R-:W4:Y:S04]  /*1d560*/  LDL.LU.64 R206, [R1+0x688] ;  /* 0x0006880001ce7983 */ /* 0x000f280000300a00 */
[----:B------:R1:W-:Y:S01]  /*1d570*/  STL.64 [R1+0x808], R124 ;  /* 0x0008087c01007387 */ /* 0x0003e20000100a00 */
[----:B--2---:R-:W-:-:S03]  /*1d580*/  IMAD.WIDE R106, R3, 0x4, R222 ;  /* 0x00000004036a7825 */ /* 0x004fc600078e02de */
[----:B------:R2:W-:Y:S04]  /*1d590*/  STL.64 [R1+0x810], R110 ;  /* 0x0008106e01007387 */ /* 0x0005e80000100a00 */
[----:B------:R-:W4:Y:S04]  /*1d5a0*/  LDL.LU.64 R222, [R1+0x680] ;  /* 0x0006800001de7983 */ /* 0x000f280000300a00 */
[----:B------:R1:W-:Y:S01]  /*1d5b0*/  STL.64 [R1+0x818], R108 ;  /* 0x0008186c01007387 */ /* 0x0003e20000100a00 */
[----:B-----5:R-:W-:Y:S01]  /*1d5c0*/  IMAD.WIDE R92, R3, 0x4, R238 ;  /* 0x00000004035c7825 */ /* 0x020fe200078e02ee */
[----:B------:R-:W-:-:S02]  /*1d5d0*/  ISETP.GE.U32.AND P4, PT, R4, 0x7fffffb9, PT ;  /* 0x7fffffb90400780c */ /* 0x000fc40003f86070 */
[----:B------:R-:W5:Y:S01]  /*1d5e0*/  LDL.LU.64 R238, [R1+0x678] ;  /* 0x0006780001ee7983 */ /* 0x000f620000300a00 */
[----:B------:R-:W-:-:S03]  /*1d5f0*/  VIADD R4, R5, 0xffffffd4 ;  /* 0xffffffd405047836 */ /* 0x000fc60000000000 */
[----:B------:R1:W-:Y:S01]  /*1d600*/  LDGSTS.E [R2+0xc900], desc[UR40][R124.64], !P3 ;  /* 0x0c9000007c027fae */ /* 0x0003e2000d9a1028 */
[----:B------:R-:W4:Y:S03]  /*1d610*/  LDC R5, c[0x0][0x3a0] ;  /* 0x0000e800ff057b82 */ /* 0x000f260000000800 */
[----:B------:R-:W-:Y:S01]  /*1d620*/  LDGSTS.E [R2+0xc980], desc[UR40][R110.64], !P3 ;  /* 0x0c9800006e027fae */ /* 0x000fe2000d9a1028 */
[----:B---3--:R-:W-:-:S03]  /*1d630*/  IMAD.WIDE R90, R3, 0x4, R158 ;  /* 0x00000004035a7825 */ /* 0x008fc600078e029e */
[----:B------:R3:W-:Y:S04]  /*1d640*/  LDGSTS.E [R2+0xca00], desc[UR40][R108.64], !P3 ;  /* 0x0ca000006c027fae */ /* 0x0007e8000d9a1028 */
[----:B------:R2:W-:Y:S04]  /*1d650*/  STL.64 [R1+0x820], R106 ;  /* 0x0008206a01007387 */ /* 0x0005e80000100a00 */
[----:B------:R2:W-:Y:S01]  /*1d660*/  LDGSTS.E [R2+0xca80], desc[UR40][R106.64], !P3 ;  /* 0x0ca800006a027fae */ /* 0x0005e2000d9a1028 */
[----:B-1----:R-:W-:-:S03]  /*1d670*/  IMAD.WIDE R126, R3, 0x4, R220 ;  /* 0x00000004037e7825 */ /* 0x002fc600078e02dc */
[----:B------:R1:W-:Y:S01]  /*1d680*/  STL.64 [R1+0x828], R92 ;  /* 0x0008285c01007387 */ /* 0x0003e20000100a00 */
[----:B------:R-:W-:-:S03]  /*1d690*/  IMAD.WIDE R124, R3, 0x4, R236 ;  /* 0x00000004037c7825 */ /* 0x000fc600078e02ec */
[----:B------:R1:W-:Y:S04]  /*1d6a0*/  LDGSTS.E [R2+0xcb00], desc[UR40][R92.64], !P3 ;  /* 0x0cb000005c027fae */ /* 0x0003e8000d9a1028 */
[----:B------:R5:W-:Y:S04]  /*1d6b0*/  STL.64 [R1+0x840], R90 ;  /* 0x0008405a01007387 */ /* 0x000be80000100a00 */
[----:B------:R5:W-:Y:S01]  /*1d6c0*/  LDGSTS.E [R2+0xcb80], desc[UR40][R90.64], !P3 ;  /* 0x0cb800005a027fae */ /* 0x000be2000d9a1028 */
[----:B------:R-:W-:Y:S01]  /*1d6d0*/  ISETP.GE.U32.AND P3, PT, R4, 0x7fffffb5, PT ;  /* 0x7fffffb50400780c */ /* 0x000fe20003f66070 */
[----:B------:R-:W-:-:S02]  /*1d6e0*/  VIADD R4, R122, 0xffffffd0 ;  /* 0xffffffd07a047836 */ /* 0x000fc40000000000 */
[----:B--2---:R-:W2:Y:S01]  /*1d6f0*/  LDL.LU.64 R110, [R1+0x5f0] ;  /* 0x0005f000016e7983 */ /* 0x004ea20000300a00 */
[----:B------:R-:W-:-:S03]  /*1d700*/  IMAD.WIDE R122, R3, 0x4, R174 ;  /* 0x00000004037a7825 */ /* 0x000fc600078e02ae */
[----:B------:R-:W2:Y:S01]  /*1d710*/  LDL.LU.64 R142, [R1+0x5e8] ;  /* 0x0005e800018e7983 */ /* 0x000ea20000300a00 */
[----:B---3--:R-:W-:-:S03]  /*1d720*/  IMAD.WIDE R108, R3, 0x4, R190 ;  /* 0x00000004036c7825 */ /* 0x008fc600078e02be */
[----:B------:R-:W3:Y:S01]  /*1d730*/  LDL.LU.64 R158, [R1+0x5e0] ;  /* 0x0005e000019e7983 */ /* 0x000ee20000300a00 */
[----:B------:R-:W-:-:S03]  /*1d740*/  IMAD.WIDE R106, R3, 0x4, R94 ;  /* 0x00000004036a7825 */ /* 0x000fc600078e025e */
[----:B------:R-:W3:Y:S04]  /*1d750*/  LDL.LU.64 R174, [R1+0x5d8] ;  /* 0x0005d80001ae7983 */ /* 0x000ee80000300a00 */
[----:B------:R2:W-:Y:S04]  /*1d760*/  STL.64 [R1+0x8b8], R126 ;  /* 0x0008b87e01007387 */ /* 0x0005e80000100a00 */
[----:B------:R1:W-:Y:S04]  /*1d770*/  STL.64 [R1+0x8c0], R124 ;  /* 0x0008c07c01007387 */ /* 0x0003e80000100a00 */
[----:B------:R-:W3:Y:S04]  /*1d780*/  LDL.LU.64 R190, [R1+0x5d0] ;  /* 0x0005d00001be7983 */ /* 0x000ee80000300a00 */
[----:B------:R3:W-:Y:S04]  /*1d790*/  STL.64 [R1+0x8c8], R122 ;  /* 0x0008c87a01007387 */ /* 0x0007e80000100a00 */
[----:B------:R1:W-:Y:S04]  /*1d7a0*/  STL.64 [R1+0x8d0], R108 ;  /* 0x0008d06c01007387 */ /* 0x0003e80000100a00 */
[----:B------:R2:W-:Y:S04]  /*1d7b0*/  LDGSTS.E [R2+0xd800], desc[UR40][R126.64], !P2 ;  /* 0x0d8000007e027fae */ /* 0x0005e8000d1a1028 */
[----:B------:R1:W-:Y:S04]  /*1d7c0*/  LDGSTS.E [R2+0xd880], desc[UR40][R124.64], !P2 ;  /* 0x0d8800007c027fae */ /* 0x0003e8000d1a1028 */
[----:B------:R3:W-:Y:S01]  /*1d7d0*/  LDGSTS.E [R2+0xd900], desc[UR40][R122.64], !P2 ;  /* 0x0d9000007a027fae */ /* 0x0007e2000d1a1028 */
[----:B----4-:R-:W-:-:S03]  /*1d7e0*/  IMAD.WIDE R94, R3, 0x4, R206 ;  /* 0x00000004035e7825 */ /* 0x010fc600078e02ce */
[----:B------:R-:W4:Y:S04]  /*1d7f0*/  LDL.LU.64 R206, [R1+0x5c8] ;  /* 0x0005c80001ce7983 */ /* 0x000f280000300a00 */
[----:B------:R-:W-:Y:S01]  /*1d800*/  STL.64 [R1+0x8d8], R106 ;  /* 0x0008d86a01007387 */ /* 0x000fe20000100a00 */
[----:B-1----:R-:W-:-:S03]  /*1d810*/  IMAD.WIDE R92, R3, 0x4, R222 ;  /* 0x00000004035c7825 */ /* 0x002fc600078e02de */
[----:B------:R1:W-:Y:S04]  /*1d820*/  STL.64 [R1+0x8e0], R94 ;  /* 0x0008e05e01007387 */ /* 0x0003e80000100a00 */
[----:B------:R-:W4:Y:S04]  /*1d830*/  LDL.LU.64 R222, [R1+0x5c0] ;  /* 0x0005c00001de7983 */ /* 0x000f280000300a00 */
[----:B------:R1:W-:Y:S04]  /*1d840*/  STL.64 [R1+0x8e8], R92 ;  /* 0x0008e85c01007387 */ /* 0x0003e80000100a00 */
[----:B------:R1:W-:Y:S04]  /*1d850*/  LDGSTS.E [R2+0xd980], desc[UR40][R108.64], !P2 ;  /* 0x0d9800006c027fae */ /* 0x0003e8000d1a1028 */
[----:B------:R4:W-:Y:S04]  /*1d860*/  LDGSTS.E [R2+0xda00], desc[UR40][R106.64], !P2 ;  /* 0x0da000006a027fae */ /* 0x0009e8000d1a1028 */
[----:B------:R-:W-:Y:S04]  /*1d870*/  LDGSTS.E [R2+0xda80], desc[UR40][R94.64], !P2 ;  /* 0x0da800005e027fae */ /* 0x000fe8000d1a1028 */
[----:B------:R1:W-:Y:S01]  /*1d880*/  LDGSTS.E [R2+0xdb00], desc[UR40][R92.64], !P2 ;  /* 0x0db000005c027fae */ /* 0x0003e2000d1a1028 */
[----:B-----5:R-:W-:-:S05]  /*1d890*/  IMAD.WIDE R90, R3, 0x4, R238 ;  /* 0x00000004035a7825 */ /* 0x020fca00078e02ee */
[----:B------:R5:W-:Y:S04]  /*1d8a0*/  STL.64 [R1+0x8f0], R90 ;  /* 0x0008f05a01007387 */ /* 0x000be80000100a00 */
[----:B------:R-:W5:Y:S04]  /*1d8b0*/  LDL.LU.64 R238, [R1+0x5b8] ;  /* 0x0005b80001ee7983 */ /* 0x000f680000300a00 */
[----:B------:R-:W5:Y:S04]  /*1d8c0*/  LDL.LU.64 R140, [R1+0x4f8] ;  /* 0x0004f800018c7983 */ /* 0x000f680000300a00 */
[----:B------:R5:W-:Y:S01]  /*1d8d0*/  LDGSTS.E [R2+0xdb80], desc[UR40][R90.64], !P2 ;  /* 0x0db800005a027fae */ /* 0x000be2000d1a1028 */
[----:B--2---:R-:W-:-:S04]  /*1d8e0*/  IMAD.WIDE R126, R3, 0x4, R110 ;  /* 0x00000004037e7825 */ /* 0x004fc800078e026e */
[C---:B------:R-:W-:Y:S01]  /*1d8f0*/  IMAD.WIDE R124, R3.reuse, 0x4, R142 ;  /* 0x00000004037c7825 */ /* 0x040fe200078e028e */
[----:B------:R-:W-:Y:S03]  /*1d900*/  STL.64 [R1+0x978], R126 ;  /* 0x0009787e01007387 */ /* 0x000fe60000100a00 */
[C---:B---3--:R-:W-:Y:S01]  /*1d910*/  IMAD.WIDE R122, R3.reuse, 0x4, R158 ;  /* 0x00000004037a7825 */ /* 0x048fe200078e029e */
[----:B------:R-:W2:Y:S03]  /*1d920*/  LDL.LU.64 R156, [R1+0x4f0] ;  /* 0x0004f000019c7983 */ /* 0x000ea60000300a00 */
[C---:B------:R-:W-:Y:S01]  /*1d930*/  IMAD.WIDE R110, R3.reuse, 0x4, R174 ;  /* 0x00000004036e7825 */ /* 0x040fe200078e02ae */
[----:B------:R-:W-:Y:S04]  /*1d940*/  STL.64 [R1+0x980], R124 ;  /* 0x0009807c01007387 */ /* 0x000fe80000100a00 */
[----:B------:R-:W3:Y:S04]  /*1d950*/  LDL.LU.64 R172, [R1+0x4e8] ;  /* 0x0004e80001ac7983 */ /* 0x000ee80000300a00 */
[----:B------:R-:W-:Y:S01]  /*1d960*/  STL.64 [R1+0x988], R122 ;  /* 0x0009887a01007387 */ /* 0x000fe20000100a00 */
[----:B-1----:R-:W-:-:S03]  /*1d970*/  IMAD.WIDE R108, R3, 0x4, R190 ;  /* 0x00000004036c7825 */ /* 0x002fc600078e02be */
[----:B------:R-:W3:Y:S04]  /*1d980*/  LDL.LU.64 R188, [R1+0x4e0] ;  /* 0x0004e00001bc7983 */ /* 0x000ee80000300a00 */
[----:B------:R-:W3:Y:S04]  /*1d990*/  LDL.LU.64 R204, [R1+0x4d8] ;  /* 0x0004d80001cc7983 */ /* 0x000ee80000300a00 */
[----:B------:R-:W3:Y:S04]  /*1d9a0*/  LDL.LU.64 R94, [R1+0x4d0] ;  /* 0x0004d000015e7983 */ /* 0x000ee80000300a00 */
[----:B------:R1:W-:Y:S04]  /*1d9b0*/  STL.64 [R1+0x990], R110 ;  /* 0x0009906e01007387 */ /* 0x0003e80000100a00 */
[----:B------:R-:W3:Y:S04]  /*1d9c0*/  LDL.LU.64 R220, [R1+0x4c8] ;  /* 0x0004c80001dc7983 */ /* 0x000ee80000300a00 */
[----:B------:R1:W-:Y:S01]  /*1d9d0*/  STL.64 [R1+0x998], R108 ;  /* 0x0009986c01007387 */ /* 0x0003e20000100a00 */
[----:B----4-:R-:W-:-:S03]  /*1d9e0*/  IMAD.WIDE R106, R3, 0x4, R206 ;  /* 0x00000004036a7825 */ /* 0x010fc600078e02ce */
[----:B------:R-:W4:Y:S04]  /*1d9f0*/  LDL.LU.64 R236, [R1+0x4c0] ;  /* 0x0004c00001ec7983 */ /* 0x000f280000300a00 */
[----:B------:R-:W-:Y:S04]  /*1da00*/  LDGSTS.E [R2+0xe800], desc[UR40][R126.64], !P5 ;  /* 0x0e8000007e027fae */ /* 0x000fe8000e9a1028 */
[----:B------:R1:W-:Y:S04]  /*1da10*/  STL.64 [R1+0x9a0], R106 ;  /* 0x0009a06a01007387 */ /* 0x0003e80000100a00 */
[----:B------:R1:W-:Y:S01]  /*1da20*/  LDGSTS.E [R2+0xe880], desc[UR40][R124.64], !P5 ;  /* 0x0e8800007c027fae */ /* 0x0003e2000e9a1028 */
[----:B------:R-:W-:-:S03]  /*1da30*/  IMAD.WIDE R92, R3, 0x4, R222 ;  /* 0x00000004035c7825 */ /* 0x000fc600078e02de */
[----:B------:R2:W-:Y:S04]  /*1da40*/  LDGSTS.E [R2+0xe900], desc[UR40][R122.64], !P5 ;  /* 0x0e9000007a027fae */ /* 0x0005e8000e9a1028 */
[----:B------:R1:W-:Y:S04]  /*1da50*/  STL.64 [R1+0x9a8], R92 ;  /* 0x0009a85c01007387 */ /* 0x0003e80000100a00 */
[----:B------:R-:W-:Y:S01]  /*1da60*/  LDGSTS.E [R2+0xe980], desc[UR40][R110.64], !P5 ;  /* 0x0e9800006e027fae */ /* 0x000fe2000e9a1028 */
[----:B-----5:R-:W-:Y:S01]  /*1da70*/  IMAD.WIDE R90, R3, 0x4, R238 ;  /* 0x00000004035a7825 */ /* 0x020fe200078e02ee */
[----:B------:R-:W-:-:S02]  /*1da80*/  ISETP.GE.U32.AND P2, PT, R4, 0x7fffffb1, PT ;  /* 0x7fffffb10400780c */ /* 0x000fc40003f46070 */
[----:B------:R5:W-:Y:S04]  /*1da90*/  LDGSTS.E [R2+0xea00], desc[UR40][R108.64], !P5 ;  /* 0x0ea000006c027fae */ /* 0x000be8000e9a1028 */
[----:B------:R4:W-:Y:S04]  /*1daa0*/  STL.64 [R1+0x9b0], R90 ;  /* 0x0009b05a01007387 */ /* 0x0009e80000100a00 */
[----:B-1----:R-:W4:Y:S04]  /*1dab0*/  LDL.LU.64 R110, [R1+0xa70] ;  /* 0x000a7000016e7983 */ /* 0x002f280000300a00 */
[----:B------:R-:W4:Y:S04]  /*1dac0*/  LDL.LU.64 R206, [R1+0xa68] ;  /* 0x000a680001ce7983 */ /* 0x000f280000300a00 */
[----:B------:R-:W4:Y:S04]  /*1dad0*/  LDL.LU.64 R142, [R1+0xa60] ;  /* 0x000a6000018e7983 */ /* 0x000f280000300a00 */
[----:B------:R-:W4:Y:S04]  /*1dae0*/  LDL.LU.64 R158, [R1+0xa58] ;  /* 0x000a5800019e7983 */ /* 0x000f280000300a00 */
[----:B------:R-:W4:Y:S04]  /*1daf0*/  LDL.LU.64 R174, [R1+0xa50] ;  /* 0x000a500001ae7983 */ /* 0x000f280000300a00 */
[----:B------:R-:W4:Y:S04]  /*1db00*/  LDL.LU.64 R190, [R1+0xa48] ;  /* 0x000a480001be7983 */ /* 0x000f280000300a00 */
[----:B------:R-:W4:Y:S04]  /*1db10*/  LDL.LU.64 R222, [R1+0xa40] ;  /* 0x000a400001de7983 */ /* 0x000f280000300a00 */
[----:B------:R-:W4:Y:S01]  /*1db20*/  LDL.LU.64 R238, [R1+0xa38] ;  /* 0x000a380001ee7983 */ /* 0x000f220000300a00 */
[----:B------:R-:W-:-:S03]  /*1db30*/  VIADD R4, R121, 0xffffffcc ;  /* 0xffffffcc79047836 */ /* 0x000fc60000000000 */
[----:B------:R1:W-:Y:S01]  /*1db40*/  LDGSTS.E [R2+0xea80], desc[UR40][R106.64], !P5 ;  /* 0x0ea800006a027fae */ /* 0x0003e2000e9a1028 */
[----:B------:R-:W-:-:S03]  /*1db50*/  IMAD.WIDE R124, R3, 0x4, R140 ;  /* 0x00000004037c7825 */ /* 0x000fc600078e028c */
[----:B------:R1:W-:Y:S01]  /*1db60*/  LDGSTS.E [R2+0xeb00], desc[UR40][R92.64], !P5 ;  /* 0x0eb000005c027fae */ /* 0x0003e2000e9a1028 */
[----:B--2---:R-:W-:-:S03]  /*1db70*/  IMAD.WIDE R122, R3, 0x4, R156 ;  /* 0x00000004037a7825 */ /* 0x004fc600078e029c */
[----:B------:R4:W-:Y:S01]  /*1db80*/  LDGSTS.E [R2+0xeb80], desc[UR40][R90.64], !P5 ;  /* 0x0eb800005a027fae */ /* 0x0009e2000e9a1028 */
[----:B------:R-:W-:Y:S01]  /*1db90*/  ISETP.GE.U32.AND P5, PT, R4, 0x7fffffad, PT ;  /* 0x7fffffad0400780c */ /* 0x000fe20003fa6070 */
[----:B------:R-:W-:Y:S02]  /*1dba0*/  VIADD R4, R120, 0xffffffc8 ;  /* 0xffffffc878047836 */ /* 0x000fe40000000000 */
[C---:B---3--:R-:W-:Y:S01]  /*1dbb0*/  IMAD.WIDE R120, R3.reuse, 0x4, R172 ;  /* 0x0000000403787825 */ /* 0x048fe200078e02ac */
[----:B------:R-:W-:Y:S03]  /*1dbc0*/  STL.64 [R1+0xa78], R124 ;  /* 0x000a787c01007387 */ /* 0x000fe60000100a00 */
[C---:B-----5:R-:W-:Y:S01]  /*1dbd0*/  IMAD.WIDE R108, R3.reuse, 0x4, R188 ;  /* 0x00000004036c7825 */ /* 0x060fe200078e02bc */
[----:B------:R2:W-:Y:S03]  /*1dbe0*/  STL.64 [R1+0xa80], R122 ;  /* 0x000a807a01007387 */ /* 0x0005e60000100a00 */
[C---:B-1----:R-:W-:Y:S01]  /*1dbf0*/  IMAD.WIDE R106, R3.reuse, 0x4, R204 ;  /* 0x00000004036a7825 */ /* 0x042fe200078e02cc */
[----:B------:R-:W-:Y:S03]  /*1dc00*/  STL.64 [R1+0xa88], R120 ;  /* 0x000a887801007387 */ /* 0x000fe60000100a00 */
[C---:B------:R-:W-:Y:S01]  /*1dc10*/  IMAD.WIDE R94, R3.reuse, 0x4, R94 ;  /* 0x00000004035e7825 */ /* 0x040fe200078e025e */
[----:B------:R-:W-:Y:S03]  /*1dc20*/  STL.64 [R1+0xa90], R108 ;  /* 0x000a906c01007387 */ /* 0x000fe60000100a00 */
[C---:B------:R-:W-:Y:S01]  /*1dc30*/  IMAD.WIDE R92, R3.reuse, 0x4, R220 ;  /* 0x00000004035c7825 */ /* 0x040fe200078e02dc */
[----:B------:R-:W-:Y:S04]  /*1dc40*/  STL.64 [R1+0xa98], R106 ;  /* 0x000a986a01007387 */ /* 0x000fe80000100a00 */
[----:B------:R-:W-:Y:S01]  /*1dc50*/  LDGSTS.E [R2+0xf800], desc[UR40][R124.64], !P1 ;  /* 0x0f8000007c027fae */ /* 0x000fe2000c9a1028 */
[----:B----4-:R-:W-:-:S03]  /*1dc60*/  IMAD.WIDE R90, R3, 0x4, R236 ;  /* 0x00000004035a7825 */ /* 0x010fc600078e02ec */
[----:B------:R-:W-:Y:S04]  /*1dc70*/  STL.64 [R1+0xaa0], R94 ;  /* 0x000aa05e01007387 */ /* 0x000fe80000100a00 */
[----:B------:R2:W-:Y:S04]  /*1dc80*/  LDGSTS.E [R2+0xf880], desc[UR40][R122.64], !P1 ;  /* 0x0f8800007a027fae */ /* 0x0005e8000c9a1028 */
[----:B------:R-:W-:Y:S04]  /*1dc90*/  STL.64 [R1+0xaa8], R92 ;  /* 0x000aa85c01007387 */ /* 0x000fe80000100a00 */
[----:B------:R1:W-:Y:S04]  /*1dca0*/  STL.64 [R1+0xab0], R90 ;  /* 0x000ab05a01007387 */ /* 0x0003e80000100a00 */
[----:B------:R-:W-:Y:S04]  /*1dcb0*/  LDGSTS.E [R2+0xf900], desc[UR40][R120.64], !P1 ;  /* 0x0f90000078027fae */ /* 0x000fe8000c9a1028 */
[----:B------:R-:W-:Y:S04]  /*1dcc0*/  LDGSTS.E [R2+0xf980], desc[UR40][R108.64], !P1 ;  /* 0x0f9800006c027fae */ /* 0x000fe8000c9a1028 */
[----:B------:R-:W-:Y:S04]  /*1dcd0*/  LDGSTS.E [R2+0xfa00], desc[UR40][R106.64], !P1 ;  /* 0x0fa000006a027fae */ /* 0x000fe8000c9a1028 */
[----:B------:R-:W-:Y:S04]  /*1dce0*/  LDGSTS.E [R2+0xfa80], desc[UR40][R94.64], !P1 ;  /* 0x0fa800005e027fae */ /* 0x000fe8000c9a1028 */
[----:B------:R-:W-:Y:S04]  /*1dcf0*/  LDGSTS.E [R2+0xfb00], desc[UR40][R92.64], !P1 ;  /* 0x0fb000005c027fae */ /* 0x000fe8000c9a1028 */
[----:B------:R1:W-:Y:S01]  /*1dd00*/  LDGSTS.E [R2+0xfb80], desc[UR40][R90.64], !P1 ;  /* 0x0fb800005a027fae */ /* 0x0003e2000c9a1028 */
[----:B--2---:R-:W-:-:S03]  /*1dd10*/  IMAD.WIDE R122, R3, 0x4, R206 ;  /* 0x00000004037a7825 */ /* 0x004fc600078e02ce */
[----:B------:R-:W2:Y:S01]  /*1dd20*/  LDL.LU.64 R206, [R1+0xc30] ;  /* 0x000c300001ce7983 */ /* 0x000ea20000300a00 */
[----:B------:R-:W-:-:S03]  /*1dd30*/  IMAD.WIDE R124, R3, 0x4, R142 ;  /* 0x00000004037c7825 */ /* 0x000fc600078e028e */
[----:B------:R-:W3:Y:S04]  /*1dd40*/  LDL.LU.64 R142, [R1+0xc28] ;  /* 0x000c2800018e7983 */ /* 0x000ee80000300a00 */
[----:B------:R-:W4:Y:S01]  /*1dd50*/  LDL.LU.64 R236, [R1+0xc20] ;  /* 0x000c200001ec7983 */ /* 0x000f220000300a00 */
[----:B------:R-:W-:-:S03]  /*1dd60*/  IMAD.WIDE R126, R3, 0x4, R158 ;  /* 0x00000004037e7825 */ /* 0x000fc600078e029e */
[----:B------:R-:W5:Y:S01]  /*1dd70*/  LDL.LU.64 R204, [R1+0xc18] ;  /* 0x000c180001cc7983 */ /* 0x000f620000300a00 */
[----:B------:R-:W-:-:S04]  /*1dd80*/  IMAD.WIDE R128, R3, 0x4, R174 ;  /* 0x0000000403807825 */ /* 0x000fc800078e02ae */
[C---:B------:R-:W-:Y:S02]  /*1dd90*/  IMAD.WIDE R132, R3.reuse, 0x4, R222 ;  /* 0x0000000403847825 */ /* 0x040fe400078e02de */
[----:B------:R-:W5:Y:S02]  /*1dda0*/  LDL.LU.64 R222, [R1+0xc10] ;  /* 0x000c100001de7983 */ /* 0x000f640000300a00 */
[C---:B-1----:R-:W-:Y:S02]  /*1ddb0*/  IMAD.WIDE R90, R3.reuse, 0x4, R238 ;  /* 0x00000004035a7825 */ /* 0x042fe400078e02ee */
[----:B------:R-:W5:Y:S04]  /*1ddc0*/  LDL.LU.64 R158, [R1+0xc08] ;  /* 0x000c0800019e7983 */ /* 0x000f680000300a00 */
[----:B------:R-:W5:Y:S04]  /*1ddd0*/  LDL.LU.64 R174, [R1+0xc00] ;  /* 0x000c000001ae7983 */ /* 0x000f680000300a00 */
[----:B------:R1:W-:Y:S04]  /*1dde0*/  STL.64 [R1+0x4c0], R90 ;  /* 0x0004c05a01007387 */ /* 0x0003e80000100a00 */
[----:B------:R-:W1:Y:S01]  /*1ddf0*/  LDL.LU.64 R238, [R1+0xbf8] ;  /* 0x000bf80001ee7983 */ /* 0x000e620000300a00 */
[----:B------:R-:W-:-:S03]  /*1de00*/  IMAD.WIDE R130, R3, 0x4, R190 ;  /* 0x0000000403827825 */ /* 0x000fc600078e02be */
[----:B------:R-:W5:Y:S01]  /*1de10*/  LDL.LU.64 R190, [R1+0xbf0] ;  /* 0x000bf00001be7983 */ /* 0x000f620000300a00 */
[----:B------:R-:W-:-:S03]  /*1de20*/  IMAD.WIDE R120, R3, 0x4, R110 ;  /* 0x0000000403787825 */ /* 0x000fc600078e026e */
[----:B------:R-:W5:Y:S04]  /*1de30*/  LDL.LU.64 R94, [R1+0xbe8] ;  /* 0x000be800015e7983 */ /* 0x000f680000300a00 */
[----:B------:R-:W5:Y:S04]  /*1de40*/  LDL.LU.64 R110, [R1+0xbe0] ;  /* 0x000be000016e7983 */ /* 0x000f680000300a00 */
[----:B------:R-:W-:Y:S04]  /*1de50*/  STL [R1+0x12e0], RZ ;  /* 0x0012e0ff01007387 */ /* 0x000fe80000100800 */
[----:B------:R-:W-:Y:S04]  /*1de60*/  STL [R1+0x12e4], RZ ;  /* 0x0012e4ff01007387 */ /* 0x000fe80000100800 */
[----:B------:R-:W-:Y:S04]  /*1de70*/  LDGSTS.E [R135+0x8c00], desc[UR40][R120.64], !P6 ;  /* 0x08c0000078877fae */ /* 0x000fe8000f1a1028 */
[----:B------:R-:W-:Y:S04]  /*1de80*/  LDGSTS.E [R135+0x8c80], desc[UR40][R122.64], !P6 ;  /* 0x08c800007a877fae */ /* 0x000fe8000f1a1028 */
        /* <DEDUP_REMOVED lines=8> */
[----:B---3--:R-:W-:-:S03]  /*1df10*/  IMAD.WIDE R142, R3, 0x4, R142 ;  /* 0x00000004038e7825 */ /* 0x008fc600078e028e */
[----:B------:R-:W-:Y:S01]  /*1df20*/  STL.64 [R1+0x4c8], R154 ;  /* 0x0004c89a01007387 */ /* 0x000fe20000100a00 */
[----:B----4-:R-:W-:-:S03]  /*1df30*/  IMAD.WIDE R140, R3, 0x4, R236 ;  /* 0x00000004038c7825 */ /* 0x010fc600078e02ec */
[----:B------:R-:W3:Y:S01]  /*1df40*/  LDL.LU.64 R220, [R1+0xbd0] ;  /* 0x000bd00001dc7983 */ /* 0x000ee20000300a00 */
[----:B-----5:R-:W-:-:S03]  /*1df50*/  IMAD.WIDE R138, R3, 0x4, R204 ;  /* 0x00000004038a7825 */ /* 0x020fc600078e02cc */
[----:B------:R-:W4:Y:S04]  /*1df60*/  LDL.LU.64 R236, [R1+0xbc8] ;  /* 0x000bc80001ec7983 */ /* 0x000f280000300a00 */
[----:B------:R5:W-:Y:S01]  /*1df70*/  STL.64 [R1+0x4d0], R142 ;  /* 0x0004d08e01007387 */ /* 0x000be20000100a00 */
[----:B------:R-:W-:-:S03]  /*1df80*/  IMAD.WIDE R108, R3, 0x4, R222 ;  /* 0x00000004036c7825 */ /* 0x000fc600078e02de */
[----:B------:R1:W-:Y:S04]  /*1df90*/  STL.64 [R1+0x4d8], R140 ;  /* 0x0004d88c01007387 */ /* 0x0003e80000100a00 */
[----:B------:R-:W4:Y:S04]  /*1dfa0*/  LDL.LU.64 R222, [R1+0xbc0] ;  /* 0x000bc00001de7983 */ /* 0x000f280000300a00 */
[----:B------:R5:W-:Y:S04]  /*1dfb0*/  STL.64 [R1+0x4e0], R138 ;  /* 0x0004e08a01007387 */ /* 0x000be80000100a00 */
[----:B------:R3:W-:Y:S01]  /*1dfc0*/  STL.64 [R1+0x4e8], R108 ;  /* 0x0004e86c01007387 */ /* 0x0007e20000100a00 */
[----:B-1----:R-:W-:-:S03]  /*1dfd0*/  IMAD.WIDE R90, R3, 0x4, R238 ;  /* 0x00000004035a7825 */ /* 0x002fc600078e02ee */
[----:B------:R-:W4:Y:S01]  /*1dfe0*/  LDL.LU.64 R238, [R1+0xbb8] ;  /* 0x000bb80001ee7983 */ /* 0x000f220000300a00 */
[----:B------:R-:W-:-:S03]  /*1dff0*/  IMAD.WIDE R106, R3, 0x4, R158 ;  /* 0x00000004036a7825 */ /* 0x000fc600078e029e */
[----:B------:R-:W-:Y:S01]  /*1e000*/  LDGSTS.E [R135+0x9c00], desc[UR40][R154.64], !P4 ;  /* 0x09c000009a877fae */ /* 0x000fe2000e1a1028 */
[----:B------:R-:W-:-:S03]  /*1e010*/  IMAD.WIDE R92, R3, 0x4, R174 ;  /* 0x00000004035c7825 */ /* 0x000fc600078e02ae */
[----:B------:R4:W-:Y:S04]  /*1e020*/  STL.64 [R1+0x4f0], R106 ;  /* 0x0004f06a01007387 */ /* 0x0009e80000100a00 */
[----:B------:R5:W-:Y:S04]  /*1e030*/  LDGSTS.E [R135+0x9c80], desc[UR40][R142.64], !P4 ;  /* 0x09c800008e877fae */ /* 0x000be8000e1a1028 */
[----:B------:R1:W-:Y:S04]  /*1e040*/  STL.64 [R1+0x4f8], R92 ;  /* 0x0004f85c01007387 */ /* 0x0003e80000100a00 */
[----:B------:R1:W-:Y:S01]  /*1e050*/  STL.64 [R1+0x540], R90 ;  /* 0x0005405a01007387 */ /* 0x0003e20000100a00 */
[----:B-----5:R-:W-:-:S03]  /*1e060*/  IMAD.WIDE R142, R3, 0x4, R190 ;  /* 0x00000004038e7825 */ /* 0x020fc600078e02be */
[----:B------:R5:W-:Y:S04]  /*1e070*/  LDGSTS.E [R135+0x9d00], desc[UR40][R140.64], !P4 ;  /* 0x09d000008c877fae */ /* 0x000be8000e1a1028 */
[----:B------:R-:W4:Y:S04]  /*1e080*/  LDL.LU.64 R158, [R1+0xbb0] ;  /* 0x000bb000019e7983 */ /* 0x000f280000300a00 */
[----:B------:R1:W-:Y:S04]  /*1e090*/  LDGSTS.E [R135+0x9d80], desc[UR40][R138.64], !P4 ;  /* 0x09d800008a877fae */ /* 0x0003e8000e1a1028 */
[----:B------:R-:W4:Y:S01]  /*1e0a0*/  LDL.LU.64 R174, [R1+0xba8] ;  /* 0x000ba80001ae7983 */ /* 0x000f220000300a00 */
[----:B-----5:R-:W-:-:S03]  /*1e0b0*/  IMAD.WIDE R140, R3, 0x4, R94 ;  /* 0x00000004038c7825 */ /* 0x020fc600078e025e */
[----:B------:R-:W5:Y:S01]  /*1e0c0*/  LDL.LU.64 R190, [R1+0xba0] ;  /* 0x000ba00001be7983 */ /* 0x000f620000300a00 */
[----:B-1----:R-:W-:-:S03]  /*1e0d0*/  IMAD.WIDE R138, R3, 0x4, R110 ;  /* 0x00000004038a7825 */ /* 0x002fc600078e026e */
[----:B------:R1:W-:Y:S04]  /*1e0e0*/  STL.64 [R1+0x5b8], R142 ;  /* 0x0005b88e01007387 */ /* 0x0003e80000100a00 */
[----:B------:R-:W5:Y:S04]  /*1e0f0*/  LDL.LU.64 R204, [R1+0xb98] ;  /* 0x000b980001cc7983 */ /* 0x000f680000300a00 */
[----:B------:R-:W5:Y:S04]  /*1e100*/  LDL.LU.64 R94, [R1+0xb90] ;  /* 0x000b9000015e7983 */ /* 0x000f680000300a00 */
[----:B------:R3:W-:Y:S04]  /*1e110*/  LDGSTS.E [R135+0x9e00], desc[UR40][R108.64], !P4 ;  /* 0x09e000006c877fae */ /* 0x0007e8000e1a1028 */
[----:B------:R-:W-:Y:S04]  /*1e120*/  STL.64 [R1+0x5c0], R140 ;  /* 0x0005c08c01007387 */ /* 0x000fe80000100a00 */
[----:B------:R-:W-:Y:S04]  /*1e130*/  STL.64 [R1+0x5c8], R138 ;  /* 0x0005c88a01007387 */ /* 0x000fe80000100a00 */
[----:B------:R4:W-:Y:S04]  /*1e140*/  LDGSTS.E [R135+0x9e80], desc[UR40][R106.64], !P4 ;  /* 0x09e800006a877fae */ /* 0x0009e8000e1a1028 */
[----:B------:R1:W-:Y:S04]  /*1e150*/  LDGSTS.E [R135+0x9f00], desc[UR40][R92.64], !P4 ;  /* 0x09f000005c877fae */ /* 0x0003e8000e1a1028 */
[----:B------:R1:W-:Y:S04]  /*1e160*/  LDGSTS.E [R135+0x9f80], desc[UR40][R90.64], !P4 ;  /* 0x09f800005a877fae */ /* 0x0003e8000e1a1028 */
[----:B------:R-:W-:Y:S04]  /*1e170*/  LDGSTS.E [R135+0xac00], desc[UR40][R142.64], !P3 ;  /* 0x0ac000008e877fae */ /* 0x000fe8000d9a1028 */
[----:B------:R1:W-:Y:S04]  /*1e180*/  LDGSTS.E [R135+0xac80], desc[UR40][R140.64], !P3 ;  /* 0x0ac800008c877fae */ /* 0x0003e8000d9a1028 */
[----:B------:R5:W-:Y:S01]  /*1e190*/  LDGSTS.E [R135+0xad00], desc[UR40][R138.64], !P3 ;  /* 0x0ad000008a877fae */ /* 0x000be2000d9a1028 */
[----:B--2---:R-:W-:-:S03]  /*1e1a0*/  IMAD.WIDE R110, R3, 0x4, R206 ;  /* 0x00000004036e7825 */ /* 0x004fc600078e02ce */
[----:B------:R-:W2:Y:S01]  /*1e1b0*/  LDL.LU.64 R206, [R1+0xb88] ;  /* 0x000b880001ce7983 */ /* 0x000ea20000300a00 */
[----:B---3--:R-:W-:-:S03]  /*1e1c0*/  IMAD.WIDE R108, R3, 0x4, R220 ;  /* 0x00000004036c7825 */ /* 0x008fc600078e02dc */
[----:B------:R3:W-:Y:S01]  /*1e1d0*/  STL.64 [R1+0x5d0], R110 ;  /* 0x0005d06e01007387 */ /* 0x0007e20000100a00 */
[----:B----4-:R-:W-:-:S03]  /*1e1e0*/  IMAD.WIDE R106, R3, 0x4, R236 ;  /* 0x00000004036a7825 */ /* 0x010fc600078e02ec */
[----:B------:R-:W4:Y:S04]  /*1e1f0*/  LDL.LU.64 R220, [R1+0xb80] ;  /* 0x000b800001dc7983 */ /* 0x000f280000300a00 */
[----:B------:R-:W-:Y:S04]  /*1e200*/  STL.64 [R1+0x5d8], R108 ;  /* 0x0005d86c01007387 */ /* 0x000fe80000100a00 */
[----:B------:R-:W4:Y:S01]  /*1e210*/  LDL.LU.64 R236, [R1+0xb78] ;  /* 0x000b780001ec7983 */ /* 0x000f220000300a00 */
[----:B-1----:R-:W-:-:S03]  /*1e220*/  IMAD.WIDE R92, R3, 0x4, R222 ;  /* 0x00000004035c7825 */ /* 0x002fc600078e02de */
[----:B------:R1:W-:Y:S04]  /*1e230*/  STL.64 [R1+0x5e0], R106 ;  /* 0x0005e06a01007387 */ /* 0x0003e80000100a00 */
[----:B------:R4:W-:Y:S04]  /*1e240*/  STL.64 [R1+0x5e8], R92 ;  /* 0x0005e85c01007387 */ /* 0x0009e80000100a00 */
[----:B------:R-:W-:Y:S01]  /*1e250*/  LDGSTS.E [R135+0xad80], desc[UR40][R110.64], !P3 ;  /* 0x0ad800006e877fae */ /* 0x000fe2000d9a1028 */
[----:B------:R-:W-:-:S03]  /*1e260*/  IMAD.WIDE R90, R3, 0x4, R238 ;  /* 0x00000004035a7825 */ /* 0x000fc600078e02ee */
[----:B------:R-:W-:Y:S04]  /*1e270*/  LDGSTS.E [R135+0xae00], desc[UR40][R108.64], !P3 ;  /* 0x0ae000006c877fae */ /* 0x000fe8000d9a1028 */
[----:B------:R1:W-:Y:S04]  /*1e280*/  STL.64 [R1+0x5f0], R90 ;  /* 0x0005f05a01007387 */ /* 0x0003e80000100a00 */
[----:B------:R-:W4:Y:S04]  /*1e290*/  LDL.LU.64 R222, [R1+0xb70] ;  /* 0x000b700001de7983 */ /* 0x000f280000300a00 */
[----:B------:R-:W4:Y:S04]  /*1e2a0*/  LDL.LU.64 R142, [R1+0xb68] ;  /* 0x000b6800018e7983 */ /* 0x000f280000300a00 */
[----:B---3--:R-:W3:Y:S04]  /*1e2b0*/  LDL.LU.64 R110, [R1+0xb60] ;  /* 0x000b6000016e7983 */ /* 0x008ee80000300a00 */
[----:B------:R-:W3:Y:S04]  /*1e2c0*/  LDL.LU.64 R238, [R1+0xb58] ;  /* 0x000b580001ee7983 */ /* 0x000ee80000300a00 */
[----:B------:R1:W-:Y:S01]  /*1e2d0*/  LDGSTS.E [R135+0xae80], desc[UR40][R106.64], !P3 ;  /* 0x0ae800006a877fae */ /* 0x0003e2000d9a1028 */
[----:B------:R-:W-:-:S03]  /*1e2e0*/  IMAD.WIDE R154, R3, 0x4, R158 ;  /* 0x00000004039a7825 */ /* 0x000fc600078e029e */
[----:B------:R4:W-:Y:S04]  /*1e2f0*/  LDGSTS.E [R135+0xaf00], desc[UR40][R92.64], !P3 ;  /* 0x0af000005c877fae */ /* 0x0009e8000d9a1028 */
[----:B------:R-:W3:Y:S01]  /*1e300*/  LDL.LU.64 R158, [R1+0xb50] ;  /* 0x000b5000019e7983 */ /* 0x000ee20000300a00 */
[----:B------:R-:W-:-:S03]  /*1e310*/  IMAD.WIDE R140, R3, 0x4, R174 ;  /* 0x00000004038c7825 */ /* 0x000fc600078e02ae */
[----:B------:R1:W-:Y:S01]  /*1e320*/  LDGSTS.E [R135+0xaf80], desc[UR40][R90.64], !P3 ;  /* 0x0af800005a877fae */ /* 0x0003e2000d9a1028 */
[----:B-----5:R-:W-:-:S03]  /*1e330*/  IMAD.WIDE R138, R3, 0x4, R190 ;  /* 0x00000004038a7825 */ /* 0x020fc600078e02be */
[----:B------:R-:W5:Y:S04]  /*1e340*/  LDL.LU.64 R174, [R1+0xb48] ;  /* 0x000b480001ae7983 */ /* 0x000f680000300a00 */
[----:B------:R2:W-:Y:S04]  /*1e350*/  STL.64 [R1+0x678], R154 ;  /* 0x0006789a01007387 */ /* 0x0005e80000100a00 */
[----:B------:R-:W5:Y:S04]  /*1e360*/  LDL.LU.64 R190, [R1+0xb40] ;  /* 0x000b400001be7983 */ /* 0x000f680000300a00 */
[----:B------:R-:W-:Y:S01]  /*1e370*/  STL.64 [R1+0x680], R140 ;  /* 0x0006808c01007387 */ /* 0x000fe20000100a00 */
[----:B-1----:R-:W-:-:S03]  /*1e380*/  IMAD.WIDE R106, R3, 0x4, R94 ;  /* 0x00000004036a7825 */ /* 0x002fc600078e025e */
[----:B------:R3:W-:Y:S01]  /*1e390*/  STL.64 [R1+0x688], R138 ;  /* 0x0006888a01007387 */ /* 0x0007e20000100a00 */
[----:B------:R-:W-:-:S03]  /*1e3a0*/  IMAD.WIDE R108, R3, 0x4, R204 ;  /* 0x00000004036c7825 */ /* 0x000fc600078e02cc */
[----:B------:R1:W-:Y:S04]  /*1e3b0*/  LDGSTS.E [R135+0xbc00], desc[UR40][R154.64], !P2 ;  /* 0x0bc000009a877fae */ /* 0x0003e8000d1a1028 */
[----:B------:R-:W-:Y:S04]  /*1e3c0*/  LDGSTS.E [R135+0xbc80], desc[UR40][R140.64], !P2 ;  /* 0x0bc800008c877fae */ /* 0x000fe8000d1a1028 */
[----:B------:R3:W-:Y:S04]  /*1e3d0*/  LDGSTS.E [R135+0xbd00], desc[UR40][R138.64], !P2 ;  /* 0x0bd000008a877fae */ /* 0x0007e8000d1a1028 */
[----:B------:R-:W-:Y:S04]  /*1e3e0*/  LDGSTS.E [R135+0xbd80], desc[UR40][R108.64], !P2 ;  /* 0x0bd800006c877fae */ /* 0x000fe8000d1a1028 */
[----:B------:R-:W-:Y:S01]  /*1e3f0*/  LDGSTS.E [R135+0xbe00], desc[UR40][R106.64], !P2 ;  /* 0x0be000006a877fae */ /* 0x000fe2000d1a1028 */
[----:B--2---:R-:W-:-:S03]  /*1e400*/  IMAD.WIDE R94, R3, 0x4, R206 ;  /* 0x00000004035e7825 */ /* 0x004fc600078e02ce */
[----:B------:R-:W2:Y:S04]  /*1e410*/  LDL.LU.64 R206, [R1+0xb38] ;  /* 0x000b380001ce7983 */ /* 0x000ea80000300a00 */
[----:B------:R1:W-:Y:S01]  /*1e420*/  STL.64 [R1+0x690], R108 ;  /* 0x0006906c01007387 */ /* 0x0003e20000100a00 */
[----:B----4-:R-:W-:-:S03]  /*1e430*/  IMAD.WIDE R92, R3, 0x4, R220 ;  /* 0x00000004035c7825 */ /* 0x010fc600078e02dc */
[----:B------:R-:W-:Y:S04]  /*1e440*/  STL.64 [R1+0x698], R106 ;  /* 0x0006986a01007387 */ /* 0x000fe80000100a00 */
[----:B------:R4:W-:Y:S01]  /*1e450*/  STL.64 [R1+0x6a0], R94 ;  /* 0x0006a05e01007387 */ /* 0x0009e20000100a00 */
[----:B------:R-:W-:-:S03]  /*1e460*/  IMAD.WIDE R90, R3, 0x4, R236 ;  /* 0x00000004035a7825 */ /* 0x000fc600078e02ec */
[----:B------:R1:W-:Y:S04]  /*1e470*/  STL.64 [R1+0x6a8], R92 ;  /* 0x0006a85c01007387 */ /* 0x0003e80000100a00 */
[----:B------:R2:W-:Y:S04]  /*1e480*/  STL.64 [R1+0x6b0], R90 ;  /* 0x0006b05a01007387 */ /* 0x0005e80000100a00 */
[----:B------:R4:W-:Y:S04]  /*1e490*/  LDGSTS.E [R135+0xbe80], desc[UR40][R94.64], !P2 ;  /* 0x0be800005e877fae */ /* 0x0009e8000d1a1028 */
[----:B------:R3:W-:Y:S04]  /*1e4a0*/  LDGSTS.E [R135+0xbf00], desc[UR40][R92.64], !P2 ;  /* 0x0bf000005c877fae */ /* 0x0007e8000d1a1028 */
[----:B------:R2:W-:Y:S01]  /*1e4b0*/  LDGSTS.E [R135+0xbf80], desc[UR40][R90.64], !P2 ;  /* 0x0bf800005a877fae */ /* 0x0005e2000d1a1028 */
[----:B-1----:R-:W-:-:S03]  /*1e4c0*/  IMAD.WIDE R154, R3, 0x4, R222 ;  /* 0x00000004039a7825 */ /* 0x002fc600078e02de */
[----:B------:R-:W2:Y:S01]  /*1e4d0*/  LDL.LU.64 R222, [R1+0xb30] ;  /* 0x000b300001de7983 */ /* 0x000ea20000300a00 */
[----:B------:R-:W-:-:S03]  /*1e4e0*/  IMAD.WIDE R142, R3, 0x4, R142 ;  /* 0x00000004038e7825 */ /* 0x000fc600078e028e */
[----:B------:R-:W-:Y:S01]  /*1e4f0*/  STL.64 [R1+0x738], R154 ;  /* 0x0007389a01007387 */ /* 0x000fe20000100a00 */
[----:B---3--:R-:W-:-:S03]  /*1e500*/  IMAD.WIDE R138, R3, 0x4, R110 ;  /* 0x00000004038a7825 */ /* 0x008fc600078e026e */
[----:B------:R-:W3:Y:S01]  /*1e510*/  LDL.LU.64 R108, [R1+0xb28] ;  /* 0x000b2800016c7983 */ /* 0x000ee20000300a00 */
[----:B------:R-:W-:-:S03]  /*1e520*/  IMAD.WIDE R110, R3, 0x4, R238 ;  /* 0x00000004036e7825 */ /* 0x000fc600078e02ee */
[----:B------:R-:W-:Y:S04]  /*1e530*/  STL.64 [R1+0x740], R142 ;  /* 0x0007408e01007387 */ /* 0x000fe80000100a00 */
[----:B------:R-:W3:Y:S04]  /*1e540*/  LDL.LU.64 R140, [R1+0xb20] ;  /* 0x000b2000018c7983 */ /* 0x000ee80000300a00 */
[----:B------:R-:W-:Y:S04]  /*1e550*/  STL.64 [R1+0x748], R138 ;  /* 0x0007488a01007387 */ /* 0x000fe80000100a00 */
[----:B------:R-:W3:Y:S01]  /*1e560*/  LDL.LU.64 R238, [R1+0xb18] ;  /* 0x000b180001ee7983 */ /* 0x000ee20000300a00 */
[----:B----4-:R-:W-:-:S03]  /*1e570*/  IMAD.WIDE R94, R3, 0x4, R158 ;  /* 0x00000004035e7825 */ /* 0x010fc600078e029e */
[----:B------:R-:W-:Y:S01]  /*1e580*/  STL.64 [R1+0x750], R110 ;  /* 0x0007506e01007387 */ /* 0x000fe20000100a00 */
[----:B-----5:R-:W-:-:S03]  /*1e590*/  IMAD.WIDE R106, R3, 0x4, R174 ;  /* 0x00000004036a7825 */ /* 0x020fc600078e02ae */
[----:B------:R-:W4:Y:S04]  /*1e5a0*/  LDL.LU.64 R172, [R1+0xb10] ;  /* 0x000b100001ac7983 */ /* 0x000f280000300a00 */
[----:B------:R1:W-:Y:S01]  /*1e5b0*/  STL.64 [R1+0x758], R94 ;  /* 0x0007585e01007387 */ /* 0x0003e20000100a00 */
[----:B------:R-:W-:-:S03]  /*1e5c0*/  IMAD.WIDE R92, R3, 0x4, R190 ;  /* 0x00000004035c7825 */ /* 0x000fc600078e02be */
[----:B------:R-:W5:Y:S04]  /*1e5d0*/  LDL.LU.64 R188, [R1+0xb08] ;  /* 0x000b080001bc7983 */ /* 0x000f680000300a00 */
[----:B------:R5:W-:Y:S04]  /*1e5e0*/  STL.64 [R1+0x760], R106 ;  /* 0x0007606a01007387 */ /* 0x000be80000100a00 */
[----:B------:R-:W5:Y:S04]  /*1e5f0*/  LDL.LU.64 R204, [R1+0xb00] ;  /* 0x000b000001cc7983 */ /* 0x000f680000300a00 */
[----:B------:R3:W-:Y:S04]  /*1e600*/  LDGSTS.E [R135+0xcc00], desc[UR40][R154.64], !P5 ;  /* 0x0cc000009a877fae */ /* 0x0007e8000e9a1028 */
[----:B------:R1:W-:Y:S04]  /*1e610*/  STL.64 [R1+0x768], R92 ;  /* 0x0007685c01007387 */ /* 0x0003e80000100a00 */
[----:B------:R-:W-:Y:S04]  /*1e620*/  LDGSTS.E [R135+0xcc80], desc[UR40][R142.64], !P5 ;  /* 0x0cc800008e877fae */ /* 0x000fe8000e9a1028 */
[----:B------:R-:W5:Y:S04]  /*1e630*/  LDL.LU.64 R220, [R1+0xaf8] ;  /* 0x000af80001dc7983 */ /* 0x000f680000300a00 */
[----:B------:R1:W-:Y:S04]  /*1e640*/  LDGSTS.E [R135+0xcd00], desc[UR40][R138.64], !P5 ;  /* 0x0cd000008a877fae */ /* 0x0003e8000e9a1028 */
[----:B------:R-:W-:Y:S04]  /*1e650*/  LDGSTS.E [R135+0xcd80], desc[UR40][R110.64], !P5 ;  /* 0x0cd800006e877fae */ /* 0x000fe8000e9a1028 */
[----:B------:R-:W-:Y:S01]  /*1e660*/  LDGSTS.E [R135+0xce00], desc[UR40][R94.64], !P5 ;  /* 0x0ce000005e877fae */ /* 0x000fe2000e9a1028 */
[----:B------:R-:W-:-:S03]  /*1e670*/  ISETP.GE.U32.AND P1, PT, R4, 0x7fffffa9, PT ;  /* 0x7fffffa90400780c */ /* 0x000fc60003f26070 */
[----:B------:R5:W-:Y:S04]  /*1e680*/  LDGSTS.E [R135+0xce80], desc[UR40][R106.64], !P5 ;  /* 0x0ce800006a877fae */ /* 0x000be8000e9a1028 */
[----:B------:R1:W-:Y:S01]  /*1e690*/  LDGSTS.E [R135+0xcf00], desc[UR40][R92.64], !P5 ;  /* 0x0cf000005c877fae */ /* 0x0003e2000e9a1028 */
[----:B--2---:R-:W-:-:S05]  /*1e6a0*/  IMAD.WIDE R90, R3, 0x4, R206 ;  /* 0x00000004035a7825 */ /* 0x004fca00078e02ce */
[----:B------:R2:W-:Y:S04]  /*1e6b0*/  STL.64 [R1+0x770], R90 ;  /* 0x0007705a01007387 */ /* 0x0005e80000100a00 */
[----:B------:R-:W2:Y:S04]  /*1e6c0*/  LDL.LU.64 R236, [R1+0x5b0] ;  /* 0x0005b00001ec7983 */ /* 0x000ea80000300a00 */
[----:B-1----:R-:W2:Y:S04]  /*1e6d0*/  LDL.LU.64 R94, [R1+0x4b0] ;  /* 0x0004b000015e7983 */ /* 0x002ea80000300a00 */
[----:B------:R-:W2:Y:S04]  /*1e6e0*/  LDL.LU.64 R110, [R1+0x5a8] ;  /* 0x0005a800016e7983 */ /* 0x000ea80000300a00 */
[----:B------:R-:W2:Y:S04]  /*1e6f0*/  LDL.LU.64 R142, [R1+0x5a0] ;  /* 0x0005a000018e7983 */ /* 0x000ea80000300a00 */
[----:B------:R-:W2:Y:S04]  /*1e700*/  LDL.LU.64 R158, [R1+0x598] ;  /* 0x00059800019e7983 */ /* 0x000ea80000300a00 */
[----:B------:R-:W2:Y:S04]  /*1e710*/  LDL.LU.64 R174, [R1+0x590] ;  /* 0x0005900001ae7983 */ /* 0x000ea80000300a00 */
[----:B------:R-:W2:Y:S04]  /*1e720*/  LDL.LU.64 R190, [R1+0x588] ;  /* 0x0005880001be7983 */ /* 0x000ea80000300a00 */
[----:B------:R-:W2:Y:S04]  /*1e730*/  LDL.LU.64 R206, [R1+0x580] ;  /* 0x0005800001ce7983 */ /* 0x000ea80000300a00 */
[----:B------:R2:W-:Y:S01]  /*1e740*/  LDGSTS.E [R135+0xcf80], desc[UR40][R90.64], !P5 ;  /* 0x0cf800005a877fae */ /* 0x0005e2000e9a1028 */
[----:B------:R-:W-:-:S03]  /*1e750*/  IMAD.WIDE R156, R3, 0x4, R222 ;  /* 0x00000004039c7825 */ /* 0x000fc600078e02de */
[----:B------:R-:W2:Y:S04]  /*1e760*/  LDL.LU.64 R222, [R1+0x4b8] ;  /* 0x0004b80001de7983 */ /* 0x000ea80000300a00 */
[----:B------:R-:W-:Y:S01]  /*1e770*/  STL.64 [R1+0x830], R156 ;  /* 0x0008309c01007387 */ /* 0x000fe20000100a00 */
[----:B---3--:R-:W-:-:S03]  /*1e780*/  IMAD.WIDE R154, R3, 0x4, R108 ;  /* 0x00000004039a7825 */ /* 0x008fc600078e026c */
[----:B------:R-:W-:Y:S04]  /*1e790*/  LDGSTS.E [R135+0xdc00], desc[UR40][R156.64], !P1 ;  /* 0x0dc000009c877fae */ /* 0x000fe8000c9a1028 */
[----:B------:R-:W-:Y:S01]  /*1e7a0*/  LDGSTS.E [R135+0xdc80], desc[UR40][R154.64], !P1 ;  /* 0x0dc800009a877fae */ /* 0x000fe2000c9a1028 */
[----:B------:R-:W-:-:S03]  /*1e7b0*/  IMAD.WIDE R138, R3, 0x4, R238 ;  /* 0x00000004038a7825 */ /* 0x000fc600078e02ee */
[----:B------:R-:W3:Y:S01]  /*1e7c0*/  LDL.LU.64 R238, [R1+0x4a8] ;  /* 0x0004a80001ee7983 */ /* 0x000ee20000300a00 */
[----:B------:R-:W-:-:S03]  /*1e7d0*/  IMAD.WIDE R140, R3, 0x4, R140 ;  /* 0x00000004038c7825 */ /* 0x000fc600078e028c */
[----:B------:R-:W-:Y:S01]  /*1e7e0*/  STL.64 [R1+0x848], R154 ;  /* 0x0008489a01007387 */ /* 0x000fe20000100a00 */
[----:B----4-:R-:W-:-:S03]  /*1e7f0*/  IMAD.WIDE R108, R3, 0x4, R172 ;  /* 0x00000004036c7825 */ /* 0x010fc600078e02ac */
[----:B------:R-:W-:Y:S04]  /*1e800*/  STL.64 [R1+0x850], R140 ;  /* 0x0008508c01007387 */ /* 0x000fe80000100a00 */
[----:B------:R-:W-:Y:S01]  /*1e810*/  LDGSTS.E [R135+0xdd00], desc[UR40][R140.64], !P1 ;  /* 0x0dd000008c877fae */ /* 0x000fe2000c9a1028 */
[----:B-----5:R-:W-:-:S03]  /*1e820*/  IMAD.WIDE R106, R3, 0x4, R188 ;  /* 0x00000004036a7825 */ /* 0x020fc600078e02bc */
[----:B------:R-:W-:Y:S01]  /*1e830*/  STL.64 [R1+0x858], R138 ;  /* 0x0008588a01007387 */ /* 0x000fe20000100a00 */
[----:B------:R-:W-:-:S03]  /*1e840*/  VIADD R4, R5, 0xffffffc4 ;  /* 0xffffffc405047836 */ /* 0x000fc60000000000 */
[----:B------:R-:W-:Y:S01]  /*1e850*/  LDGSTS.E [R135+0xdd80], desc[UR40][R138.64], !P1 ;  /* 0x0dd800008a877fae */ /* 0x000fe2000c9a1028 */
[----:B------:R-:W-:-:S03]  /*1e860*/  IMAD.WIDE R92, R3, 0x4, R204 ;  /* 0x00000004035c7825 */ /* 0x000fc600078e02cc */
[----:B------:R-:W-:Y:S04]  /*1e870*/  STL.64 [R1+0x860], R108 ;  /* 0x0008606c01007387 */ /* 0x000fe80000100a00 */
[----:B------:R-:W-:Y:S04]  /*1e880*/  LDGSTS.E [R135+0xde00], desc[UR40][R108.64], !P1 ;  /* 0x0de000006c877fae */ /* 0x000fe8000c9a1028 */
[----:B------:R1:W-:Y:S04]  /*1e890*/  STL.64 [R1+0x868], R106 ;  /* 0x0008686a01007387 */ /* 0x0003e80000100a00 */
[----:B------:R1:W-:Y:S01]  /*1e8a0*/  LDGSTS.E [R135+0xde80], desc[UR40][R106.64], !P1 ;  /* 0x0de800006a877fae */ /* 0x0003e2000c9a1028 */
[----:B--2---:R-:W-:-:S03]  /*1e8b0*/  IMAD.WIDE R90, R3, 0x4, R220 ;  /* 0x00000004035a7825 */ /* 0x004fc600078e02dc */
[----:B------:R2:W-:Y:S01]  /*1e8c0*/  STL.64 [R1+0x870], R92 ;  /* 0x0008705c01007387 */ /* 0x0005e20000100a00 */
[----:B------:R-:W-:-:S03]  /*1e8d0*/  ISETP.GE.U32.AND P6, PT, R4, 0x7fffffa5, PT ;  /* 0x7fffffa50400780c */ /* 0x000fc60003fc6070 */
[----:B------:R3:W-:Y:S04]  /*1e8e0*/  STL.64 [R1+0x878], R90 ;  /* 0x0008785a01007387 */ /* 0x0007e80000100a00 */
[----:B------:R2:W-:Y:S04]  /*1e8f0*/  LDGSTS.E [R135+0xdf00], desc[UR40][R92.64], !P1 ;  /* 0x0df000005c877fae */ /* 0x0005e8000c9a1028 */
[----:B------:R3:W-:Y:S01]  /*1e900*/  LDGSTS.E [R135+0xdf80], desc[UR40][R90.64], !P1 ;  /* 0x0df800005a877fae */ /* 0x0007e2000c9a1028 */
[----:B------:R-:W-:-:S04]  /*1e910*/  IMAD.WIDE R172, R3, 0x4, R236 ;  /* 0x0000000403ac7825 */ /* 0x000fc800078e02ec */
[C---:B-1----:R-:W-:Y:S01]  /*1e920*/  IMAD.WIDE R106, R3.reuse, 0x4, R94 ;  /* 0x00000004036a7825 */ /* 0x042fe200078e025e */
[----:B------:R-:W-:Y:S03]  /*1e930*/  STL.64 [R1+0x5b0], R172 ;  /* 0x0005b0ac01007387 */ /* 0x000fe60000100a00 */
[C---:B------:R-:W-:Y:S01]  /*1e940*/  IMAD.WIDE R170, R3.reuse, 0x4, R110 ;  /* 0x0000000403aa7825 */ /* 0x040fe200078e026e */
        /* <DEDUP_REMOVED lines=9> */
[C---:B--2---:R-:W-:Y:S01]  /*1e9e0*/  IMAD.WIDE R92, R3.reuse, 0x4, R206 ;  /* 0x00000004035c7825 */ /* 0x044fe200078e02ce */
[----:B------:R-:W2:Y:S04]  /*1e9f0*/  LDL.LU.64 R94, [R1+0x470] ;  /* 0x00047000015e7983 */ /* 0x000ea80000300a00 */
[----:B------:R-:W-:Y:S01]  /*1ea00*/  STL.64 [R1+0x588], R138 ;  /* 0x0005888a01007387 */ /* 0x000fe20000100a00 */
[----:B------:R-:W-:-:S03]  /*1ea10*/  IMAD.WIDE R108, R3, 0x4, R222 ;  /* 0x00000004036c7825 */ /* 0x000fc600078e02de */
[----:B------:R1:W-:Y:S04]  /*1ea20*/  STL.64 [R1+0x580], R92 ;  /* 0x0005805c01007387 */ /* 0x0003e80000100a00 */
[----:B------:R-:W4:Y:S04]  /*1ea30*/  LDL.LU.64 R110, [R1+0x430] ;  /* 0x00043000016e7983 */ /* 0x000f280000300a00 */
[----:B------:R5:W-:Y:S04]  /*1ea40*/  STL.64 [R1+0x4b8], R108 ;  /* 0x0004b86c01007387 */ /* 0x000be80000100a00 */
[----:B------:R-:W4:Y:S04]  /*1ea50*/  LDL.LU.64 R142, [R1+0x3f0] ;  /* 0x0003f000018e7983 */ /* 0x000f280000300a00 */
[----:B------:R-:W4:Y:S04]  /*1ea60*/  LDL.LU.64 R158, [R1+0x3b0] ;  /* 0x0003b000019e7983 */ /* 0x000f280000300a00 */
[----:B------:R-:W-:Y:S01]  /*1ea70*/  LDGSTS.E [R135+0xec00], desc[UR40][R172.64], !P6 ;  /* 0x0ec00000ac877fae */ /* 0x000fe2000f1a1028 */
[----:B---3--:R-:W-:-:S03]  /*1ea80*/  IMAD.WIDE R90, R3, 0x4, R238 ;  /* 0x00000004035a7825 */ /* 0x008fc600078e02ee */
[----:B------:R3:W-:Y:S04]  /*1ea90*/  LDGSTS.E [R135+0xec80], desc[UR40][R170.64], !P6 ;  /* 0x0ec80000aa877fae */ /* 0x0007e8000f1a1028 */
[----:B------:R1:W-:Y:S04]  /*1eaa0*/  STL.64 [R1+0x4a8], R90 ;  /* 0x0004a85a01007387 */ /* 0x0003e80000100a00 */
[----:B------:R-:W4:Y:S04]  /*1eab0*/  LDL.LU.64 R174, [R1+0x370] ;  /* 0x0003700001ae7983 */ /* 0x000f280000300a00 */
[----:B------:R-:W4:Y:S04]  /*1eac0*/  LDL.LU.64 R190, [R1+0x330] ;  /* 0x0003300001be7983 */ /* 0x000f280000300a00 */
[----:B------:R-:W-:Y:S04]  /*1ead0*/  LDGSTS.E [R135+0xed00], desc[UR40][R156.64], !P6 ;  /* 0x0ed000009c877fae */ /* 0x000fe8000f1a1028 */
[----:B------:R-:W4:Y:S04]  /*1eae0*/  LDL.LU.64 R206, [R1+0x2f0] ;  /* 0x0002f00001ce7983 */ /* 0x000f280000300a00 */
[----:B------:R1:W-:Y:S04]  /*1eaf0*/  LDGSTS.E [R135+0xed80], desc[UR40][R154.64], !P6 ;  /* 0x0ed800009a877fae */ /* 0x0003e8000f1a1028 */
[----:B------:R-:W4:Y:S04]  /*1eb00*/  LDL.LU.64 R222, [R1+0x2b0] ;  /* 0x0002b00001de7983 */ /* 0x000f280000300a00 */
[----:B------:R1:W-:Y:S04]  /*1eb10*/  LDGSTS.E [R135+0xee00], desc[UR40][R140.64], !P6 ;  /* 0x0ee000008c877fae */ /* 0x0003e8000f1a1028 */
[----:B------:R-:W4:Y:S04]  /*1eb20*/  LDL.LU.64 R238, [R1+0x270] ;  /* 0x0002700001ee7983 */ /* 0x000f280000300a00 */
[----:B------:R-:W-:Y:S04]  /*1eb30*/  LDGSTS.E [R135+0xee80], desc[UR40][R138.64], !P6 ;  /* 0x0ee800008a877fae */ /* 0x000fe8000f1a1028 */
[----:B------:R-:W4:Y:S04]  /*1eb40*/  LDL.LU.64 R236, [R1+0x230] ;  /* 0x0002300001ec7983 */ /* 0x000f280000300a00 */
[----:B------:R-:W-:Y:S04]  /*1eb50*/  LDGSTS.E [R135+0xef00], desc[UR40][R92.64], !P6 ;  /* 0x0ef000005c877fae */ /* 0x000fe8000f1a1028 */
[----:B------:R2:W-:Y:S04]  /*1eb60*/  LDGSTS.E [R135+0xef80], desc[UR40][R108.64], !P6 ;  /* 0x0ef800006c877fae */ /* 0x0005e8000f1a1028 */
[----:B-1----:R-:W4:Y:S04]  /*1eb70*/  LDL.LU.64 R92, [R1+0x1f0] ;  /* 0x0001f000015c7983 */ /* 0x002f280000300a00 */
[----:B------:R-:W4:Y:S04]  /*1eb80*/  LDL.LU.64 R220, [R1+0x1b0] ;  /* 0x0001b00001dc7983 */ /* 0x000f280000300a00 */
[----:B-----5:R-:W5:Y:S04]  /*1eb90*/  LDL.LU.64 R108, [R1+0x170] ;  /* 0x00017000016c7983 */ /* 0x020f680000300a00 */
[----:B------:R-:W5:Y:S04]  /*1eba0*/  LDL.LU.64 R204, [R1+0x130] ;  /* 0x0001300001cc7983 */ /* 0x000f680000300a00 */
[----:B------:R-:W5:Y:S04]  /*1ebb0*/  LDL.LU.64 R140, [R1+0xf0] ;  /* 0x0000f000018c7983 */ /* 0x000f680000300a00 */
[----:B------:R-:W5:Y:S04]  /*1ebc0*/  LDL.LU.64 R156, [R1+0xb0] ;  /* 0x0000b000019c7983 */ /* 0x000f680000300a00 */
[----:B------:R-:W5:Y:S04]  /*1ebd0*/  LDL.LU.64 R172, [R1+0x70] ;  /* 0x0000700001ac7983 */ /* 0x000f680000300a00 */
[----:B------:R-:W5:Y:S01]  /*1ebe0*/  LDL.LU.64 R188, [R1+0x30] ;  /* 0x0000300001bc7983 */ /* 0x000f620000300a00 */
[----:B------:R-:W-:-:S04]  /*1ebf0*/  IMAD.SHL.U32 R5, R247, 0x20, RZ ;  /* 0x00000020f7057824 */ /* 0x000fc800078e00ff */
[----:B------:R-:W-:-:S04]  /*1ec00*/  IMAD.WIDE R186, R5, 0x4, R192 ;  /* 0x0000000405ba7825 */ /* 0x000fc800078e02c0 */
[----:B---3--:R-:W-:-:S04]  /*1ec10*/  IMAD.WIDE R170, R5, 0x4, R176 ;  /* 0x0000000405aa7825 */ /* 0x008fc800078e02b0 */
[----:B------:R-:W-:-:S04]  /*1ec20*/  IMAD.WIDE R154, R5, 0x4, R160 ;  /* 0x00000004059a7825 */ /* 0x000fc800078e02a0 */
[----:B--2---:R-:W-:-:S05]  /*1ec30*/  IMAD.WIDE R94, R5, 0x4, R94 ;  /* 0x00000004055e7825 */ /* 0x004fca00078e025e */
[----:B------:R1:W-:Y:S01]  /*1ec40*/  STL.64 [R1+0xb28], R94 ;  /* 0x000b285e01007387 */ /* 0x0003e20000100a00 */
[----:B----4-:R-:W-:-:S04]  /*1ec50*/  IMAD.WIDE R110, R5, 0x4, R110 ;  /* 0x00000004056e7825 */ /* 0x010fc800078e026e */
[C---:B------:R-:W-:Y:S01]  /*1ec60*/  IMAD.WIDE R142, R5.reuse, 0x4, R142 ;  /* 0x00000004058e7825 */ /* 0x040fe200078e028e */
[----:B------:R2:W-:Y:S03]  /*1ec70*/  STL.64 [R1+0xb98], R110 ;  /* 0x000b986e01007387 */ /* 0x0005e60000100a00 */
[C---:B------:R-:W-:Y:S01]  /*1ec80*/  IMAD.WIDE R158, R5.reuse, 0x4, R158 ;  /* 0x00000004059e7825 */ /* 0x040fe200078e029e */
[----:B------:R3:W-:Y:S04]  /*1ec90*/  STL.64 [R1+0xc08], R142 ;  /* 0x000c088e01007387 */ /* 0x0007e80000100a00 */
[----:B------:R4:W-:Y:S01]  /*1eca0*/  STL.64 [R1+0x1020], R158 ;  /* 0x0010209e01007387 */ /* 0x0009e20000100a00 */
[----:B------:R-:W-:-:S04]  /*1ecb0*/  IMAD.WIDE R174, R5, 0x4, R174 ;  /* 0x0000000405ae7825 */ /* 0x000fc800078e02ae */
[C---:B------:R-:W-:Y:S01]  /*1ecc0*/  IMAD.WIDE R190, R5.reuse, 0x4, R190 ;  /* 0x0000000405be7825 */ /* 0x040fe200078e02be */
[----:B------:R1:W-:Y:S03]  /*1ecd0*/  STL.64 [R1+0x2048], R174 ;  /* 0x002048ae01007387 */ /* 0x0003e60000100a00 */
[C---:B------:R-:W-:Y:S01]  /*1ece0*/  IMAD.WIDE R206, R5.reuse, 0x4, R206 ;  /* 0x0000000405ce7825 */ /* 0x040fe200078e02ce */
[----:B------:R1:W-:Y:S03]  /*1ecf0*/  STL.64 [R1+0x2088], R190 ;  /* 0x002088be01007387 */ /* 0x0003e60000100a00 */
[C---:B------:R-:W-:Y:S01]  /*1ed00*/  IMAD.WIDE R222, R5.reuse, 0x4, R222 ;  /* 0x0000000405de7825 */ /* 0x040fe200078e02de */
[----:B------:R1:W-:Y:S03]  /*1ed10*/  STL.64 [R1+0x2298], R206 ;  /* 0x002298ce01007387 */ /* 0x0003e60000100a00 */
[C---:B------:R-:W-:Y:S01]  /*1ed20*/  IMAD.WIDE R238, R5.reuse, 0x4, R238 ;  /* 0x0000000405ee7825 */ /* 0x040fe200078e02ee */
[----:B------:R1:W-:Y:S03]  /*1ed30*/  STL.64 [R1+0x22d8], R222 ;  /* 0x0022d8de01007387 */ /* 0x0003e60000100a00 */
[C---:B------:R-:W-:Y:S01]  /*1ed40*/  IMAD.WIDE R236, R5.reuse, 0x4, R236 ;  /* 0x0000000405ec7825 */ /* 0x040fe200078e02ec */
[----:B------:R1:W-:Y:S04]  /*1ed50*/  STL.64 [R1+0x2478], R238 ;  /* 0x002478ee01007387 */ /* 0x0003e80000100a00 */
[----:B------:R-:W-:Y:S01]  /*1ed60*/  STL.64 [R1+0x2a20], R236 ;  /* 0x002a20ec01007387 */ /* 0x000fe20000100a00 */
[----:B------:R-:W-:-:S04]  /*1ed70*/  IMAD.WIDE R234, R5, 0x4, R92 ;  /* 0x0000000405ea7825 */ /* 0x000fc800078e025c */
[C---:B------:R-:W-:Y:S01]  /*1ed80*/  IMAD.WIDE R220, R5.reuse, 0x4, R220 ;  /* 0x0000000405dc7825 */ /* 0x040fe200078e02dc */
[----:B------:R-:W-:Y:S03]  /*1ed90*/  STL.64 [R1+0x2a58], R234 ;  /* 0x002a58ea01007387 */ /* 0x000fe60000100a00 */
[C---:B-----5:R-:W-:Y:S01]  /*1eda0*/  IMAD.WIDE R218, R5.reuse, 0x4, R108 ;  /* 0x0000000405da7825 */ /* 0x060fe200078e026c */
[----:B------:R-:W-:Y:S03]  /*1edb0*/  STL.64 [R1+0x2a80], R220 ;  /* 0x002a80dc01007387 */ /* 0x000fe60000100a00 */
[C---:B------:R-:W-:Y:S01]  /*1edc0*/  IMAD.WIDE R204, R5.reuse, 0x4, R204 ;  /* 0x0000000405cc7825 */ /* 0x040fe200078e02cc */
[----:B------:R-:W-:Y:S03]  /*1edd0*/  STL.64 [R1+0x2aa8], R218 ;  /* 0x002aa8da01007387 */ /* 0x000fe60000100a00 */
[C---:B------:R-:W-:Y:S01]  /*1ede0*/  IMAD.WIDE R202, R5.reuse, 0x4, R140 ;  /* 0x0000000405ca7825 */ /* 0x040fe200078e028c */
[----:B------:R-:W-:Y:S03]  /*1edf0*/  STL.64 [R1+0x2ac8], R204 ;  /* 0x002ac8cc01007387 */ /* 0x000fe60000100a00 */
[C---:B------:R-:W-:Y:S01]  /*1ee00*/  IMAD.WIDE R156, R5.reuse, 0x4, R156 ;  /* 0x00000004059c7825 */ /* 0x040fe200078e029c */
[----:B------:R-:W-:Y:S03]  /*1ee10*/  STL.64 [R1+0x2ae8], R202 ;  /* 0x002ae8ca01007387 */ /* 0x000fe60000100a00 */
[----:B------:R-:W-:-:S04]  /*1ee20*/  IMAD.WIDE R140, R5, 0x4, R172 ;  /* 0x00000004058c7825 */ /* 0x000fc800078e02ac */
[C---:B------:R-:W-:Y:S02]  /*1ee30*/  IMAD.WIDE R108, R5.reuse, 0x4, R240 ;  /* 0x00000004056c7825 */ /* 0x040fe400078e02f0 */
[----:B------:R-:W5:Y:S02]  /*1ee40*/  LDL.LU.64 R240, [R1+0x478] ;  /* 0x0004780001f07983 */ /* 0x000f640000300a00 */
[C---:B------:R-:W-:Y:S02]  /*1ee50*/  IMAD.WIDE R92, R5.reuse, 0x4, R188 ;  /* 0x00000004055c7825 */ /* 0x040fe400078e02bc */
[----:B------:R-:W-:Y:S02]  /*1ee60*/  STL.64 [R1+0x2b08], R156 ;  /* 0x002b089c01007387 */ /* 0x000fe40000100a00 */
[C---:B------:R-:W-:Y:S02]  /*1ee70*/  IMAD.WIDE R172, R5.reuse, 0x4, R224 ;  /* 0x0000000405ac7825 */ /* 0x040fe400078e02e0 */
[----:B------:R-:W2:Y:S02]  /*1ee80*/  LDL.LU.64 R224, [R1+0x480] ;  /* 0x0004800001e07983 */ /* 0x000ea40000300a00 */
[----:B------:R-:W-:-:S02]  /*1ee90*/  IMAD.WIDE R188, R5, 0x4, R208 ;  /* 0x0000000405bc7825 */ /* 0x000fc400078e02d0 */
[----:B------:R-:W-:Y:S04]  /*1eea0*/  STL.64 [R1+0x2b28], R140 ;  /* 0x002b288c01007387 */ /* 0x000fe80000100a00 */
[----:B------:R-:W2:Y:S04]  /*1eeb0*/  LDL.LU.64 R208, [R1+0x488] ;  /* 0x0004880001d07983 */ /* 0x000ea80000300a00 */
[----:B------:R1:W-:Y:S04]  /*1eec0*/  STL.64 [R1+0x2b48], R92 ;  /* 0x002b485c01007387 */ /* 0x0003e80000100a00 */
[----:B------:R-:W2:Y:S04]  /*1eed0*/  LDL.LU.64 R192, [R1+0x490] ;  /* 0x0004900001c07983 */ /* 0x000ea80000300a00 */
[----:B------:R1:W-:Y:S04]  /*1eee0*/  STL.64 [R1+0x2b60], R108 ;  /* 0x002b606c01007387 */ /* 0x0003e80000100a00 */
[----:B------:R-:W3:Y:S04]  /*1eef0*/  LDL.LU.64 R176, [R1+0x498] ;  /* 0x0004980001b07983 */ /* 0x000ee80000300a00 */
[----:B------:R1:W-:Y:S04]  /*1ef00*/  STL.64 [R1+0x2b78], R172 ;  /* 0x002b78ac01007387 */ /* 0x0003e80000100a00 */
[----:B------:R-:W4:Y:S01]  /*1ef10*/  LDL.LU.64 R160, [R1+0x4a0] ;  /* 0x0004a00001a07983 */ /* 0x000f220000300a00 */
[----:B------:R-:W-:-:S04]  /*1ef20*/  UIADD3 UR7, UPT, UPT, UR7, -0x40, URZ ;  /* 0xffffffc007077890 */ /* 0x000fc8000fffe0ff */
[----:B------:R-:W-:-:S06]  /*1ef30*/  UISETP.GE.U32.AND UP0, UPT, UR7, 0x7fffffa1, UPT ;  /* 0x7fffffa10700788c */ /* 0x000fcc000bf06070 */
[----:B------:R-:W-:Y:S02]  /*1ef40*/  PLOP3.LUT P4, PT, PT, PT, UP0, 0x80, 0x8 ;  /* 0x000000000008781c */ /* 0x000fe40003f8f008 */
[----:B------:R-:W-:Y:S02]  /*1ef50*/  PLOP3.LUT P3, PT, PT, PT, UP0, 0x80, 0x8 ;  /* 0x000000000008781c */ /* 0x000fe40003f6f008 */
[----:B------:R-:W-:Y:S02]  /*1ef60*/  PLOP3.LUT P2, PT, PT, PT, UP0, 0x80, 0x8 ;  /* 0x000000000008781c */ /* 0x000fe40003f4f008 */
[----:B------:R-:W-:Y:S02]  /*1ef70*/  PLOP3.LUT P5, PT, PT, PT, UP0, 0x80, 0x8 ;  /* 0x000000000008781c */ /* 0x000fe40003faf008 */
[----:B------:R-:W-:Y:S02]  /*1ef80*/  PLOP3.LUT P1, PT, PT, PT, UP0, 0x80, 0x8 ;  /* 0x000000000008781c */ /* 0x000fe40003f2f008 */
[----:B------:R-:W-:-:S03]  /*1ef90*/  PLOP3.LUT P6, PT, PT, PT, UP0, 0x80, 0x8 ;  /* 0x000000000008781c */ /* 0x000fc60003fcf008 */
[----:B------:R1:W-:Y:S01]  /*1efa0*/  LDGSTS.E [R135+0xfc00], desc[UR40][R106.64], !P4 ;  /* 0x0fc000006a877fae */ /* 0x0003e2000e1a1028 */
[----:B------:R-:W-:-:S03]  /*1efb0*/  PLOP3.LUT P4, PT, PT, PT, UP0, 0x80, 0x8 ;  /* 0x000000000008781c */ /* 0x000fc60003f8f008 */
[----:B------:R1:W-:Y:S01]  /*1efc0*/  LDGSTS.E [R135+0xfc80], desc[UR40][R90.64], !P3 ;  /* 0x0fc800005a877fae */ /* 0x0003e2000d9a1028 */
[----:B------:R-:W-:Y:S01]  /*1efd0*/  PLOP3.LUT P3, PT, PT, PT, UP0, 0x80, 0x8 ;  /* 0x000000000008781c */ /* 0x000fe20003f6f008 */
[----:B------:R-:W-:-:S04]  /*1efe0*/  IMAD.WIDE R138, R5, 0x4, R112 ;  /* 0x00000004058a7825 */ /* 0x000fc800078e0270 */
[----:B-1----:R-:W-:-:S04]  /*1eff0*/  IMAD.WIDE R106, R5, 0x4, R96 ;  /* 0x00000004056a7825 */ /* 0x002fc800078e0260 */
[C---:B------:R-:W-:Y:S01]  /*1f000*/  IMAD.WIDE R90, R5.reuse, 0x4, R144 ;  /* 0x00000004055a7825 */ /* 0x040fe200078e0290 */
[----:B------:R1:W-:Y:S03]  /*1f010*/  STL.64 [R1+0x2b90], R188 ;  /* 0x002b90bc01007387 */ /* 0x0003e60000100a00 */
[C---:B------:R-:W-:Y:S01]  /*1f020*/  IMAD.WIDE R80, R5.reuse, 0x4, R80 ;  /* 0x0000000405507825 */ /* 0x040fe200078e0250 */
[----:B------:R-:W-:Y:S03]  /*1f030*/  STL.64 [R1+0x2ba8], R186 ;  /* 0x002ba8ba01007387 */ /* 0x000fe60000100a00 */
[C---:B------:R-:W-:Y:S01]  /*1f040*/  IMAD.WIDE R64, R5.reuse, 0x4, R64 ;  /* 0x0000000405407825 */ /* 0x040fe200078e0240 */
[----:B------:R-:W-:Y:S03]  /*1f050*/  STL.64 [R1+0x2bb8], R170 ;  /* 0x002bb8aa01007387 */ /* 0x000fe60000100a00 */
[C---:B------:R-:W-:Y:S01]  /*1f060*/  IMAD.WIDE R48, R5.reuse, 0x4, R48 ;  /* 0x0000000405307825 */ /* 0x040fe200078e0230 */
[----:B------:R-:W-:Y:S03]  /*1f070*/  STL.64 [R1+0x2bc8], R154 ;  /* 0x002bc89a01007387 */ /* 0x000fe60000100a00 */
[C---:B------:R-:W-:Y:S01]  /*1f080*/  IMAD.WIDE R32, R5.reuse, 0x4, R32 ;  /* 0x0000000405207825 */ /* 0x040fe200078e0220 */
[----:B------:R1:W-:Y:S03]  /*1f090*/  STL.64 [R1+0x2bd8], R90 ;  /* 0x002bd85a01007387 */ /* 0x0003e60000100a00 */
[----:B------:R-:W-:Y:S01]  /*1f0a0*/  IMAD.WIDE R16, R5, 0x4, R16 ;  /* 0x0000000405107825 */ /* 0x000fe200078e0210 */
[----:B------:R-:W-:Y:S04]  /*1f0b0*/  STL.64 [R1+0x2be8], R138 ;  /* 0x002be88a01007387 */ /* 0x000fe80000100a00 */
[----:B------:R1:W-:Y:S04]  /*1f0c0*/  STL.64 [R1+0x2bf8], R106 ;  /* 0x002bf86a01007387 */ /* 0x0003e80000100a00 */
[----:B------:R-:W-:Y:S04]  /*1f0d0*/  STL.64 [R1+0x2c00], R80 ;  /* 0x002c005001007387 */ /* 0x000fe80000100a00 */
[----:B------:R-:W-:Y:S04]  /*1f0e0*/  STL.64 [R1+0x2c08], R64 ;  /* 0x002c084001007387 */ /* 0x000fe80000100a00 */
[----:B------:R1:W-:Y:S04]  /*1f0f0*/  STL.64 [R1+0x2c10], R48 ;  /* 0x002c103001007387 */ /* 0x0003e80000100a00 */
[----:B------:R1:W-:Y:S04]  /*1f100*/  STL.64 [R1+0x2c18], R32 ;  /* 0x002c182001007387 */ /* 0x0003e80000100a00 */
[----:B------:R1:W-:Y:S01]  /*1f110*/  STL.64 [R1+0x2c20], R16 ;  /* 0x002c201001007387 */ /* 0x0003e20000100a00 */
[----:B--2---:R-:W-:-:S04]  /*1f120*/  IMAD.WIDE R144, R3, 0x4, R192 ;  /* 0x0000000403907825 */ /* 0x004fc800078e02c0 */
[----:B-----5:R-:W-:-:S04]  /*1f130*/  IMAD.WIDE R192, R3, 0x4, R240 ;  /* 0x0000000403c07825 */ /* 0x020fc800078e02f0 */
[----:B---3--:R-:W-:-:S04]  /*1f140*/  IMAD.WIDE R112, R3, 0x4, R176 ;  /* 0x0000000403707825 */ /* 0x008fc800078e02b0 */
[----:B------:R-:W-:-:S04]  /*1f150*/  IMAD.WIDE R176, R3, 0x4, R224 ;  /* 0x0000000403b07825 */ /* 0x000fc800078e02e0 */
[----:B----4-:R-:W-:-:S04]  /*1f160*/  IMAD.WIDE R96, R3, 0x4, R160 ;  /* 0x0000000403607825 */ /* 0x010fc800078e02a0 */
[----:B------:R-:W-:Y:S01]  /*1f170*/  IMAD.WIDE R160, R3, 0x4, R208 ;  /* 0x0000000403a07825 */ /* 0x000fe200078e02d0 */
[----:B------:R-:W-:Y:S04]  /*1f180*/  LDGSTS.E [R135+0xfd00], desc[UR40][R96.64], !P2 ;  /* 0x0fd0000060877fae */ /* 0x000fe8000d1a1028 */
[----:B------:R-:W-:Y:S04]  /*1f190*/  LDGSTS.E [R135+0xfd80], desc[UR40][R112.64], !P5 ;  /* 0x0fd8000070877fae */ /* 0x000fe8000e9a1028 */
[----:B------:R-:W-:Y:S04]  /*1f1a0*/  LDGSTS.E [R135+0xfe00], desc[UR40][R144.64], !P1 ;  /* 0x0fe0000090877fae */ /* 0x000fe8000c9a1028 */
[----:B------:R-:W-:Y:S04]  /*1f1b0*/  LDGSTS.E [R135+0xfe80], desc[UR40][R160.64], !P6 ;  /* 0x0fe80000a0877fae */ /* 0x000fe8000f1a1028 */
[----:B------:R-:W-:Y:S04]  /*1f1c0*/  LDGSTS.E [R135+0xff00], desc[UR40][R176.64], !P4 ;  /* 0x0ff00000b0877fae */ /* 0x000fe8000e1a1028 */
[----:B------:R-:W-:Y:S04]  /*1f1d0*/  LDGSTS.E [R135+0xff80], desc[UR40][R192.64], !P3 ;  /* 0x0ff80000c0877fae */ /* 0x000fe8000d9a1028 */
[----:B------:R-:W0:Y:S04]  /*1f1e0*/  LDGDEPBAR ;  /* 0x00000000000079af */ /* 0x000e280000000000 */
        /* <DEDUP_REMOVED lines=27> */
[----:B------:R-:W-:Y:S04]  /*1f3a0*/  LDGSTS.E [R252+0x1c800], desc[UR40][R108.64], P0 ;  /* 0x1c8000006cfc7fae */ /* 0x000fe800081a1028 */
[----:B------:R-:W-:Y:S04]  /*1f3b0*/  LDGSTS.E [R252+0x1cc00], desc[UR40][R172.64], P0 ;  /* 0x1cc00000acfc7fae */ /* 0x000fe800081a1028 */
[----:B------:R-:W5:Y:S04]  /*1f3c0*/  LDL.LU.64 R92, [R1+0x468] ;  /* 0x00046800015c7983 */ /* 0x000f680000300a00 */
[----:B------:R-:W5:Y:S04]  /*1f3d0*/  LDL.LU.64 R108, [R1+0x428] ;  /* 0x00042800016c7983 */ /* 0x000f680000300a00 */
[----:B------:R-:W5:Y:S04]  /*1f3e0*/  LDL.LU.64 R140, [R1+0x3e8] ;  /* 0x0003e800018c7983 */ /* 0x000f680000300a00 */
[----:B------:R-:W5:Y:S04]  /*1f3f0*/  LDL.LU.64 R156, [R1+0x3a8] ;  /* 0x0003a800019c7983 */ /* 0x000f680000300a00 */
[----:B------:R-:W5:Y:S04]  /*1f400*/  LDL.LU.64 R172, [R1+0x368] ;  /* 0x0003680001ac7983 */ /* 0x000f680000300a00 */
[----:B------:R-:W-:Y:S04]  /*1f410*/  LDGSTS.E [R252+0x1d000], desc[UR40][R188.64], P0 ;  /* 0x1d000000bcfc7fae */ /* 0x000fe800081a1028 */
[----:B------:R-:W-:Y:S04]  /*1f420*/  LDGSTS.E [R252+0x1d400], desc[UR40][R186.64], P0 ;  /* 0x1d400000bafc7fae */ /* 0x000fe800081a1028 */
[----:B------:R-:W-:Y:S04]  /*1f430*/  LDGSTS.E [R252+0x1d800], desc[UR40][R170.64], P0 ;  /* 0x1d800000aafc7fae */ /* 0x000fe800081a1028 */
[----:B-1----:R-:W5:Y:S04]  /*1f440*/  LDL.LU.64 R188, [R1+0x328] ;  /* 0x0003280001bc7983 */ /* 0x002f680000300a00 */
[----:B------:R-:W5:Y:S04]  /*1f450*/  LDL.LU.64 R204, [R1+0x2e8] ;  /* 0x0002e80001cc7983 */ /* 0x000f680000300a00 */
        /* <DEDUP_REMOVED lines=15> */
[----:B------:R-:W-:Y:S04]  /*1f550*/  LDGSTS.E [R252+0x1ec00], desc[UR40][R80.64], P0 ;  /* 0x1ec0000050fc7fae */ /* 0x000fe800081a1028 */
[----:B------:R-:W-:Y:S04]  /*1f560*/  LDGSTS.E [R252+0x1f000], desc[UR40][R64.64], P0 ;  /* 0x1f00000040fc7fae */ /* 0x000fe800081a1028 */
[----:B------:R1:W-:Y:S04]  /*1f570*/  LDGSTS.E [R252+0x1f400], desc[UR40][R48.64], P0 ;  /* 0x1f40000030fc7fae */ /* 0x0003e800081a1028 */
[----:B------:R1:W-:Y:S04]  /*1f580*/  LDGSTS.E [R252+0x1f800], desc[UR40][R32.64], P0 ;  /* 0x1f80000020fc7fae */ /* 0x0003e800081a1028 */
[----:B------:R1:W-:Y:S02]  /*1f590*/  LDGSTS.E [R252+0x1fc00], desc[UR40][R16.64], P0 ;  /* 0x1fc0000010fc7fae */ /* 0x0003e400081a1028 */
[----:B-1----:R-:W-:-:S04]  /*1f5a0*/  IMAD.WIDE R48, R5, 0x4, R62 ;  /* 0x0000000405307825 */ /* 0x002fc800078e023e */
[----:B------:R-:W-:-:S04]  /*1f5b0*/  IMAD.WIDE R32, R5, 0x4, R46 ;  /* 0x0000000405207825 */ /* 0x000fc800078e022e */
[----:B------:R-:W-:-:S04]  /*1f5c0*/  IMAD.WIDE R16, R5, 0x4, R78 ;  /* 0x0000000405107825 */ /* 0x000fc800078e024e */
[----:B------:R-:W-:-:S04]  /*1f5d0*/  IMAD.WIDE R30, R5, 0x4, R30 ;  /* 0x00000004051e7825 */ /* 0x000fc800078e021e */
[----:B------:R-:W-:-:S04]  /*1f5e0*/  IMAD.WIDE R14, R5, 0x4, R14 ;  /* 0x00000004050e7825 */ /* 0x000fc800078e020e */
[----:B--2---:R-:W-:-:S04]  /*1f5f0*/  IMAD.WIDE R64, R5, 0x4, R94 ;  /* 0x0000000405407825 */ /* 0x004fc800078e025e */
[----:B---3--:R-:W-:-:S04]  /*1f600*/  IMAD.WIDE R80, R5, 0x4, R110 ;  /* 0x0000000405507825 */ /* 0x008fc800078e026e */
[----:B----4-:R-:W-:-:S04]  /*1f610*/  IMAD.WIDE R142, R5, 0x4, R142 ;  /* 0x00000004058e7825 */ /* 0x010fc800078e028e */
[----:B-----5:R-:W-:-:S04]  /*1f620*/  IMAD.WIDE R158, R5, 0x4, R158 ;  /* 0x00000004059e7825 */ /* 0x020fc800078e029e */
[----:B------:R-:W-:-:S04]  /*1f630*/  IMAD.WIDE R174, R5, 0x4, R174 ;  /* 0x0000000405ae7825 */ /* 0x000fc800078e02ae */
[----:B------:R-:W-:-:S04]  /*1f640*/  IMAD.WIDE R190, R5, 0x4, R190 ;  /* 0x0000000405be7825 */ /* 0x000fc800078e02be */
        /* <DEDUP_REMOVED lines=9> */
[----:B------:R5:W-:Y:S04]  /*1f6e0*/  STL.64 [R1+0xbd8], R172 ;  /* 0x000bd8ac01007387 */ /* 0x000be80000100a00 */
[----:B------:R-:W-:Y:S04]  /*1f6f0*/  LDGSTS.E [R134+0x18080], desc[UR40][R92.64], P0 ;  /* 0x180800005c867fae */ /* 0x000fe800081a1028 */
[----:B------:R-:W-:Y:S01]  /*1f700*/  LDGSTS.E [R134+0x18480], desc[UR40][R108.64], P0 ;  /* 0x184800006c867fae */ /* 0x000fe200081a1028 */
[----:B------:R-:W-:-:S03]  /*1f710*/  IMAD.WIDE R188, R5, 0x4, R188 ;  /* 0x0000000405bc7825 */ /* 0x000fc600078e02bc */
[----:B------:R-:W-:Y:S01]  /*1f720*/  LDGSTS.E [R134+0x18880], desc[UR40][R140.64], P0 ;  /* 0x188800008c867fae */ /* 0x000fe200081a1028 */
[----:B------:R-:W-:-:S03]  /*1f730*/  IMAD.WIDE R204, R5, 0x4, R204 ;  /* 0x0000000405cc7825 */ /* 0x000fc600078e02cc */
[----:B------:R1:W-:Y:S01]  /*1f740*/  STL.64 [R1+0xc10], R188 ;  /* 0x000c10bc01007387 */ /* 0x0003e20000100a00 */
[----:B------:R-:W-:-:S03]  /*1f750*/  IMAD.WIDE R220, R5, 0x4, R220 ;  /* 0x0000000405dc7825 */ /* 0x000fc600078e02dc */
[----:B------:R1:W-:Y:S01]  /*1f760*/  STL.64 [R1+0xee8], R204 ;  /* 0x000ee8cc01007387 */ /* 0x0003e20000100a00 */
[----:B------:R-:W-:-:S03]  /*1f770*/  IMAD.WIDE R236, R5, 0x4, R236 ;  /* 0x0000000405ec7825 */ /* 0x000fc600078e02ec */
[----:B------:R1:W-:Y:S04]  /*1f780*/  STL.64 [R1+0xfc8], R220 ;  /* 0x000fc8dc01007387 */ /* 0x0003e80000100a00 */
[----:B------:R1:W-:Y:S04]  /*1f790*/  STL.64 [R1+0x1080], R236 ;  /* 0x001080ec01007387 */ /* 0x0003e80000100a00 */
[----:B------:R-:W-:Y:S04]  /*1f7a0*/  LDGSTS.E [R134+0x18c80], desc[UR40][R156.64], P0 ;  /* 0x18c800009c867fae */ /* 0x000fe800081a1028 */
[----:B------:R-:W-:Y:S01]  /*1f7b0*/  LDGSTS.E [R134+0x19080], desc[UR40][R172.64], P0 ;  /* 0x19080000ac867fae */ /* 0x000fe200081a1028 */
[----:B------:R-:W-:-:S03]  /*1f7c0*/  IMAD.WIDE R240, R5, 0x4, R90 ;  /* 0x0000000405f07825 */ /* 0x000fc600078e025a */
[----:B------:R-:W-:Y:S01]  /*1f7d0*/  LDGSTS.E [R134+0x19480], desc[UR40][R188.64], P0 ;  /* 0x19480000bc867fae */ /* 0x000fe200081a1028 */
[----:B------:R-:W-:-:S03]  /*1f7e0*/  IMAD.WIDE R234, R5, 0x4, R234 ;  /* 0x0000000405ea7825 */ /* 0x000fc600078e02ea */
[----:B------:R-:W-:Y:S01]  /*1f7f0*/  STL.64 [R1+0x2040], R240 ;  /* 0x002040f001007387 */ /* 0x000fe20000100a00 */
        /* <DEDUP_REMOVED lines=15> */
[----:B------:R1:W-:Y:S01]  /*1f8f0*/  STL.64 [R1+0x2a90], R90 ;  /* 0x002a905a01007387 */ /* 0x0003e20000100a00 */
[----:B------:R-:W-:-:S03]  /*1f900*/  IMAD.WIDE R170, R5, 0x4, R222 ;  /* 0x0000000405aa7825 */ /* 0x000fc600078e02de */
[----:B------:R1:W-:Y:S01]  /*1f910*/  STL.64 [R1+0x2ab8], R106 ;  /* 0x002ab86a01007387 */ /* 0x0003e20000100a00 */
[----:B------:R-:W-:-:S03]  /*1f920*/  IMAD.WIDE R186, R5, 0x4, R206 ;  /* 0x0000000405ba7825 */ /* 0x000fc600078e02ce */
[----:B------:R1:W-:Y:S04]  /*1f930*/  STL.64 [R1+0x2ad8], R170 ;  /* 0x002ad8aa01007387 */ /* 0x0003e80000100a00 */
[----:B------:R1:W-:Y:S04]  /*1f940*/  STL.64 [R1+0x2af8], R186 ;  /* 0x002af8ba01007387 */ /* 0x0003e80000100a00 */
[----:B------:R-:W-:Y:S04]  /*1f950*/  STL.64 [R1+0x2b18], R190 ;  /* 0x002b18be01007387 */ /* 0x000fe80000100a00 */
[----:B------:R-:W-:Y:S04]  /*1f960*/  STL.64 [R1+0x2b38], R174 ;  /* 0x002b38ae01007387 */ /* 0x000fe80000100a00 */
[----:B------:R-:W-:Y:S04]  /*1f970*/  STL.64 [R1+0x2b50], R158 ;  /* 0x002b509e01007387 */ /* 0x000fe80000100a00 */
[----:B------:R-:W-:Y:S04]  /*1f980*/  STL.64 [R1+0x2b68], R142 ;  /* 0x002b688e01007387 */ /* 0x000fe80000100a00 */
[----:B------:R-:W-:Y:S04]  /*1f990*/  STL.64 [R1+0x2b80], R80 ;  /* 0x002b805001007387 */ /* 0x000fe80000100a00 */
[----:B------:R-:W-:Y:S04]  /*1f9a0*/  STL.64 [R1+0x2b98], R64 ;  /* 0x002b984001007387 */ /* 0x000fe80000100a00 */
[----:B------:R2:W-:Y:S04]  /*1f9b0*/  STL.64 [R1+0x2bb0], R16 ;  /* 0x002bb01001007387 */ /* 0x0005e80000100a00 */
[----:B------:R-:W-:Y:S04]  /*1f9c0*/  STL.64 [R1+0x2bc0], R48 ;  /* 0x002bc03001007387 */ /* 0x000fe80000100a00 */
[----:B-1----:R-:W5:Y:S04]  /*1f9d0*/  LDL.LU.64 R92, [R1+0x43b8] ;  /* 0x0043b800015c7983 */ /* 0x002f680000300a00 */
[----:B------:R-:W-:Y:S04]  /*1f9e0*/  LDGSTS.E [R134+0x19880], desc[UR40][R204.64], P0 ;  /* 0x19880000cc867fae */ /* 0x000fe800081a1028 */
[----:B------:R1:W-:Y:S04]  /*1f9f0*/  STL.64 [R1+0x2bd0], R32 ;  /* 0x002bd02001007387 */ /* 0x0003e80000100a00 */
[----:B------:R-:W-:Y:S04]  /*1fa00*/  LDGSTS.E [R134+0x19c80], desc[UR40][R220.64], P0 ;  /* 0x19c80000dc867fae */ /* 0x000fe800081a1028 */
[----:B--2---:R-:W2:Y:S04]  /*1fa10*/  LDL.LU.64 R108, [R1+0x43b0] ;  /* 0x0043b000016c7983 */ /* 0x004ea80000300a00 */
[----:B------:R-:W-:Y:S04]  /*1fa20*/  LDGSTS.E [R134+0x1a080], desc[UR40][R236.64], P0 ;  /* 0x1a080000ec867fae */ /* 0x000fe800081a1028 */
[----:B------:R1:W-:Y:S04]  /*1fa30*/  STL.64 [R1+0x2be0], R30 ;  /* 0x002be01e01007387 */ /* 0x0003e80000100a00 */
[----:B------:R-:W-:Y:S04]  /*1fa40*/  LDGSTS.E [R134+0x1a480], desc[UR40][R240.64], P0 ;  /* 0x1a480000f0867fae */ /* 0x000fe800081a1028 */
[----:B---3--:R-:W3:Y:S04]  /*1fa50*/  LDL.LU.64 R140, [R1+0x43a8] ;  /* 0x0043a800018c7983 */ /* 0x008ee80000300a00 */
[----:B------:R-:W-:Y:S04]  /*1fa60*/  LDGSTS.E [R134+0x1a880], desc[UR40][R234.64], P0 ;  /* 0x1a880000ea867fae */ /* 0x000fe800081a1028 */
[----:B------:R1:W-:Y:S04]  /*1fa70*/  STL.64 [R1+0x2bf0], R14 ;  /* 0x002bf00e01007387 */ /* 0x0003e80000100a00 */
[----:B------:R-:W-:Y:S04]  /*1fa80*/  LDGSTS.E [R134+0x1ac80], desc[UR40][R224.64], P0 ;  /* 0x1ac80000e0867fae */ /* 0x000fe800081a1028 */
[----:B----4-:R-:W4:Y:S04]  /*1fa90*/  LDL.LU.64 R156, [R1+0x43a0] ;  /* 0x0043a000019c7983 */ /* 0x010f280000300a00 */
[----:B------:R-:W-:Y:S04]  /*1faa0*/  LDGSTS.E [R134+0x1b080], desc[UR40][R218.64], P0 ;  /* 0x1b080000da867fae */ /* 0x000fe800081a1028 */
[----:B-----5:R-:W5:Y:S04]  /*1fab0*/  LDL.LU.64 R172, [R1+0x4398] ;  /* 0x0043980001ac7983 */ /* 0x020f680000300a00 */
[----:B------:R-:W-:Y:S04]  /*1fac0*/  LDGSTS.E [R134+0x1b480], desc[UR40][R208.64], P0 ;  /* 0x1b480000d0867fae */ /* 0x000fe800081a1028 */
[----:B------:R-:W2:Y:S04]  /*1fad0*/  LDL.LU.64 R188, [R1+0x4390] ;  /* 0x0043900001bc7983 */ /* 0x000ea80000300a00 */
[----:B------:R-:W-:Y:S04]  /*1fae0*/  LDGSTS.E [R134+0x1b880], desc[UR40][R202.64], P0 ;  /* 0x1b880000ca867fae */ /* 0x000fe800081a1028 */
[----:B------:R-:W4:Y:S04]  /*1faf0*/  LDL.LU.64 R204, [R1+0x4388] ;  /* 0x0043880001cc7983 */ /* 0x000f280000300a00 */
        /* <DEDUP_REMOVED lines=15> */
[----:B------:R-:W5:Y:S04]  /*1fbf0*/  LDL.LU.64 R186, [R1+0x320] ;  /* 0x0003200001ba7983 */ /* 0x000f680000300a00 */
[----:B------:R-:W5:Y:S04]  /*1fc00*/  LDL.LU.64 R202, [R1+0x2e0] ;  /* 0x0002e00001ca7983 */ /* 0x000f680000300a00 */
        /* <DEDUP_REMOVED lines=14> */
[----:B-1----:R-:W5:Y:S04]  /*1fcf0*/  LDL.LU.64 R32, [R1+0xe0] ;  /* 0x0000e00001207983 */ /* 0x002f680000300a00 */
[----:B------:R-:W5:Y:S04]  /*1fd00*/  LDL.LU.64 R48, [R1+0xa0] ;  /* 0x0000a00001307983 */ /* 0x000f680000300a00 */
[----:B------:R-:W5:Y:S04]  /*1fd10*/  LDL.LU.64 R64, [R1+0x60] ;  /* 0x0000600001407983 */ /* 0x000f680000300a00 */
[----:B------:R-:W5:Y:S01]  /*1fd20*/  LDL.LU.64 R80, [R1+0x20] ;  /* 0x0000200001507983 */ /* 0x000f620000300a00 */
[----:B------:R-:W-:-:S03]  /*1fd30*/  IMAD.WIDE R46, R5, 0x4, R60 ;  /* 0x00000004052e7825 */ /* 0x000fc600078e023c */
[----:B------:R1:W-:Y:S04]  /*1fd40*/  LDGSTS.E [R134+0x1f880], desc[UR40][R30.64], P0 ;  /* 0x1f8800001e867fae */ /* 0x0003e800081a1028 */
[----:B------:R1:W-:Y:S01]  /*1fd50*/  LDGSTS.E [R134+0x1fc80], desc[UR40][R14.64], P0 ;  /* 0x1fc800000e867fae */ /* 0x0003e200081a1028 */
[----:B------:R-:W-:-:S04]  /*1fd60*/  IMAD.WIDE R12, R5, 0x4, R12 ;  /* 0x00000004050c7825 */ /* 0x000fc800078e020c */
[----:B-1----:R-:W-:-:S04]  /*1fd70*/  IMAD.WIDE R30, R5, 0x4, R44 ;  /* 0x00000004051e7825 */ /* 0x002fc800078e022c */
[----:B------:R-:W-:-:S04]  /*1fd80*/  IMAD.WIDE R14, R5, 0x4, R28 ;  /* 0x00000004050e7825 */ /* 0x000fc800078e021c */
[----:B---3--:R-:W-:-:S04]  /*1fd90*/  IMAD.WIDE R62, R5, 0x4, R140 ;  /* 0x00000004053e7825 */ /* 0x008fc800078e028c */
[----:B--2---:R-:W-:-:S04]  /*1fda0*/  IMAD.WIDE R110, R5, 0x4, R188 ;  /* 0x00000004056e7825 */ /* 0x004fc800078e02bc */
[----:B----4-:R-:W-:-:S04]  /*1fdb0*/  IMAD.WIDE R142, R5, 0x4, R204 ;  /* 0x00000004058e7825 */ /* 0x010fc800078e02cc */
[----:B-----5:R-:W-:-:S04]  /*1fdc0*/  IMAD.WIDE R94, R5, 0x4, R220 ;  /* 0x00000004055e7825 */ /* 0x020fc800078e02dc */
        /* <DEDUP_REMOVED lines=9> */
[----:B------:R5:W-:Y:S01]  /*1fe60*/  STL.64 [R1+0xa70], R170 ;  /* 0x000a70aa01007387 */ /* 0x000be20000100a00 */
[----:B------:R-:W-:-:S03]  /*1fe70*/  IMAD.WIDE R78, R5, 0x4, R236 ;  /* 0x00000004054e7825 */ /* 0x000fc600078e02ec */
        /* <DEDUP_REMOVED lines=9> */
[----:B------:R1:W-:Y:S01]  /*1ff10*/  STL.64 [R1+0xb80], R218 ;  /* 0x000b80da01007387 */ /* 0x0003e20000100a00 */
[----:B------:R-:W-:-:S03]  /*1ff20*/  IMAD.WIDE R240, R5, 0x4, R240 ;  /* 0x0000000405f07825 */ /* 0x000fc600078e02f0 */
[----:B------:R1:W-:Y:S01]  /*1ff30*/  STL.64 [R1+0xbb8], R234 ;  /* 0x000bb8ea01007387 */ /* 0x0003e20000100a00 */
[----:B------:R-:W-:-:S03]  /*1ff40*/  IMAD.WIDE R238, R5, 0x4, R238 ;  /* 0x0000000405ee7825 */ /* 0x000fc600078e02ee */
[----:B------:R-:W-:Y:S01]  /*1ff50*/  STL.64 [R1+0xbf0], R240 ;  /* 0x000bf0f001007387 */ /* 0x000fe20000100a00 */
[----:B------:R-:W-:-:S03]  /*1ff60*/  IMAD.WIDE R224, R5, 0x4, R224 ;  /* 0x0000000405e07825 */ /* 0x000fc600078e02e0 */
[----:B------:R-:W-:Y:S04]  /*1ff70*/  STL.64 [R1+0xc28], R238 ;  /* 0x000c28ee01007387 */ /* 0x000fe80000100a00 */
        /* <DEDUP_REMOVED lines=8> */
[----:B------:R1:W-:Y:S01]  /*20000*/  STL.64 [R1+0x1098], R208 ;  /* 0x001098d001007387 */ /* 0x0003e20000100a00 */
[----:B------:R-:W-:-:S03]  /*20010*/  IMAD.WIDE R190, R5, 0x4, R48 ;  /* 0x0000000405be7825 */ /* 0x000fc600078e0230 */
[----:B------:R1:W-:Y:S01]  /*20020*/  STL.64 [R1+0x2058], R206 ;  /* 0x002058ce01007387 */ /* 0x0003e20000100a00 */
        /* <DEDUP_REMOVED lines=13> */
[----:B------:R1:W-:Y:S04]  /*20100*/  STL.64 [R1+0x2a78], R110 ;  /* 0x002a786e01007387 */ /* 0x0003e80000100a00 */
[----:B------:R-:W-:Y:S04]  /*20110*/  STL.64 [R1+0x2aa0], R80 ;  /* 0x002aa05001007387 */ /* 0x000fe80000100a00 */
[----:B------:R-:W-:Y:S04]  /*20120*/  STL.64 [R1+0x2ac0], R64 ;  /* 0x002ac04001007387 */ /* 0x000fe80000100a00 */
[----:B------:R-:W-:Y:S04]  /*20130*/  STL.64 [R1+0x2ae0], R62 ;  /* 0x002ae03e01007387 */ /* 0x000fe80000100a00 */
[----:B------:R-:W-:Y:S04]  /*20140*/  STL.64 [R1+0x2b00], R48 ;  /* 0x002b003001007387 */ /* 0x000fe80000100a00 */
[----:B------:R1:W-:Y:S04]  /*20150*/  STL.64 [R1+0x2b20], R16 ;  /* 0x002b201001007387 */ /* 0x0003e80000100a00 */
[----:B------:R2:W-:Y:S04]  /*20160*/  STL.64 [R1+0x2b40], R32 ;  /* 0x002b402001007387 */ /* 0x0005e80000100a00 */
[----:B------:R-:W-:Y:S04]  /*20170*/  STL.64 [R1+0x2b58], R46 ;  /* 0x002b582e01007387 */ /* 0x000fe80000100a00 */
[----:B-1----:R-:W5:Y:S04]  /*20180*/  LDL.LU.64 R90, [R1+0x4370] ;  /* 0x00437000015a7983 */ /* 0x002f680000300a00 */
[----:B------:R1:W-:Y:S04]  /*20190*/  STL.64 [R1+0x2b70], R30 ;  /* 0x002b701e01007387 */ /* 0x0003e80000100a00 */
        /* <DEDUP_REMOVED lines=14> */
[----:B------:R-:W3:Y:S04]  /*20280*/  LDL.LU.64 R202, [R1+0x4340] ;  /* 0x0043400001ca7983 */ /* 0x000ee80000300a00 */
[----:B------:R-:W-:Y:S04]  /*20290*/  LDGSTS.E [R0+0x1b500], desc[UR40][R208.64], P0 ;  /* 0x1b500000d0007fae */ /* 0x000fe800081a1028 */
[----:B------:R-:W3:Y:S04]  /*202a0*/  LDL.LU.64 R218, [R1+0x4338] ;  /* 0x0043380001da7983 */ /* 0x000ee80000300a00 */
[----:B------:R-:W-:Y:S04]  /*202b0*/  LDGSTS.E [R0+0x1b900], desc[UR40][R206.64], P0 ;  /* 0x1b900000ce007fae */ /* 0x000fe800081a1028 */
[----:B------:R-:W5:Y:S04]  /*202c0*/  LDL.LU.64 R234, [R1+0x4330] ;  /* 0x0043300001ea7983 */ /* 0x000f680000300a00 */
[----:B------:R-:W-:Y:S04]  /*202d0*/  LDGSTS.E [R0+0x1bd00], desc[UR40][R190.64], P0 ;  /* 0x1bd00000be007fae */ /* 0x000fe800081a1028 */
        /* <DEDUP_REMOVED lines=31> */
[----:B------:R1:W-:Y:S04]  /*204d0*/  LDGSTS.E [R0+0x1f500], desc[UR40][R30.64], P0 ;  /* 0x1f5000001e007fae */ /* 0x0003e800081a1028 */
[----:B------:R1:W-:Y:S04]  /*204e0*/  LDGSTS.E [R0+0x1f900], desc[UR40][R14.64], P0 ;  /* 0x1f9000000e007fae */ /* 0x0003e800081a1028 */
[----:B------:R1:W-:Y:S01]  /*204f0*/  LDGSTS.E [R0+0x1fd00], desc[UR40][R12.64], P0 ;  /* 0x1fd000000c007fae */ /* 0x0003e200081a1028 */
[----:B------:R-:W-:-:S04]  /*20500*/  IMAD.WIDE R28, R5, 0x4, R58 ;  /* 0x00000004051c7825 */ /* 0x000fc800078e023a */
[----:B-1----:R-:W-:-:S04]  /*20510*/  IMAD.WIDE R30, R5, 0x4, R74 ;  /* 0x00000004051e7825 */ /* 0x002fc800078e024a */
[----:B------:R-:W-:-:S04]  /*20520*/  IMAD.WIDE R14, R5, 0x4, R42 ;  /* 0x00000004050e7825 */ /* 0x000fc800078e022a */
[----:B------:R-:W-:-:S04]  /*20530*/  IMAD.WIDE R12, R5, 0x4, R26 ;  /* 0x00000004050c7825 */ /* 0x000fc800078e021a */
[----:B------:R-:W-:-:S04]  /*20540*/  IMAD.WIDE R10, R5, 0x4, R10 ;  /* 0x00000004050a7825 */ /* 0x000fc800078e020a */
[----:B------:R-:W-:-:S04]  /*20550*/  IMAD.WIDE R44, R5, 0x4, R90 ;  /* 0x00000004052c7825 */ /* 0x000fc800078e025a */
[----:B----4-:R-:W-:-:S04]  /*20560*/  IMAD.WIDE R46, R5, 0x4, R154 ;  /* 0x00000004052e7825 */ /* 0x010fc800078e029a */
[----:B--2---:R-:W-:-:S04]  /*20570*/  IMAD.WIDE R60, R5, 0x4, R186 ;  /* 0x00000004053c7825 */ /* 0x004fc800078e02ba */
[----:B---3--:R-:W-:-:S04]  /*20580*/  IMAD.WIDE R76, R5, 0x4, R218 ;  /* 0x00000004054c7825 */ /* 0x008fc800078e02da */
[----:B-----5:R-:W-:-:S04]  /*20590*/  IMAD.WIDE R62, R5, 0x4, R234 ;  /* 0x00000004053e7825 */ /* 0x020fc800078e02ea */
[----:B------:R-:W-:-:S04]  /*205a0*/  IMAD.WIDE R208, R5, 0x4, R208 ;  /* 0x0000000405d07825 */ /* 0x000fc800078e02d0 */
        /* <DEDUP_REMOVED lines=9> */
[----:B------:R-:W-:Y:S04]  /*20640*/  STL.64 [R1+0x458], R188 ;  /* 0x000458bc01007387 */ /* 0x000fe80000100a00 */
[----:B------:R-:W-:Y:S01]  /*20650*/  STL.64 [R1+0x478], R174 ;  /* 0x000478ae01007387 */ /* 0x000fe20000100a00 */
[----:B------:R-:W-:-:S05]  /*20660*/  IMAD.WIDE R224, R5, 0x4, R224 ;  /* 0x0000000405e07825 */ /* 0x000fca00078e02e0 */
[----:B------:R-:W-:Y:S04]  /*20670*/  LDGSTS.E [R246+0x18180], desc[UR40][R224.64], P0 ;  /* 0x18180000e0f67fae */ /* 0x000fe800081a1028 */
[----:B------:R-:W-:Y:S01]  /*20680*/  LDGSTS.E [R246+0x18580], desc[UR40][R208.64], P0 ;  /* 0x18580000d0f67fae */ /* 0x000fe200081a1028 */
[----:B------:R-:W-:-:S03]  /*20690*/  IMAD.WIDE R172, R5, 0x4, R110 ;  /* 0x0000000405ac7825 */ /* 0x000fc600078e026e */
[----:B------:R-:W-:Y:S01]  /*206a0*/  LDGSTS.E [R246+0x18980], desc[UR40][R206.64], P0 ;  /* 0x18980000cef67fae */ /* 0x000fe200081a1028 */
[----:B------:R-:W-:-:S04]  /*206b0*/  IMAD.WIDE R158, R5, 0x4, R158 ;  /* 0x00000004059e7825 */ /* 0x000fc800078e029e */
[C---:B------:R-:W-:Y:S01]  /*206c0*/  IMAD.WIDE R156, R5.reuse, 0x4, R142 ;  /* 0x00000004059c7825 */ /* 0x040fe200078e028e */
[----:B------:R-:W-:Y:S04]  /*206d0*/  STL.64 [R1+0x5a8], R172 ;  /* 0x0005a8ac01007387 */ /* 0x000fe80000100a00 */
[----:B------:R-:W-:Y:S01]  /*206e0*/  STL.64 [R1+0xa58], R158 ;  /* 0x000a589e01007387 */ /* 0x000fe20000100a00 */
[----:B------:R-:W-:-:S03]  /*206f0*/  IMAD.WIDE R142, R5, 0x4, R222 ;  /* 0x00000004058e7825 */ /* 0x000fc600078e02de */
[----:B------:R-:W-:Y:S01]  /*20700*/  STL.64 [R1+0xb08], R156 ;  /* 0x000b089c01007387 */ /* 0x000fe20000100a00 */
[----:B------:R-:W-:-:S03]  /*20710*/  IMAD.WIDE R140, R5, 0x4, R238 ;  /* 0x00000004058c7825 */ /* 0x000fc600078e02ee */
[----:B------:R-:W-:Y:S04]  /*20720*/  STL.64 [R1+0xb38], R142 ;  /* 0x000b388e01007387 */ /* 0x000fe80000100a00 */
[----:B------:R-:W-:Y:S04]  /*20730*/  STL.64 [R1+0xb68], R140 ;  /* 0x000b688c01007387 */ /* 0x000fe80000100a00 */
        /* <DEDUP_REMOVED lines=19> */
[----:B------:R-:W-:Y:S01]  /*20870*/  STL.64 [R1+0x2068], R76 ;  /* 0x0020684c01007387 */ /* 0x000fe20000100a00 */
[----:B------:R-:W-:-:S03]  /*20880*/  IMAD.WIDE R32, R5, 0x4, R106 ;  /* 0x0000000405207825 */ /* 0x000fc600078e026a */
[----:B------:R-:W-:Y:S04]  /*20890*/  LDGSTS.E [R246+0x19980], desc[UR40][R174.64], P0 ;  /* 0x19980000aef67fae */ /* 0x000fe800081a1028 */
        /* <DEDUP_REMOVED lines=10> */
[----:B------:R3:W-:Y:S04]  /*20940*/  STL.64 [R1+0x2a60], R32 ;  /* 0x002a602001007387 */ /* 0x0007e80000100a00 */
[----:B------:R-:W-:Y:S04]  /*20950*/  LDGSTS.E [R246+0x1b180], desc[UR40][R110.64], P0 ;  /* 0x1b1800006ef67fae */ /* 0x000fe800081a1028 */
[----:B------:R-:W-:Y:S04]  /*20960*/  STL.64 [R1+0x2a88], R44 ;  /* 0x002a882c01007387 */ /* 0x000fe80000100a00 */
[----:B------:R-:W-:Y:S04]  /*20970*/  LDGSTS.E [R246+0x1b580], desc[UR40][R108.64], P0 ;  /* 0x1b5800006cf67fae */ /* 0x000fe800081a1028 */
[----:B------:R4:W-:Y:S04]  /*20980*/  STL.64 [R1+0x2ab0], R30 ;  /* 0x002ab01e01007387 */ /* 0x0009e80000100a00 */
        /* <DEDUP_REMOVED lines=9> */
[----:B------:R-:W-:Y:S04]  /*20a20*/  LDGSTS.E [R246+0x1cd80], desc[UR40][R76.64], P0 ;  /* 0x1cd800004cf67fae */ /* 0x000fe800081a1028 */
[----:B------:R-:W-:Y:S04]  /*20a30*/  LDGSTS.E [R246+0x1d180], desc[UR40][R64.64], P0 ;  /* 0x1d18000040f67fae */ /* 0x000fe800081a1028 */
[----:B-1----:R-:W5:Y:S04]  /*20a40*/  LDL.LU.64 R62, [R1+0x450] ;  /* 0x00045000013e7983 */ /* 0x002f680000300a00 */
        /* <DEDUP_REMOVED lines=8> */
[----:B------:R1:W-:Y:S04]  /*20ad0*/  LDGSTS.E [R246+0x1d580], desc[UR40][R60.64], P0 ;  /* 0x1d5800003cf67fae */ /* 0x0003e800081a1028 */
        /* <DEDUP_REMOVED lines=8> */
[----:B--2---:R-:W2:Y:S04]  /*20b60*/  LDL.LU.64 R16, [R1+0x150] ;  /* 0x0001500001107983 */ /* 0x004ea80000300a00 */
[----:B---3--:R-:W3:Y:S04]  /*20b70*/  LDL.LU.64 R32, [R1+0x110] ;  /* 0x0001100001207983 */ /* 0x008ee80000300a00 */
[----:B------:R-:W3:Y:S04]  /*20b80*/  LDL.LU.64 R48, [R1+0xd0] ;  /* 0x0000d00001307983 */ /* 0x000ee80000300a00 */
[----:B------:R-:W3:Y:S04]  /*20b90*/  LDL.LU.64 R64, [R1+0x90] ;  /* 0x0000900001407983 */ /* 0x000ee80000300a00 */
[----:B------:R-:W3:Y:S04]  /*20ba0*/  LDL.LU.64 R208, [R1+0x50] ;  /* 0x0000500001d07983 */ /* 0x000ee80000300a00 */
[----:B------:R-:W3:Y:S04]  /*20bb0*/  LDL.LU.64 R240, [R1+0x10] ;  /* 0x0000100001f07983 */ /* 0x000ee80000300a00 */
[----:B------:R4:W-:Y:S04]  /*20bc0*/  LDGSTS.E [R246+0x1ed80], desc[UR40][R30.64], P0 ;  /* 0x1ed800001ef67fae */ /* 0x0009e800081a1028 */
[----:B------:R5:W-:Y:S04]  /*20bd0*/  LDGSTS.E [R246+0x1f180], desc[UR40][R28.64], P0 ;  /* 0x1f1800001cf67fae */ /* 0x000be800081a1028 */
[----:B------:R5:W-:Y:S01]  /*20be0*/  LDGSTS.E [R246+0x1f580], desc[UR40][R14.64], P0 ;  /* 0x1f5800000ef67fae */ /* 0x000be200081a1028 */
[----:B-1----:R-:W-:-:S03]  /*20bf0*/  IMAD.WIDE R60, R5, 0x4, R216 ;  /* 0x00000004053c7825 */ /* 0x002fc600078e02d8 */
[----:B------:R1:W-:Y:S01]  /*20c00*/  LDGSTS.E [R246+0x1f980], desc[UR40][R12.64], P0 ;  /* 0x1f9800000cf67fae */ /* 0x0003e200081a1028 */
[----:B----4-:R-:W-:-:S03]  /*20c10*/  IMAD.WIDE R30, R5, 0x4, R232 ;  /* 0x00000004051e7825 */ /* 0x010fc600078e02e8 */
[----:B------:R4:W-:Y:S01]  /*20c20*/  LDGSTS.E [R246+0x1fd80], desc[UR40][R10.64], P0 ;  /* 0x1fd800000af67fae */ /* 0x0009e200081a1028 */
[----:B------:R-:W-:-:S04]  /*20c30*/  IMAD.WIDE R58, R5, 0x4, R152 ;  /* 0x00000004053a7825 */ /* 0x000fc800078e0298 */
[----:B------:R-:W-:-:S04]  /*20c40*/  IMAD.WIDE R44, R5, 0x4, R136 ;  /* 0x00000004052c7825 */ /* 0x000fc800078e0288 */
[----:B------:R-:W-:-:S04]  /*20c50*/  IMAD.WIDE R42, R5, 0x4, R104 ;  /* 0x00000004052a7825 */ /* 0x000fc800078e0268 */
[----:B-----5:R-:W-:-:S04]  /*20c60*/  IMAD.WIDE R28, R5, 0x4, R88 ;  /* 0x00000004051c7825 */ /* 0x020fc800078e0258 */
[----:B------:R-:W-:-:S04]  /*20c70*/  IMAD.WIDE R26, R5, 0x4, R72 ;  /* 0x00000004051a7825 */ /* 0x000fc800078e0248 */
[----:B------:R-:W-:-:S04]  /*20c80*/  IMAD.WIDE R14, R5, 0x4, R56 ;  /* 0x00000004050e7825 */ /* 0x000fc800078e0238 */
[----:B-1----:R-:W-:-:S04]  /*20c90*/  IMAD.WIDE R12, R5, 0x4, R40 ;  /* 0x00000004050c7825 */ /* 0x002fc800078e0228 */
[----:B----4-:R-:W-:-:S04]  /*20ca0*/  IMAD.WIDE R10, R5, 0x4, R24 ;  /* 0x00000004050a7825 */ /* 0x010fc800078e0218 */
[----:B------:R-:W-:-:S04]  /*20cb0*/  IMAD.WIDE R8, R5, 0x4, R8 ;  /* 0x0000000405087825 */ /* 0x000fc800078e0208 */
[----:B------:R-:W-:-:S04]  /*20cc0*/  IMAD.WIDE R156, R5, 0x4, R62 ;  /* 0x00000004059c7825 */ /* 0x000fc800078e023e */
[C---:B------:R-:W-:Y:S01]  /*20cd0*/  IMAD.WIDE R174, R5.reuse, 0x4, R174 ;  /* 0x0000000405ae7825 */ /* 0x040fe200078e02ae */
[----:B------:R-:W-:Y:S03]  /*20ce0*/  LDGSTS.E [R2+0x18200], desc[UR40][R156.64], P0 ;  /* 0x182000009c027fae */ /* 0x000fe600081a1028 */
[C---:B------:R-:W-:Y:S01]  /*20cf0*/  IMAD.WIDE R190, R5.reuse, 0x4, R190 ;  /* 0x0000000405be7825 */ /* 0x040fe200078e02be */
[----:B------:R-:W-:Y:S03]  /*20d00*/  LDGSTS.E [R2+0x18600], desc[UR40][R174.64], P0 ;  /* 0x18600000ae027fae */ /* 0x000fe600081a1028 */
[C---:B------:R-:W-:Y:S01]  /*20d10*/  IMAD.WIDE R140, R5.reuse, 0x4, R78 ;  /* 0x00000004058c7825 */ /* 0x040fe200078e024e */
[----:B------:R-:W-:Y:S03]  /*20d20*/  LDGSTS.E [R2+0x18a00], desc[UR40][R190.64], P0 ;  /* 0x18a00000be027fae */ /* 0x000fe600081a1028 */
        /* <DEDUP_REMOVED lines=16> */
[----:B------:R-:W-:Y:S04]  /*20e30*/  STL.64 [R1+0x488], R80 ;  /* 0x0004885001007387 */ /* 0x000fe80000100a00 */
[----:B------:R-:W-:Y:S04]  /*20e40*/  LDGSTS.E [R2+0x18e00], desc[UR40][R140.64], P0 ;  /* 0x18e000008c027fae */ /* 0x000fe800081a1028 */
[----:B------:R-:W-:Y:S01]  /*20e50*/  LDGSTS.E [R2+0x19200], desc[UR40][R138.64], P0 ;  /* 0x192000008a027fae */ /* 0x000fe200081a1028 */
[----:B--2---:R-:W-:-:S03]  /*20e60*/  IMAD.WIDE R78, R5, 0x4, R16 ;  /* 0x00000004054e7825 */ /* 0x004fc600078e0210 */
[----:B------:R-:W-:Y:S01]  /*20e70*/  LDGSTS.E [R2+0x19600], desc[UR40][R110.64], P0 ;  /* 0x196000006e027fae */ /* 0x000fe200081a1028 */
[----:B---3--:R-:W-:-:S03]  /*20e80*/  IMAD.WIDE R76, R5, 0x4, R32 ;  /* 0x00000004054c7825 */ /* 0x008fc600078e0220 */
        /* <DEDUP_REMOVED lines=40> */
[----:B------:R2:W-:Y:S04]  /*21110*/  LDGSTS.E [R2+0x1ce00], desc[UR40][R60.64], P0 ;  /* 0x1ce000003c027fae */ /* 0x0005e800081a1028 */
        /* <DEDUP_REMOVED lines=13> */
[----:B--2---:R-:W2:Y:S04]  /*211f0*/  LDL.LU.64 R16, [R1+0x148] ;  /* 0x0001480001107983 */ /* 0x004ea80000300a00 */
[----:B------:R-:W-:Y:S04]  /*21200*/  LDGSTS.E [R2+0x1d600], desc[UR40][R48.64], P0 ;  /* 0x1d60000030027fae */ /* 0x000fe800081a1028 */
[----:B------:R-:W-:Y:S04]  /*21210*/  LDGSTS.E [R2+0x1da00], desc[UR40][R32.64], P0 ;  /* 0x1da0000020027fae */ /* 0x000fe800081a1028 */
[----:B------:R5:W-:Y:S04]  /*21220*/  LDGSTS.E [R2+0x1de00], desc[UR40][R58.64], P0 ;  /* 0x1de000003a027fae */ /* 0x000be800081a1028 */
[----:B---3--:R-:W3:Y:S04]  /*21230*/  LDL.LU.64 R48, [R1+0x108] ;  /* 0x0001080001307983 */ /* 0x008ee80000300a00 */
[----:B----4-:R-:W4:Y:S04]  /*21240*/  LDL.LU.64 R32, [R1+0xc8] ;  /* 0x0000c80001207983 */ /* 0x010f280000300a00 */
[----:B------:R-:W4:Y:S04]  /*21250*/  LDL.LU.64 R80, [R1+0x88] ;  /* 0x0000880001507983 */ /* 0x000f280000300a00 */
[----:B------:R-:W4:Y:S04]  /*21260*/  LDL.LU.64 R208, [R1+0x48] ;  /* 0x0000480001d07983 */ /* 0x000f280000300a00 */
[----:B------:R-:W4:Y:S04]  /*21270*/  LDL.LU.64 R240, [R1+0x8] ;  /* 0x0000080001f07983 */ /* 0x000f280000300a00 */
[----:B------:R-:W-:Y:S04]  /*21280*/  LDGSTS.E [R2+0x1e200], desc[UR40][R44.64], P0 ;  /* 0x1e2000002c027fae */ /* 0x000fe800081a1028 */
[----:B------:R-:W-:Y:S04]  /*21290*/  LDGSTS.E [R2+0x1e600], desc[UR40][R42.64], P0 ;  /* 0x1e6000002a027fae */ /* 0x000fe800081a1028 */
[----:B------:R-:W-:Y:S04]  /*212a0*/  LDGSTS.E [R2+0x1ea00], desc[UR40][R28.64], P0 ;  /* 0x1ea000001c027fae */ /* 0x000fe800081a1028 */
[----:B------:R-:W-:Y:S04]  /*212b0*/  LDGSTS.E [R2+0x1ee00], desc[UR40][R26.64], P0 ;  /* 0x1ee000001a027fae */ /* 0x000fe800081a1028 */
[----:B------:R1:W-:Y:S04]  /*212c0*/  LDGSTS.E [R2+0x1f200], desc[UR40][R14.64], P0 ;  /* 0x1f2000000e027fae */ /* 0x0003e800081a1028 */
[----:B------:R5:W-:Y:S01]  /*212d0*/  LDGSTS.E [R2+0x1f600], desc[UR40][R12.64], P0 ;  /* 0x1f6000000c027fae */ /* 0x000be200081a1028 */
[----:B------:R-:W-:-:S03]  /*212e0*/  IMAD.WIDE R60, R5, 0x4, R214 ;  /* 0x00000004053c7825 */ /* 0x000fc600078e02d6 */
[----:B------:R5:W-:Y:S02]  /*212f0*/  LDGSTS.E [R2+0x1fa00], desc[UR40][R10.64], P0 ;  /* 0x1fa000000a027fae */ /* 0x000be400081a1028 */
[C---:B-----5:R-:W-:Y:S02]  /*21300*/  IMAD.WIDE R58, R5.reuse, 0x4, R198 ;  /* 0x00000004053a7825 */ /* 0x060fe400078e02c6 */
[----:B------:R5:W-:Y:S02]  /*21310*/  LDGSTS.E [R2+0x1fe00], desc[UR40][R8.64], P0 ;  /* 0x1fe0000008027fae */ /* 0x000be400081a1028 */
[----:B-1----:R-:W-:-:S04]  /*21320*/  IMAD.WIDE R14, R5, 0x4, R230 ;  /* 0x00000004050e7825 */ /* 0x002fc800078e02e6 */
[----:B------:R-:W-:-:S04]  /*21330*/  IMAD.WIDE R56, R5, 0x4, R182 ;  /* 0x0000000405387825 */ /* 0x000fc800078e02b6 */
        /* <DEDUP_REMOVED lines=8> */
[----:B-----5:R-:W-:-:S04]  /*213c0*/  IMAD.WIDE R8, R5, 0x4, R22 ;  /* 0x0000000405087825 */ /* 0x020fc800078e0216 */
        /* <DEDUP_REMOVED lines=25> */
[----:B------:R-:W-:Y:S04]  /*21560*/  STL.64 [R1+0x318], R64 ;  /* 0x0003184001007387 */ /* 0x000fe80000100a00 */
[----:B------:R-:W-:Y:S04]  /*21570*/  STL.64 [R1+0x408], R62 ;  /* 0x0004083e01007387 */ /* 0x000fe80000100a00 */
[----:B------:R-:W-:Y:S04]  /*21580*/  LDGSTS.E [R248+0x19e80], desc[UR40][R78.64], P0 ;  /* 0x19e800004ef87fae */ /* 0x000fe800081a1028 */
[----:B------:R-:W-:Y:S01]  /*21590*/  LDGSTS.E [R248+0x1a280], desc[UR40][R76.64], P0 ;  /* 0x1a2800004cf87fae */ /* 0x000fe200081a1028 */
[----:B---3--:R-:W-:-:S03]  /*215a0*/  IMAD.WIDE R48, R5, 0x4, R48 ;  /* 0x0000000405307825 */ /* 0x008fc600078e0230 */
[----:B------:R-:W-:Y:S01]  /*215b0*/  LDGSTS.E [R248+0x1a680], desc[UR40][R74.64], P0 ;  /* 0x1a6800004af87fae */ /* 0x000fe200081a1028 */
[----:B----4-:R-:W-:-:S03]  /*215c0*/  IMAD.WIDE R46, R5, 0x4, R32 ;  /* 0x00000004052e7825 */ /* 0x010fc600078e0220 */
[----:B------:R-:W-:Y:S01]  /*215d0*/  STL.64 [R1+0x418], R48 ;  /* 0x0004183001007387 */ /* 0x000fe20000100a00 */
[----:B------:R-:W-:-:S03]  /*215e0*/  IMAD.WIDE R32, R5, 0x4, R80 ;  /* 0x0000000405207825 */ /* 0x000fc600078e0250 */
[----:B------:R-:W-:Y:S01]  /*215f0*/  STL.64 [R1+0x448], R46 ;  /* 0x0004482e01007387 */ /* 0x000fe20000100a00 */
[----:B------:R-:W-:-:S03]  /*21600*/  IMAD.WIDE R30, R5, 0x4, R208 ;  /* 0x00000004051e7825 */ /* 0x000fc600078e02d0 */
[----:B------:R-:W-:Y:S01]  /*21610*/  STL.64 [R1+0x470], R32 ;  /* 0x0004702001007387 */ /* 0x000fe20000100a00 */
[----:B------:R-:W-:-:S03]  /*21620*/  IMAD.WIDE R16, R5, 0x4, R240 ;  /* 0x0000000405107825 */ /* 0x000fc600078e02f0 */
[----:B------:R-:W-:Y:S04]  /*21630*/  STL.64 [R1+0x4a0], R30 ;  /* 0x0004a01e01007387 */ /* 0x000fe80000100a00 */
[----:B------:R-:W-:Y:S04]  /*21640*/  STL.64 [R1+0xa50], R16 ;  /* 0x000a501001007387 */ /* 0x000fe80000100a00 */
[----:B------:R1:W-:Y:S04]  /*21650*/  STL.64 [R1+0xb00], R14 ;  /* 0x000b000e01007387 */ /* 0x0003e80000100a00 */
[----:B------:R-:W-:Y:S04]  /*21660*/  STL.64 [R1+0xb30], R60 ;  /* 0x000b303c01007387 */ /* 0x000fe80000100a00 */
[----:B------:R-:W-:Y:S04]  /*21670*/  STL.64 [R1+0xb58], R58 ;  /* 0x000b583a01007387 */ /* 0x000fe80000100a00 */
[----:B------:R2:W-:Y:S04]  /*21680*/  STL.64 [R1+0xb90], R56 ;  /* 0x000b903801007387 */ /* 0x0005e80000100a00 */
[----:B------:R3:W-:Y:S04]  /*21690*/  STL.64 [R1+0xbc8], R44 ;  /* 0x000bc82c01007387 */ /* 0x0007e80000100a00 */
        /* <DEDUP_REMOVED lines=37> */
[----:B------:R-:W5:Y:S04]  /*218f0*/  LDL.LU.64 R240, [R1] ;  /* 0x0000000001f07983 */ /* 0x000f680000300a00 */
[----:B------:R2:W-:Y:S04]  /*21900*/  LDGSTS.E [R248+0x1d680], desc[UR40][R56.64], P0 ;  /* 0x1d68000038f87fae */ /* 0x0005e800081a1028 */
[----:B------:R3:W-:Y:S04]  /*21910*/  LDGSTS.E [R248+0x1da80], desc[UR40][R44.64], P0 ;  /* 0x1da800002cf87fae */ /* 0x0007e800081a1028 */
[----:B------:R4:W-:Y:S04]  /*21920*/  LDGSTS.E [R248+0x1de80], desc[UR40][R42.64], P0 ;  /* 0x1de800002af87fae */ /* 0x0009e800081a1028 */
[----:B------:R5:W-:Y:S04]  /*21930*/  LDGSTS.E [R248+0x1e280], desc[UR40][R40.64], P0 ;  /* 0x1e28000028f87fae */ /* 0x000be800081a1028 */
[----:B------:R1:W-:Y:S04]  /*21940*/  LDGSTS.E [R248+0x1e680], desc[UR40][R28.64], P0 ;  /* 0x1e6800001cf87fae */ /* 0x0003e800081a1028 */
[----:B------:R1:W-:Y:S04]  /*21950*/  LDGSTS.E [R248+0x1ea80], desc[UR40][R26.64], P0 ;  /* 0x1ea800001af87fae */ /* 0x0003e800081a1028 */
[----:B------:R1:W-:Y:S01]  /*21960*/  LDGSTS.E [R248+0x1ee80], desc[UR40][R24.64], P0 ;  /* 0x1ee8000018f87fae */ /* 0x0003e200081a1028 */
[----:B--2---:R-:W-:-:S03]  /*21970*/  IMAD.WIDE R56, R5, 0x4, R228 ;  /* 0x0000000405387825 */ /* 0x004fc600078e02e4 */
[----:B------:R2:W-:Y:S01]  /*21980*/  LDGSTS.E [R248+0x1f280], desc[UR40][R12.64], P0 ;  /* 0x1f2800000cf87fae */ /* 0x0005e200081a1028 */
[----:B------:R-:W-:-:S03]  /*21990*/  IMAD.WIDE R54, R5, 0x4, R212 ;  /* 0x0000000405367825 */ /* 0x000fc600078e02d4 */
[----:B------:R1:W-:Y:S01]  /*219a0*/  LDGSTS.E [R248+0x1f680], desc[UR40][R10.64], P0 ;  /* 0x1f6800000af87fae */ /* 0x0003e200081a1028 */
[----:B---3--:R-:W-:-:S03]  /*219b0*/  IMAD.WIDE R44, R5, 0x4, R196 ;  /* 0x00000004052c7825 */ /* 0x008fc600078e02c4 */
[----:B------:R3:W-:Y:S01]  /*219c0*/  LDGSTS.E [R248+0x1fa80], desc[UR40][R8.64], P0 ;  /* 0x1fa8000008f87fae */ /* 0x0007e200081a1028 */
[----:B----4-:R-:W-:-:S03]  /*219d0*/  IMAD.WIDE R42, R5, 0x4, R180 ;  /* 0x00000004052a7825 */ /* 0x010fc600078e02b4 */
[----:B------:R4:W-:Y:S01]  /*219e0*/  LDGSTS.E [R248+0x1fe80], desc[UR40][R6.64], P0 ;  /* 0x1fe8000006f87fae */ /* 0x0009e200081a1028 */
[----:B-----5:R-:W-:-:S04]  /*219f0*/  IMAD.WIDE R40, R5, 0x4, R164 ;  /* 0x0000000405287825 */ /* 0x020fc800078e02a4 */
[----:B------:R-:W-:-:S04]  /*21a00*/  IMAD.WIDE R38, R5, 0x4, R148 ;  /* 0x0000000405267825 */ /* 0x000fc800078e0294 */
[----:B-1----:R-:W-:-:S04]  /*21a10*/  IMAD.WIDE R28, R5, 0x4, R116 ;  /* 0x00000004051c7825 */ /* 0x002fc800078e0274 */
[----:B------:R-:W-:-:S04]  /*21a20*/  IMAD.WIDE R26, R5, 0x4, R100 ;  /* 0x00000004051a7825 */ /* 0x000fc800078e0264 */
[----:B------:R-:W-:-:S04]  /*21a30*/  IMAD.WIDE R24, R5, 0x4, R84 ;  /* 0x0000000405187825 */ /* 0x000fc800078e0254 */
[----:B------:R-:W-:-:S04]  /*21a40*/  IMAD.WIDE R22, R5, 0x4, R68 ;  /* 0x0000000405167825 */ /* 0x000fc800078e0244 */
[----:B--2---:R-:W-:-:S04]  /*21a50*/  IMAD.WIDE R12, R5, 0x4, R52 ;  /* 0x00000004050c7825 */ /* 0x004fc800078e0234 */
[----:B------:R-:W-:-:S04]  /*21a60*/  IMAD.WIDE R10, R5, 0x4, R36 ;  /* 0x00000004050a7825 */ /* 0x000fc800078e0224 */
[----:B---3--:R-:W-:-:S04]  /*21a70*/  IMAD.WIDE R8, R5, 0x4, R20 ;  /* 0x0000000405087825 */ /* 0x008fc800078e0214 */
[----:B----4-:R-:W-:-:S04]  /*21a80*/  IMAD.WIDE R6, R5, 0x4, R244 ;  /* 0x0000000405067825 */ /* 0x010fc800078e02f4 */
        /* <DEDUP_REMOVED lines=35> */
[----:B------:R1:W-:Y:S04]  /*21cc0*/  STL.64 [R1+0x400], R14 ;  /* 0x0004000e01007387 */ /* 0x0003e80000100a00 */
[----:B------:R-:W-:Y:S04]  /*21cd0*/  STL.64 [R1+0x428], R56 ;  /* 0x0004283801007387 */ /* 0x000fe80000100a00 */
[----:B------:R-:W-:Y:S04]  /*21ce0*/  STL.64 [R1+0x440], R54 ;  /* 0x0004403601007387 */ /* 0x000fe80000100a00 */
[----:B------:R-:W-:Y:S04]  /*21cf0*/  STL.64 [R1+0x480], R44 ;  /* 0x0004802c01007387 */ /* 0x000fe80000100a00 */
[----:B------:R-:W-:Y:S04]  /*21d00*/  STL.64 [R1+0xa40], R42 ;  /* 0x000a402a01007387 */ /* 0x000fe80000100a00 */
[----:B------:R-:W-:Y:S04]  /*21d10*/  STL.64 [R1+0xa60], R40 ;  /* 0x000a602801007387 */ /* 0x000fe80000100a00 */
[----:B------:R-:W-:Y:S04]  /*21d20*/  STL.64 [R1+0xb10], R38 ;  /* 0x000b102601007387 */ /* 0x000fe80000100a00 */
[----:B------:R-:W-:Y:S04]  /*21d30*/  STL.64 [R1+0xb40], R28 ;  /* 0x000b401c01007387 */ /* 0x000fe80000100a00 */
[----:B------:R-:W-:Y:S04]  /*21d40*/  STL.64 [R1+0xb70], R26 ;  /* 0x000b701a01007387 */ /* 0x000fe80000100a00 */
        /* <DEDUP_REMOVED lines=34> */
[----:B------:R-:W-:Y:S04]  /*21f70*/  LDGSTS.E [R135+0x1df00], desc[UR40][R38.64], P0 ;  /* 0x1df0000026877fae */ /* 0x000fe800081a1028 */
[----:B------:R-:W-:Y:S04]  /*21f80*/  LDGSTS.E [R135+0x1e300], desc[UR40][R28.64], P0 ;  /* 0x1e3000001c877fae */ /* 0x000fe800081a1028 */
[----:B------:R-:W-:Y:S04]  /*21f90*/  LDGSTS.E [R135+0x1e700], desc[UR40][R26.64], P0 ;  /* 0x1e7000001a877fae */ /* 0x000fe800081a1028 */
[----:B------:R2:W-:Y:S04]  /*21fa0*/  LDGSTS.E [R135+0x1eb00], desc[UR40][R24.64], P0 ;  /* 0x1eb0000018877fae */ /* 0x0005e800081a1028 */
[----:B------:R3:W-:Y:S01]  /*21fb0*/  LDGSTS.E [R135+0x1ef00], desc[UR40][R22.64], P0 ;  /* 0x1ef0000016877fae */ /* 0x0007e200081a1028 */
[----:B------:R-:W-:-:S03]  /*21fc0*/  IMAD.WIDE R20, R5, 0x4, R82 ;  /* 0x0000000405147825 */ /* 0x000fc600078e0252 */
[----:B------:R4:W-:Y:S04]  /*21fd0*/  LDGSTS.E [R135+0x1f300], desc[UR40][R12.64], P0 ;  /* 0x1f3000000c877fae */ /* 0x0009e800081a1028 */
[----:B------:R5:W-:Y:S01]  /*21fe0*/  LDGSTS.E [R135+0x1f700], desc[UR40][R10.64], P0 ;  /* 0x1f7000000a877fae */ /* 0x000be200081a1028 */
[----:B--2---:R-:W-:-:S03]  /*21ff0*/  IMAD.WIDE R24, R5, 0x4, R250 ;  /* 0x0000000405187825 */ /* 0x004fc600078e02fa */
[----:B------:R1:W-:Y:S01]  /*22000*/  LDGSTS.E [R135+0x1fb00], desc[UR40][R8.64], P0 ;  /* 0x1fb0000008877fae */ /* 0x0003e200081a1028 */
[----:B---3--:R-:W-:-:S03]  /*22010*/  IMAD.WIDE R22, R5, 0x4, R210 ;  /* 0x0000000405167825 */ /* 0x008fc600078e02d2 */
[----:B------:R2:W-:Y:S01]  /*22020*/  LDGSTS.E [R135+0x1ff00], desc[UR40][R6.64], P0 ;  /* 0x1ff0000006877fae */ /* 0x0005e200081a1028 */
[----:B----4-:R-:W-:-:S04]  /*22030*/  IMAD.WIDE R12, R5, 0x4, R34 ;  /* 0x00000004050c7825 */ /* 0x010fc800078e0222 */
[----:B-----5:R-:W-:-:S04]  /*22040*/  IMAD.WIDE R10, R5, 0x4, R18 ;  /* 0x00000004050a7825 */ /* 0x020fc800078e0212 */
[----:B-1----:R-:W-:-:S04]  /*22050*/  IMAD.WIDE R8, R5, 0x4, R242 ;  /* 0x0000000405087825 */ /* 0x002fc800078e02f2 */
[----:B--2---:R-:W-:-:S04]  /*22060*/  IMAD.WIDE R6, R5, 0x4, R14 ;  /* 0x0000000405067825 */ /* 0x004fc800078e020e */
[C---:B------:R-:W-:Y:S01]  /*22070*/  IMAD.WIDE R14, R5.reuse, 0x4, R50 ;  /* 0x00000004050e7825 */ /* 0x040fe200078e0232 */
[----:B------:R-:W-:Y:S03]  /*22080*/  LDGSTS.E [R249+0x18380], desc[UR40][R6.64], P0 ;  /* 0x1838000006f97fae */ /* 0x000fe600081a1028 */
[----:B------:R-:W-:-:S04]  /*22090*/  IMAD.WIDE R164, R5, 0x4, R16 ;  /* 0x0000000405a47825 */ /* 0x000fc800078e0210 */
[----:B------:R-:W-:-:S04]  /*220a0*/  IMAD.WIDE R16, R5, 0x4, R66 ;  /* 0x0000000405107825 */ /* 0x000fc800078e0242 */
[----:B------:R-:W-:-:S05]  /*220b0*/  IMAD.WIDE R26, R5, 0x4, R240 ;  /* 0x00000004051a7825 */ /* 0x000fca00078e02f0 */
[----:B------:R-:W-:Y:S04]  /*220c0*/  STL.64 [R1+0x280], R26 ;  /* 0x0002801a01007387 */ /* 0x000fe80000100a00 */
[----:B------:R1:W-:Y:S04]  /*220d0*/  STL.64 [R1+0x2a8], R24 ;  /* 0x0002a81801007387 */ /* 0x0003e80000100a00 */
[----:B------:R-:W-:Y:S04]  /*220e0*/  STL.64 [R1+0x2b8], R22 ;  /* 0x0002b81601007387 */ /* 0x000fe80000100a00 */
[----:B------:R2:W-:Y:S04]  /*220f0*/  STL.64 [R1+0x2f8], R20 ;  /* 0x0002f81401007387 */ /* 0x0005e80000100a00 */
[----:B------:R3:W-:Y:S04]  /*22100*/  STL.64 [R1+0x338], R16 ;  /* 0x0003381001007387 */ /* 0x0007e80000100a00 */
[----:B------:R-:W-:Y:S04]  /*22110*/  STL.64 [R1+0x3f8], R14 ;  /* 0x0003f80e01007387 */ /* 0x000fe80000100a00 */
[----:B------:R4:W-:Y:S04]  /*22120*/  STL.64 [R1+0x438], R12 ;  /* 0x0004380c01007387 */ /* 0x0009e80000100a00 */
[----:B------:R-:W-:Y:S04]  /*22130*/  STL.64 [R1+0xb88], R10 ;  /* 0x000b880a01007387 */ /* 0x000fe80000100a00 */
[----:B------:R5:W-:Y:S04]  /*22140*/  STL.64 [R1+0xbc0], R8 ;  /* 0x000bc00801007387 */ /* 0x000be80000100a00 */
[----:B------:R1:W-:Y:S04]  /*22150*/  STL [R1+0x12e8], RZ ;  /* 0x0012e8ff01007387 */ /* 0x0003e80000100800 */
        /* <DEDUP_REMOVED lines=1533> */
[----:B------:R1:W-:Y:S04]  /*28130*/  STL [R1], RZ ;  /* 0x000000ff01007387 */ /* 0x0003e80000100800 */
        /* <DEDUP_REMOVED lines=186> */
[----:B------:R1:W-:Y:S01]  /*28ce0*/  STL [R1+0x15ac], RZ ;  /* 0x0015acff01007387 */ /* 0x0003e20000100800 */
[----:B------:R-:W-:-:S03]  /*28cf0*/  IMAD.WIDE R100, R5, 0x4, R30 ;  /* 0x0000000405647825 */ /* 0x000fc600078e021e */
        /* <DEDUP_REMOVED lines=16> */
[----:B------:R-:W-:Y:S04]  /*28e00*/  LDGSTS.E [R249+0x18780], desc[UR40][R100.64], P0 ;  /* 0x1878000064f97fae */ /* 0x000fe800081a1028 */
[----:B------:R1:W-:Y:S04]  /*28e10*/  STL [R1+0x1570], RZ ;  /* 0x001570ff01007387 */ /* 0x0003e80000100800 */
[----:B------:R-:W-:Y:S04]  /*28e20*/  LDGSTS.E [R249+0x18b80], desc[UR40][R102.64], P0 ;  /* 0x18b8000066f97fae */ /* 0x000fe800081a1028 */
[----:B------:R1:W-:Y:S01]  /*28e30*/  STL [R1+0x1574], RZ ;  /* 0x001574ff01007387 */ /* 0x0003e20000100800 */
[----:B------:R-:W-:-:S03]  /*28e40*/  IMAD.WIDE R168, R5, 0x4, R32 ;  /* 0x0000000405a87825 */ /* 0x000fc600078e0220 */
        /* <DEDUP_REMOVED lines=13> */
[----:B------:R1:W-:Y:S04]  /*28f20*/  STL [R1+0x1568], RZ ;  /* 0x001568ff01007387 */ /* 0x0003e80000100800 */
[----:B------:R-:W-:Y:S04]  /*28f30*/  LDGSTS.E [R249+0x1a380], desc[UR40][R148.64], P0 ;  /* 0x1a38000094f97fae */ /* 0x000fe800081a1028 */
[----:B------:R1:W-:Y:S04]  /*28f40*/  STL [R1+0x156c], RZ ;  /* 0x00156cff01007387 */ /* 0x0003e80000100800 */
[----:B------:R-:W-:Y:S04]  /*28f50*/  LDGSTS.E [R249+0x1a780], desc[UR40][R152.64], P0 ;  /* 0x1a78000098f97fae */ /* 0x000fe800081a1028 */
        /* <DEDUP_REMOVED lines=50> */
[----:B------:R1:W-:Y:S04]  /*29280*/  LDGSTS.E [R249+0x1ff80], desc[UR40][R8.64], P0 ;  /* 0x1ff8000008f97fae */ /* 0x0003e800081a1028 */
[----:B------:R1:W-:Y:S04]  /*29290*/  STL [R1+0x1498], RZ ;  /* 0x001498ff01007387 */ /* 0x0003e80000100800 */
[----:B------:R1:W-:Y:S04]  /*292a0*/  STL [R1+0x149c], RZ ;  /* 0x00149cff01007387 */ /* 0x0003e80000100800 */
[----:B------:R-:W0:Y:S01]  /*292b0*/  LDGDEPBAR ;  /* 0x00000000000079af */ /* 0x000e220000000000 */
[----:B------:R-:W-:-:S02]  /*292c0*/  CS2R R88, SRZ ;  /* 0x0000000000587805 */ /* 0x000fc4000001ff00 */
[----:B------:R-:W-:Y:S02]  /*292d0*/  CS2R R90, SRZ ;  /* 0x00000000005a7805 */ /* 0x000fe4000001ff00 */
[----:B------:R-:W-:Y:S02]  /*292e0*/  CS2R R68, SRZ ;  /* 0x0000000000447805 */ /* 0x000fe4000001ff00 */
[----:B------:R-:W-:Y:S02]  /*292f0*/  CS2R R70, SRZ ;  /* 0x0000000000467805 */ /* 0x000fe4000001ff00 */
[----:B------:R-:W-:Y:S02]  /*29300*/  CS2R R64, SRZ ;  /* 0x0000000000407805 */ /* 0x000fe4000001ff00 */
[----:B------:R-:W-:Y:S02]  /*29310*/  CS2R R66, SRZ ;  /* 0x0000000000427805 */ /* 0x000fe4000001ff00 */
[----:B------:R-:W-:-:S02]  /*29320*/  CS2R R220, SRZ ;  /* 0x0000000000dc7805 */ /* 0x000fc4000001ff00 */
[----:B------:R-:W-:Y:S02]  /*29330*/  CS2R R222, SRZ ;  /* 0x0000000000de7805 */ /* 0x000fe4000001ff00 */
[----:B------:R-:W-:Y:S02]  /*29340*/  CS2R R216, SRZ ;  /* 0x0000000000d87805 */ /* 0x000fe4000001ff00 */
[----:B------:R-:W-:Y:S02]  /*29350*/  CS2R R218, SRZ ;  /* 0x0000000000da7805 */ /* 0x000fe4000001ff00 */
[----:B-1----:R-:W-:Y:S02]  /*29360*/  CS2R R248, SRZ ;  /* 0x0000000000f87805 */ /* 0x002fe4000001ff00 */
[----:B------:R-:W-:Y:S02]  /*29370*/  CS2R R250, SRZ ;  /* 0x0000000000fa7805 */ /* 0x000fe4000001ff00 */
        /* <DEDUP_REMOVED lines=27> */
[----:B------:R-:W-:Y:S01]  /*29530*/  CS2R R230, SRZ ;  /* 0x0000000000e67805 */ /* 0x000fe2000001ff00 */
[----:B------:R-:W-:Y:S01]  /*29540*/  UISETP.GE.AND UP0, UPT, UR5, 0x20, UPT ;  /* 0x000000200500788c */ /* 0x000fe2000bf06270 */
[----:B------:R1:W-:Y:S01]  /*29550*/  STL [R1+0x1480], RZ ;  /* 0x001480ff01007387 */ /* 0x0003e20000100800 */
[----:B------:R-:W-:Y:S02]  /*29560*/  CS2R R92, SRZ ;  /* 0x00000000005c7805 */ /* 0x000fe4000001ff00 */
[----:B------:R-:W-:Y:S02]  /*29570*/  CS2R R94, SRZ ;  /* 0x00000000005e7805 */ /* 0x000fe4000001ff00 */
[----:B------:R-:W-:Y:S01]  /*29580*/  CS2R R72, SRZ ;  /* 0x0000000000487805 */ /* 0x000fe2000001ff00 */
[----:B------:R1:W-:Y:S01]  /*29590*/  STL [R1+0x1484], RZ ;  /* 0x001484ff01007387 */ /* 0x0003e20000100800 */
[----:B------:R-:W-:-:S02]  /*295a0*/  CS2R R74, SRZ ;  /* 0x00000000004a7805 */ /* 0x000fc4000001ff00 */
[----:B------:R-:W-:Y:S02]  /*295b0*/  CS2R R76, SRZ ;  /* 0x00000000004c7805 */ /* 0x000fe4000001ff00 */
[----:B------:R-:W-:Y:S01]  /*295c0*/  CS2R R78, SRZ ;  /* 0x00000000004e7805 */ /* 0x000fe2000001ff00 */
        /* <DEDUP_REMOVED lines=14> */
[----:B--2---:R-:W-:Y:S02]  /*296b0*/  CS2R R20, SRZ ;  /* 0x0000000000147805 */ /* 0x004fe4000001ff00 */
[----:B------:R-:W-:Y:S01]  /*296c0*/  CS2R R22, SRZ ;  /* 0x0000000000167805 */ /* 0x000fe2000001ff00 */
[----:B------:R1:W-:Y:S01]  /*296d0*/  STL [R1+0x1478], RZ ;  /* 0x001478ff01007387 */ /* 0x0003e20000100800 */
[----:B---3--:R-:W-:Y:S02]  /*296e0*/  CS2R R16, SRZ ;  /* 0x0000000000107805 */ /* 0x008fe4000001ff00 */
[----:B------:R-:W-:Y:S02]  /*296f0*/  CS2R R18, SRZ ;  /* 0x0000000000127805 */ /* 0x000fe4000001ff00 */
[----:B----4-:R-:W-:Y:S01]  /*29700*/  CS2R R12, SRZ ;  /* 0x00000000000c7805 */ /* 0x010fe2000001ff00 */
[----:B------:R1:W-:Y:S01]  /*29710*/  STL [R1+0x147c], RZ ;  /* 0x00147cff01007387 */ /* 0x0003e20000100800 */
[----:B------:R-:W-:-:S02]  /*29720*/  CS2R R14, SRZ ;  /* 0x00000000000e7805 */ /* 0x000fc4000001ff00 */
[----:B-----5:R-:W-:Y:S02]  /*29730*/  CS2R R8, SRZ ;  /* 0x0000000000087805 */ /* 0x020fe4000001ff00 */
[----:B------:R-:W-:Y:S01]  /*29740*/  CS2R R10, SRZ ;  /* 0x00000000000a7805 */ /* 0x000fe2000001ff00 */
        /* <DEDUP_REMOVED lines=148> */
[----:B------:R-:W-:Y:S05]  /*2a090*/  BRA.U !UP0, `(.L_x_0) ;  /* 0x0000058908d47547 */ /* 0x000fea000b800000 */
[----:B------:R-:W2:Y:S04]  /*2a0a0*/  LDL.LU.64 R26, [R1+0xde0] ;  /* 0x000de000011a7983 */ /* 0x000ea80000300a00 */
[----:B------:R-:W3:Y:S04]  /*2a0b0*/  LDL.LU.64 R20, [R1+0xde8] ;  /* 0x000de80001147983 */ /* 0x000ee80000300a00 */
[----:B------:R-:W4:Y:S04]  /*2a0c0*/  LDL.LU.64 R22, [R1+0xdf0] ;  /* 0x000df00001167983 */ /* 0x000f280000300a00 */
[----:B------:R-:W5:Y:S04]  /*2a0d0*/  LDL.LU.64 R16, [R1+0xdf8] ;  /* 0x000df80001107983 */ /* 0x000f680000300a00 */
[----:B------:R-:W4:Y:S04]  /*2a0e0*/  LDL.LU.64 R18, [R1+0xe00] ;  /* 0x000e000001127983 */ /* 0x000f280000300a00 */
[----:B------:R-:W4:Y:S04]  /*2a0f0*/  LDL.LU.64 R12, [R1+0xe08] ;  /* 0x000e0800010c7983 */ /* 0x000f280000300a00 */
[----:B------:R-:W4:Y:S04]  /*2a100*/  LDL.LU.64 R14, [R1+0xeb0] ;  /* 0x000eb000010e7983 */ /* 0x000f280000300a00 */
[----:B------:R-:W4:Y:S04]  /*2a110*/  LDL.LU.64 R10, [R1+0xeb8] ;  /* 0x000eb800010a7983 */ /* 0x000f280000300a00 */
[----:B------:R-:W5:Y:S04]  /*2a120*/  LDL.LU.64 R8, [R1+0x548] ;  /* 0x0005480001087983 */ /* 0x000f680000300a00 */
[----:B--2---:R-:W-:Y:S04]  /*2a130*/  STL [R1+0x35f8], R26 ;  /* 0x0035f81a01007387 */ /* 0x004fe80000100800 */
[----:B------:R-:W2:Y:S01]  /*2a140*/  LDL.LU.64 R46, [R1+0x550] ;  /* 0x00055000012e7983 */ /* 0x000ea20000300a00 */
[----:B------:R-:W-:-:S03]  /*2a150*/  IMAD.MOV.U32 R0, RZ, RZ, R27 ;  /* 0x000000ffff007224 */ /* 0x000fc600078e001b */
[----:B---3--:R-:W-:Y:S04]  /*2a160*/  STL [R1+0x3600], R20 ;  /* 0x0036001401007387 */ /* 0x008fe80000100800 */
[----:B------:R3:W-:Y:S04]  /*2a170*/  STL [R1+0x35f4], R0 ;  /* 0x0035f40001007387 */ /* 0x0007e80000100800 */
[----:B------:R-:W2:Y:S04]  /*2a180*/  LDL.LU.64 R32, [R1+0x558] ;  /* 0x0005580001207983 */ /* 0x000ea80000300a00 */
[----:B------:R-:W2:Y:S01]  /*2a190*/  LDL.LU.64 R34, [R1+0x560] ;  /* 0x0005600001227983 */ /* 0x000ea20000300a00 */
[----:B---3--:R-:W-:-:S05]  /*2a1a0*/  IMAD.MOV.U32 R0, RZ, RZ, R21 ;  /* 0x000000ffff007224 */ /* 0x008fca00078e0015 */
[----:B------:R3:W-:Y:S04]  /*2a1b0*/  STL [R1+0x35fc], R0 ;  /* 0x0035fc0001007387 */ /* 0x0007e80000100800 */
[----:B----4-:R-:W-:Y:S04]  /*2a1c0*/  STL [R1+0x3608], R22 ;  /* 0x0036081601007387 */ /* 0x010fe80000100800 */
[----:B------:R-:W4:Y:S01]  /*2a1d0*/  LDL.LU.64 R28, [R1+0x568] ;  /* 0x00056800011c7983 */ /* 0x000f220000300a00 */
[----:B---3--:R-:W-:-:S03]  /*2a1e0*/  IMAD.MOV.U32 R0, RZ, RZ, R23 ;  /* 0x000000ffff007224 */ /* 0x008fc600078e0017 */
[----:B------:R-:W3:Y:S04]  /*2a1f0*/  LDL.LU.64 R30, [R1+0x570] ;  /* 0x00057000011e7983 */ /* 0x000ee80000300a00 */
[----:B------:R1:W-:Y:S04]  /*2a200*/  STL [R1+0x3604], R0 ;  /* 0x0036040001007387 */ /* 0x0003e80000100800 */
[----:B-----5:R-:W-:Y:S04]  /*2a210*/  STL [R1+0x3610], R16 ;  /* 0x0036101001007387 */ /* 0x020fe80000100800 */
[----:B------:R-:W5:Y:S01]  /*2a220*/  LDL.LU.64 R24, [R1+0x578] ;  /* 0x0005780001187983 */ /* 0x000f620000300a00 */
[----:B-1----:R-:W-:-:S03]  /*2a230*/  IMAD.MOV.U32 R0, RZ, RZ, R17 ;  /* 0x000000ffff007224 */ /* 0x002fc600078e0011 */
[----:B------:R-:W3:Y:S04]  /*2a240*/  LDL.LU.64 R26, [R1+0x638] ;  /* 0x00063800011a7983 */ /* 0x000ee80000300a00 */
[----:B------:R1:W-:Y:S04]  /*2a250*/  STL [R1+0x360c], R0 ;  /* 0x00360c0001007387 */ /* 0x0003e80000100800 */
[----:B------:R-:W-:Y:S04]  /*2a260*/  STL [R1+0x3618], R18 ;  /* 0x0036181201007387 */ /* 0x000fe80000100800 */
[----:B------:R-:W5:Y:S01]  /*2a270*/  LDL.LU.64 R20, [R1+0x500] ;  /* 0x0005000001147983 */ /* 0x000f620000300a00 */
[----:B-1----:R-:W-:-:S03]  /*2a280*/  IMAD.MOV.U32 R0, RZ, RZ, R19 ;  /* 0x000000ffff007224 */ /* 0x002fc600078e0013 */
[----:B------:R-:W5:Y:S04]  /*2a290*/  LDL.LU.64 R22, [R1+0x508] ;  /* 0x0005080001167983 */ /* 0x000f680000300a00 */
[----:B------:R1:W-:Y:S04]  /*2a2a0*/  STL [R1+0x3614], R0 ;  /* 0x0036140001007387 */ /* 0x0003e80000100800 */
[----:B------:R1:W-:Y:S04]  /*2a2b0*/  STL [R1+0x3620], R12 ;  /* 0x0036200c01007387 */ /* 0x0003e80000100800 */
[----:B------:R-:W5:Y:S01]  /*2a2c0*/  LDL.LU.64 R16, [R1+0x510] ;  /* 0x0005100001107983 */ /* 0x000f620000300a00 */
[----:B-1----:R-:W-:-:S03]  /*2a2d0*/  IMAD.MOV.U32 R0, RZ, RZ, R13 ;  /* 0x000000ffff007224 */ /* 0x002fc600078e000d */
[----:B------:R-:W5:Y:S04]  /*2a2e0*/  LDL.LU.64 R18, [R1+0x518] ;  /* 0x0005180001127983 */ /* 0x000f680000300a00 */
[----:B------:R1:W-:Y:S04]  /*2a2f0*/  STL [R1+0x361c], R0 ;  /* 0x00361c0001007387 */ /* 0x0003e80000100800 */
[----:B------:R1:W-:Y:S04]  /*2a300*/  STL [R1+0x3628], R14 ;  /* 0x0036280e01007387 */ /* 0x0003e80000100800 */
[----:B------:R-:W5:Y:S01]  /*2a310*/  LDL.LU.64 R12, [R1+0x520] ;  /* 0x00052000010c7983 */ /* 0x000f620000300a00 */
[----:B-1----:R-:W-:-:S03]  /*2a320*/  IMAD.MOV.U32 R0, RZ, RZ, R15 ;  /* 0x000000ffff007224 */ /* 0x002fc600078e000f */
[----:B------:R-:W-:Y:S04]  /*2a330*/  STL [R1+0x3630], R10 ;  /* 0x0036300a01007387 */ /* 0x000fe80000100800 */
[----:B------:R1:W-:Y:S04]  /*2a340*/  STL [R1+0x3624], R0 ;  /* 0x0036240001007387 */ /* 0x0003e80000100800 */
[----:B------:R-:W5:Y:S01]  /*2a350*/  LDL.LU.64 R14, [R1+0x528] ;  /* 0x00052800010e7983 */ /* 0x000f620000300a00 */
[----:B-1----:R-:W-:-:S03]  /*2a360*/  IMAD.MOV.U32 R0, RZ, RZ, R11 ;  /* 0x000000ffff007224 */ /* 0x002fc600078e000b */
[----:B------:R-:W-:Y:S04]  /*2a370*/  STL [R1+0x3638], R8 ;  /* 0x0036380801007387 */ /* 0x000fe80000100800 */
[----:B------:R1:W-:Y:S04]  /*2a380*/  STL [R1+0x362c], R0 ;  /* 0x00362c0001007387 */ /* 0x0003e80000100800 */
[----:B------:R-:W5:Y:S01]  /*2a390*/  LDL.LU.64 R10, [R1+0x530] ;  /* 0x00053000010a7983 */ /* 0x000f620000300a00 */
[----:B-1----:R-:W-:-:S03]  /*2a3a0*/  IMAD.MOV.U32 R0, RZ, RZ, R9 ;  /* 0x000000ffff007224 */ /* 0x002fc600078e0009 */
[----:B--2---:R-:W-:Y:S04]  /*2a3b0*/  STL [R1+0x3640], R46 ;  /* 0x0036402e01007387 */ /* 0x004fe80000100800 */
[----:B------:R1:W-:Y:S04]  /*2a3c0*/  STL [R1+0x3634], R0 ;  /* 0x0036340001007387 */ /* 0x0003e80000100800 */
[----:B------:R-:W2:Y:S01]  /*2a3d0*/  LDL.LU.64 R8, [R1+0x538] ;  /* 0x0005380001087983 */ /* 0x000ea20000300a00 */
[----:B-1----:R-:W-:-:S03]  /*2a3e0*/  IMAD.MOV.U32 R0, RZ, RZ, R47 ;  /* 0x000000ffff007224 */ /* 0x002fc600078e002f */
[----:B------:R-:W-:Y:S04]  /*2a3f0*/  STL [R1+0x3648], R32 ;  /* 0x0036482001007387 */ /* 0x000fe80000100800 */
[----:B------:R1:W-:Y:S04]  /*2a400*/  STL [R1+0x363c], R0 ;  /* 0x00363c0001007387 */ /* 0x0003e80000100800 */
[----:B------:R-:W-:Y:S01]  /*2a410*/  STL [R1+0x3650], R34 ;  /* 0x0036502201007387 */ /* 0x000fe20000100800 */
[----:B-1----:R-:W-:-:S05]  /*2a420*/  IMAD.MOV.U32 R0, RZ, RZ, R33 ;  /* 0x000000ffff007224 */ /* 0x002fca00078e0021 */
[----:B------:R1:W-:Y:S04]  /*2a430*/  STL [R1+0x3644], R0 ;  /* 0x0036440001007387 */ /* 0x0003e80000100800 */
[----:B----4-:R-:W-:Y:S01]  /*2a440*/  STL [R1+0x3658], R28 ;  /* 0x0036581c01007387 */ /* 0x010fe20000100800 */
[----:B-1----:R-:W-:-:S05]  /*2a450*/  IMAD.MOV.U32 R0, RZ, RZ, R35 ;  /* 0x000000ffff007224 */ /* 0x002fca00078e0023 */
[----:B------:R1:W-:Y:S04]  /*2a460*/  STL [R1+0x364c], R0 ;  /* 0x00364c0001007387 */ /* 0x0003e80000100800 */
[----:B---3--:R-:W-:Y:S01]  /*2a470*/  STL [R1+0x3660], R30 ;  /* 0x0036601e01007387 */ /* 0x008fe20000100800 */
[----:B-1----:R-:W-:-:S05]  /*2a480*/  IMAD.MOV.U32 R0, RZ, RZ, R29 ;  /* 0x000000ffff007224 */ /* 0x002fca00078e001d */
[----:B------:R1:W-:Y:S04]  /*2a490*/  STL [R1+0x3654], R0 ;  /* 0x0036540001007387 */ /* 0x0003e80000100800 */
[----:B-----5:R-:W-:Y:S01]  /*2a4a0*/  STL [R1+0x3668], R24 ;  /* 0x0036681801007387 */ /* 0x020fe20000100800 */
[----:B-1----:R-:W-:-:S05]  /*2a4b0*/  IMAD.MOV.U32 R0, RZ, RZ, R31 ;  /* 0x000000ffff007224 */ /* 0x002fca00078e001f */
[----:B------:R1:W-:Y:S04]  /*2a4c0*/  STL [R1+0x365c], R0 ;  /* 0x00365c0001007387 */ /* 0x0003e80000100800 */
[----:B------:R-:W-:Y:S01]  /*2a4d0*/  STL [R1+0x3670], R26 ;  /* 0x0036701a01007387 */ /* 0x000fe20000100800 */
        /* <DEDUP_REMOVED lines=17> */
[----:B------:R-:W3:Y:S01]  /*2a5f0*/  LDL.LU.64 R18, [R1+0x4c0] ;  /* 0x0004c00001127983 */ /* 0x000ee20000300a00 */
[----:B-1----:R-:W-:-:S05]  /*2a600*/  IMAD.MOV.U32 R0, RZ, RZ, R13 ;  /* 0x000000ffff007224 */ /* 0x002fca00078e000d */
[----:B------:R1:W-:Y:S04]  /*2a610*/  STL [R1+0x3694], R0 ;  /* 0x0036940001007387 */ /* 0x0003e80000100800 */
[----:B------:R-:W-:Y:S04]  /*2a620*/  STL [R1+0x36a0], R14 ;  /* 0x0036a00e01007387 */ /* 0x000fe80000100800 */
[----:B------:R-:W4:Y:S01]  /*2a630*/  LDL.LU.64 R12, [R1+0xa30] ;  /* 0x000a3000010c7983 */ /* 0x000f220000300a00 */
[----:B-1----:R-:W-:-:S05]  /*2a640*/  IMAD.MOV.U32 R0, RZ, RZ, R15 ;  /* 0x000000ffff007224 */ /* 0x002fca00078e000f */
[----:B------:R1:W-:Y:S04]  /*2a650*/  STL [R1+0x369c], R0 ;  /* 0x00369c0001007387 */ /* 0x0003e80000100800 */
[----:B------:R5:W-:Y:S01]  /*2a660*/  STL [R1+0x36a8], R10 ;  /* 0x0036a80a01007387 */ /* 0x000be20000100800 */
[----:B-1----:R-:W-:-:S03]  /*2a670*/  IMAD.MOV.U32 R0, RZ, RZ, R11 ;  /* 0x000000ffff007224 */ /* 0x002fc600078e000b */
[----:B-----5:R-:W5:Y:S04]  /*2a680*/  LDL.LU.64 R10, [R1+0xa28] ;  /* 0x000a2800010a7983 */ /* 0x020f680000300a00 */
[----:B------:R1:W-:Y:S04]  /*2a690*/  STL [R1+0x36a4], R0 ;  /* 0x0036a40001007387 */ /* 0x0003e80000100800 */
[----:B--2---:R2:W-:Y:S04]  /*2a6a0*/  STL [R1+0x36b0], R8 ;  /* 0x0036b00801007387 */ /* 0x0045e80000100800 */
[----:B------:R-:W5:Y:S01]  /*2a6b0*/  LDL.LU.64 R14, [R1+0xa20] ;  /* 0x000a2000010e7983 */ /* 0x000f620000300a00 */
[----:B-1----:R-:W-:-:S05]  /*2a6c0*/  IMAD.MOV.U32 R0, RZ, RZ, R9 ;  /* 0x000000ffff007224 */ /* 0x002fca00078e0009 */
[----:B------:R1:W-:Y:S04]  /*2a6d0*/  STL [R1+0x36ac], R0 ;  /* 0x0036ac0001007387 */ /* 0x0003e80000100800 */
[----:B------:R-:W-:Y:S04]  /*2a6e0*/  STL [R1+0x36b8], R120 ;  /* 0x0036b87801007387 */ /* 0x000fe80000100800 */
[----:B------:R-:W-:Y:S04]  /*2a6f0*/  STL [R1+0x36b4], R121 ;  /* 0x0036b47901007387 */ /* 0x000fe80000100800 */
[----:B------:R-:W5:Y:S04]  /*2a700*/  LDL.LU.64 R24, [R1+0xa18] ;  /* 0x000a180001187983 */ /* 0x000f680000300a00 */
[----:B------:R-:W-:Y:S04]  /*2a710*/  STL [R1+0x36c0], R122 ;  /* 0x0036c07a01007387 */ /* 0x000fe80000100800 */
[----:B------:R-:W-:Y:S04]  /*2a720*/  STL [R1+0x36bc], R123 ;  /* 0x0036bc7b01007387 */ /* 0x000fe80000100800 */
[----:B--2---:R-:W2:Y:S04]  /*2a730*/  LDL.LU.64 R8, [R1+0xa10] ;  /* 0x000a100001087983 */ /* 0x004ea80000300a00 */
[----:B------:R-:W-:Y:S04]  /*2a740*/  STL [R1+0x36c8], R124 ;  /* 0x0036c87c01007387 */ /* 0x000fe80000100800 */
[----:B------:R-:W-:Y:S04]  /*2a750*/  STL [R1+0x36c4], R125 ;  /* 0x0036c47d01007387 */ /* 0x000fe80000100800 */
[----:B------:R-:W2:Y:S04]  /*2a760*/  LDL.LU.64 R26, [R1+0xa08] ;  /* 0x000a0800011a7983 */ /* 0x000ea80000300a00 */
        /* <DEDUP_REMOVED lines=12> */
[----:B---3--:R3:W-:Y:S01]  /*2a830*/  STL [R1+0x36f0], R18 ;  /* 0x0036f01201007387 */ /* 0x0087e20000100800 */
[----:B-1----:R-:W-:-:S03]  /*2a840*/  IMAD.MOV.U32 R0, RZ, RZ, R19 ;  /* 0x000000ffff007224 */ /* 0x002fc600078e0013 */
[----:B---3--:R-:W3:Y:S04]  /*2a850*/  LDL.LU.64 R18, [R1+0x650] ;  /* 0x0006500001127983 */ /* 0x008ee80000300a00 */
[----:B------:R1:W-:Y:S04]  /*2a860*/  STL [R1+0x36ec], R0 ;  /* 0x0036ec0001007387 */ /* 0x0003e80000100800 */
[----:B----4-:R4:W-:Y:S01]  /*2a870*/  STL [R1+0x36f8], R12 ;  /* 0x0036f80c01007387 */ /* 0x0109e20000100800 */
[----:B-1----:R-:W-:-:S03]  /*2a880*/  IMAD.MOV.U32 R0, RZ, RZ, R13 ;  /* 0x000000ffff007224 */ /* 0x002fc600078e000d */
[----:B----4-:R-:W4:Y:S04]  /*2a890*/  LDL.LU.64 R12, [R1+0x658] ;  /* 0x00065800010c7983 */ /* 0x010f280000300a00 */
[----:B------:R1:W-:Y:S04]  /*2a8a0*/  STL [R1+0x36f4], R0 ;  /* 0x0036f40001007387 */ /* 0x0003e80000100800 */
[----:B-----5:R5:W-:Y:S01]  /*2a8b0*/  STL [R1+0x3700], R10 ;  /* 0x0037000a01007387 */ /* 0x020be20000100800 */
[----:B-1----:R-:W-:-:S03]  /*2a8c0*/  IMAD.MOV.U32 R0, RZ, RZ, R11 ;  /* 0x000000ffff007224 */ /* 0x002fc600078e000b */
[----:B-----5:R-:W5:Y:S04]  /*2a8d0*/  LDL.LU.64 R10, [R1+0x660] ;  /* 0x00066000010a7983 */ /* 0x020f680000300a00 */
[----:B------:R1:W-:Y:S04]  /*2a8e0*/  STL [R1+0x36fc], R0 ;  /* 0x0036fc0001007387 */ /* 0x0003e80000100800 */
[----:B------:R1:W-:Y:S02]  /*2a8f0*/  STL [R1+0x3708], R14 ;  /* 0x0037080e01007387 */ /* 0x0003e40000100800 */
[----:B-1----:R-:W-:-:S02]  /*2a900*/  IMAD.MOV.U32 R0, RZ, RZ, R15 ;  /* 0x000000ffff007224 */ /* 0x002fc400078e000f */
[----:B------:R-:W5:Y:S04]  /*2a910*/  LDL.LU.64 R14, [R1+0x668] ;  /* 0x00066800010e7983 */ /* 0x000f680000300a00 */
[----:B------:R1:W-:Y:S04]  /*2a920*/  STL [R1+0x3704], R0 ;  /* 0x0037040001007387 */ /* 0x0003e80000100800 */
[----:B------:R1:W-:Y:S02]  /*2a930*/  STL [R1+0x3710], R24 ;  /* 0x0037101801007387 */ /* 0x0003e40000100800 */
[----:B-1----:R-:W-:-:S02]  /*2a940*/  IMAD.MOV.U32 R0, RZ, RZ, R25 ;  /* 0x000000ffff007224 */ /* 0x002fc400078e0019 */
[----:B------:R-:W5:Y:S04]  /*2a950*/  LDL.LU.64 R24, [R1+0x670] ;  /* 0x0006700001187983 */ /* 0x000f680000300a00 */
[----:B------:R1:W-:Y:S04]  /*2a960*/  STL [R1+0x370c], R0 ;  /* 0x00370c0001007387 */ /* 0x0003e80000100800 */
[----:B--2---:R2:W-:Y:S01]  /*2a970*/  STL [R1+0x3718], R8 ;  /* 0x0037180801007387 */ /* 0x0045e20000100800 */
[----:B-1----:R-:W-:-:S03]  /*2a980*/  IMAD.MOV.U32 R0, RZ, RZ, R9 ;  /* 0x000000ffff007224 */ /* 0x002fc600078e0009 */
[----:B--2---:R-:W2:Y:S04]  /*2a990*/  LDL.LU.64 R8, [R1+0x6f8] ;  /* 0x0006f80001087983 */ /* 0x004ea80000300a00 */
[----:B------:R1:W-:Y:S04]  /*2a9a0*/  STL [R1+0x3714], R0 ;  /* 0x0037140001007387 */ /* 0x0003e80000100800 */
[----:B------:R1:W-:Y:S02]  /*2a9b0*/  STL [R1+0x3720], R26 ;  /* 0x0037201a01007387 */ /* 0x0003e40000100800 */
[----:B-1----:R-:W-:-:S02]  /*2a9c0*/  IMAD.MOV.U32 R0, RZ, RZ, R27 ;  /* 0x000000ffff007224 */ /* 0x002fc400078e001b */
[----:B------:R-:W2:Y:S04]  /*2a9d0*/  LDL.LU.64 R26, [R1+0x5f8] ;  /* 0x0005f800011a7983 */ /* 0x000ea80000300a00 */
        /* <DEDUP_REMOVED lines=585> */
[----:B------:R-:W-:Y:S04]  /*2ce70*/  STL [R1+0x3bb8], R30 ;  /* 0x003bb81e01007387 */ /* 0x000fe80000100800 */
[----:B------:R-:W2:Y:S01]  /*2ce80*/  LDL.LU.64 R28, [R1+0xcd8] ;  /* 0x000cd800011c7983 */ /* 0x000ea20000300a00 */
[----:B-1----:R-:W-:-:S05]  /*2ce90*/  IMAD.MOV.U32 R0, RZ, RZ, R31 ;  /* 0x000000ffff007224 */ /* 0x002fca00078e001f */
        /* <DEDUP_REMOVED lines=17> */
[----:B------:R-:W-:Y:S04]  /*2cfb0*/  STL [R1+0x3be0], R24 ;  /* 0x003be01801007387 */ /* 0x000fe80000100800 */
[----:B------:R-:W5:Y:S01]  /*2cfc0*/  LDL.LU.64 R30, [R1+0xab8] ;  /* 0x000ab800011e7983 */ /* 0x000f620000300a00 */
[----:B-1----:R-:W-:-:S05]  /*2cfd0*/  IMAD.MOV.U32 R0, RZ, RZ, R25 ;  /* 0x000000ffff007224 */ /* 0x002fca00078e0019 */
[----:B------:R1:W-:Y:S04]  /*2cfe0*/  STL [R1+0x3bdc], R0 ;  /* 0x003bdc0001007387 */ /* 0x0003e80000100800 */
[----:B--2---:R2:W-:Y:S01]  /*2cff0*/  STL [R1+0x3be8], R8 ;  /* 0x003be80801007387 */ /* 0x0045e20000100800 */
[----:B-1----:R-:W-:-:S03]  /*2d000*/  IMAD.MOV.U32 R0, RZ, RZ, R9 ;  /* 0x000000ffff007224 */ /* 0x002fc600078e0009 */
[----:B--2---:R-:W2:Y:S04]  /*2d010*/  LDL.LU.64 R8, [R1+0xac0] ;  /* 0x000ac00001087983 */ /* 0x004ea80000300a00 */
[----:B------:R1:W-:Y:S04]  /*2d020*/  STL [R1+0x3be4], R0 ;  /* 0x003be40001007387 */ /* 0x0003e80000100800 */
[----:B------:R-:W-:Y:S04]  /*2d030*/  STL [R1+0x3bf0], R26 ;  /* 0x003bf01a01007387 */ /* 0x000fe80000100800 */
[----:B------:R-:W2:Y:S01]  /*2d040*/  LDL.LU.64 R24, [R1+0xac8] ;  /* 0x000ac80001187983 */ /* 0x000ea20000300a00 */
[----:B-1----:R-:W-:-:S05]  /*2d050*/  IMAD.MOV.U32 R0, RZ, RZ, R27 ;  /* 0x000000ffff007224 */ /* 0x002fca00078e001b */
[----:B------:R1:W-:Y:S02]  /*2d060*/  STL [R1+0x3bec], R0 ;  /* 0x003bec0001007387 */ /* 0x0003e40000100800 */
[----:B-1----:R-:W-:Y:S02]  /*2d070*/  IMAD.MOV.U32 R0, RZ, RZ, R21 ;  /* 0x000000ffff007224 */ /* 0x002fe400078e0015 */
[----:B------:R-:W-:Y:S04]  /*2d080*/  STL [R1+0x3bf8], R20 ;  /* 0x003bf81401007387 */ /* 0x000fe80000100800 */
[----:B------:R-:W2:Y:S04]  /*2d090*/  LDL.LU.64 R26, [R1+0xad0] ;  /* 0x000ad000011a7983 */ /* 0x000ea80000300a00 */
[----:B------:R1:W-:Y:S02]  /*2d0a0*/  STL [R1+0x3bf4], R0 ;  /* 0x003bf40001007387 */ /* 0x0003e40000100800 */
[----:B-1----:R-:W-:-:S02]  /*2d0b0*/  IMAD.MOV.U32 R0, RZ, RZ, R23 ;  /* 0x000000ffff007224 */ /* 0x002fc400078e0017 */
[----:B------:R-:W-:Y:S04]  /*2d0c0*/  STL [R1+0x3c00], R22 ;  /* 0x003c001601007387 */ /* 0x000fe80000100800 */
[----:B------:R-:W2:Y:S04]  /*2d0d0*/  LDL.LU.64 R20, [R1+0xad8] ;  /* 0x000ad80001147983 */ /* 0x000ea80000300a00 */
[----:B------:R1:W-:Y:S04]  /*2d0e0*/  STL [R1+0x3bfc], R0 ;  /* 0x003bfc0001007387 */ /* 0x0003e80000100800 */
[----:B------:R1:W-:Y:S02]  /*2d0f0*/  STL [R1+0x3c08], R16 ;  /* 0x003c081001007387 */ /* 0x0003e40000100800 */
[----:B-1----:R-:W-:-:S02]  /*2d100*/  IMAD.MOV.U32 R0, RZ, RZ, R17 ;  /* 0x000000ffff007224 */ /* 0x002fc400078e0011 */
[----:B------:R-:W2:Y:S04]  /*2d110*/  LDL.LU.64 R22, [R1+0xae0] ;  /* 0x000ae00001167983 */ /* 0x000ea80000300a00 */
[----:B------:R-:W-:Y:S04]  /*2d120*/  STL [R1+0x3c10], R28 ;  /* 0x003c101c01007387 */ /* 0x000fe80000100800 */
[----:B------:R1:W-:Y:S04]  /*2d130*/  STL [R1+0x3c04], R0 ;  /* 0x003c040001007387 */ /* 0x0003e80000100800 */
[----:B------:R-:W2:Y:S01]  /*2d140*/  LDL.LU.64 R16, [R1+0xae8] ;  /* 0x000ae80001107983 */ /* 0x000ea20000300a00 */
[----:B-1----:R-:W-:-:S03]  /*2d150*/  IMAD.MOV.U32 R0, RZ, RZ, R29 ;  /* 0x000000ffff007224 */ /* 0x002fc600078e001d */
[----:B---3--:R-:W-:Y:S04]  /*2d160*/  STL [R1+0x3c18], R18 ;  /* 0x003c181201007387 */ /* 0x008fe80000100800 */
[----:B------:R1:W-:Y:S02]  /*2d170*/  STL [R1+0x3c0c], R0 ;  /* 0x003c0c0001007387 */ /* 0x0003e40000100800 */
[----:B-1----:R-:W-:Y:S02]  /*2d180*/  IMAD.MOV.U32 R0, RZ, RZ, R19 ;  /* 0x000000ffff007224 */ /* 0x002fe400078e0013 */
[----:B------:R-:W3:Y:S04]  /*2d190*/  LDL.LU.64 R18, [R1+0xaf0] ;  /* 0x000af00001127983 */ /* 0x000ee80000300a00 */
        /* <DEDUP_REMOVED lines=31> */
[----:B------:R-:W-:Y:S04]  /*2d390*/  STL [R1+0x3c60], R22 ;  /* 0x003c601601007387 */ /* 0x000fe80000100800 */
[----:B------:R1:W-:Y:S04]  /*2d3a0*/  STL [R1+0x3c54], R0 ;  /* 0x003c540001007387 */ /* 0x0003e80000100800 */
[----:B------:R-:W2:Y:S01]  /*2d3b0*/  LDL.LU.64 R20, [R1+0x9b0] ;  /* 0x0009b00001147983 */ /* 0x000ea20000300a00 */
[----:B-1----:R-:W-:-:S03]  /*2d3c0*/  IMAD.MOV.U32 R0, RZ, RZ, R23 ;  /* 0x000000ffff007224 */ /* 0x002fc600078e0017 */
[----:B------:R-:W-:Y:S04]  /*2d3d0*/  STL [R1+0x3c68], R16 ;  /* 0x003c681001007387 */ /* 0x000fe80000100800 */
[----:B------:R1:W-:Y:S04]  /*2d3e0*/  STL [R1+0x3c5c], R0 ;  /* 0x003c5c0001007387 */ /* 0x0003e80000100800 */
[----:B------:R-:W2:Y:S04]  /*2d3f0*/  LDL.LU.64 R22, [R1+0x5b0] ;  /* 0x0005b00001167983 */ /* 0x000ea80000300a00 */
[----:B------:R-:W2:Y:S01]  /*2d400*/  LDL.LU.64 R28, [R1+0x4b0] ;  /* 0x0004b000011c7983 */ /* 0x000ea20000300a00 */
[----:B-1----:R-:W-:-:S05]  /*2d410*/  IMAD.MOV.U32 R0, RZ, RZ, R17 ;  /* 0x000000ffff007224 */ /* 0x002fca00078e0011 */
[----:B------:R1:W-:Y:S04]  /*2d420*/  STL [R1+0x3c64], R0 ;  /* 0x003c640001007387 */ /* 0x0003e80000100800 */
[----:B---3--:R-:W-:Y:S01]  /*2d430*/  STL [R1+0x3c70], R18 ;  /* 0x003c701201007387 */ /* 0x008fe20000100800 */
[----:B-1----:R-:W-:-:S03]  /*2d440*/  IMAD.MOV.U32 R0, RZ, RZ, R19 ;  /* 0x000000ffff007224 */ /* 0x002fc600078e0013 */
[----:B------:R-:W3:Y:S04]  /*2d450*/  LDL.LU.64 R16, [R1+0x5a0] ;  /* 0x0005a00001107983 */ /* 0x000ee80000300a00 */
[----:B------:R4:W-:Y:S02]  /*2d460*/  STL [R1+0x3c6c], R0 ;  /* 0x003c6c0001007387 */ /* 0x0009e40000100800 */
[----:B----4-:R-:W-:Y:S02]  /*2d470*/  IMAD.MOV.U32 R0, RZ, RZ, R13 ;  /* 0x000000ffff007224 */ /* 0x010fe400078e000d */
[----:B------:R1:W-:Y:S04]  /*2d480*/  STL [R1+0x3c78], R12 ;  /* 0x003c780c01007387 */ /* 0x0003e80000100800 */
[----:B------:R-:W4:Y:S04]  /*2d490*/  LDL.LU.64 R18, [R1+0x598] ;  /* 0x0005980001127983 */ /* 0x000f280000300a00 */
[----:B------:R1:W-:Y:S04]  /*2d4a0*/  STL [R1+0x3c74], R0 ;  /* 0x003c740001007387 */ /* 0x0003e80000100800 */
[----:B-----5:R5:W-:Y:S04]  /*2d4b0*/  STL [R1+0x3c80], R10 ;  /* 0x003c800a01007387 */ /* 0x020be80000100800 */
[----:B-1----:R-:W4:Y:S01]  /*2d4c0*/  LDL.LU.64 R12, [R1+0x590] ;  /* 0x00059000010c7983 */ /* 0x002f220000300a00 */
[----:B------:R-:W-:-:S03]  /*2d4d0*/  IMAD.MOV.U32 R0, RZ, RZ, R11 ;  /* 0x000000ffff007224 */ /* 0x000fc600078e000b */
[----:B------:R-:W-:Y:S04]  /*2d4e0*/  STL [R1+0x3c88], R14 ;  /* 0x003c880e01007387 */ /* 0x000fe80000100800 */
[----:B------:R1:W-:Y:S04]  /*2d4f0*/  STL [R1+0x3c7c], R0 ;  /* 0x003c7c0001007387 */ /* 0x0003e80000100800 */
[----:B-----5:R-:W5:Y:S01]  /*2d500*/  LDL.LU.64 R10, [R1+0x588] ;  /* 0x00058800010a7983 */ /* 0x020f620000300a00 */
        /* <DEDUP_REMOVED lines=11> */
[----:B------:R-:W2:Y:S01]  /*2d5c0*/  LDL.LU.64 R8, [R1+0xd90] ;  /* 0x000d900001087983 */ /* 0x000ea20000300a00 */
[----:B-1----:R-:W-:-:S03]  /*2d5d0*/  IMAD.MOV.U32 R0, RZ, RZ, R25 ;  /* 0x000000ffff007224 */ /* 0x002fc600078e0019 */
[----:B------:R-:W-:Y:S04]  /*2d5e0*/  STL [R1+0x3ca8], R26 ;  /* 0x003ca81a01007387 */ /* 0x000fe80000100800 */
[----:B------:R1:W-:Y:S04]  /*2d5f0*/  STL [R1+0x3c9c], R0 ;  /* 0x003c9c0001007387 */ /* 0x0003e80000100800 */
[----:B------:R-:W2:Y:S01]  /*2d600*/  LDL.LU.64 R24, [R1+0xd98] ;  /* 0x000d980001187983 */ /* 0x000ea20000300a00 */
[----:B-1----:R-:W-:-:S03]  /*2d610*/  IMAD.MOV.U32 R0, RZ, RZ, R27 ;  /* 0x000000ffff007224 */ /* 0x002fc600078e001b */
        /* <DEDUP_REMOVED lines=19> */
[----:B------:R-:W-:Y:S04]  /*2d750*/  STL [R1+0x3cd8], R12 ;  /* 0x003cd80c01007387 */ /* 0x000fe80000100800 */
[----:B------:R1:W-:Y:S04]  /*2d760*/  STL [R1+0x3ccc], R0 ;  /* 0x003ccc0001007387 */ /* 0x0003e80000100800 */
[----:B----4-:R-:W4:Y:S01]  /*2d770*/  LDL.LU.64 R18, [R1+0xdd0] ;  /* 0x000dd00001127983 */ /* 0x010f220000300a00 */
[----:B-1----:R-:W-:-:S03]  /*2d780*/  IMAD.MOV.U32 R0, RZ, RZ, R13 ;  /* 0x000000ffff007224 */ /* 0x002fc600078e000d */
[----:B-----5:R-:W-:Y:S04]  /*2d790*/  STL [R1+0x3ce0], R10 ;  /* 0x003ce00a01007387 */ /* 0x020fe80000100800 */
[----:B------:R1:W-:Y:S02]  /*2d7a0*/  STL [R1+0x3cd4], R0 ;  /* 0x003cd40001007387 */ /* 0x0003e40000100800 */
[----:B-1----:R-:W-:Y:S02]  /*2d7b0*/  IMAD.MOV.U32 R0, RZ, RZ, R11 ;  /* 0x000000ffff007224 */ /* 0x002fe400078e000b */
[----:B------:R-:W5:Y:S04]  /*2d7c0*/  LDL.LU.64 R10, [R1+0xdd8] ;  /* 0x000dd800010a7983 */ /* 0x000f680000300a00 */
[----:B------:R1:W-:Y:S04]  /*2d7d0*/  STL [R1+0x3cdc], R0 ;  /* 0x003cdc0001007387 */ /* 0x0003e80000100800 */
[----:B------:R2:W-:Y:S04]  /*2d7e0*/  STL [R1+0x3ce8], R14 ;  /* 0x003ce80e01007387 */ /* 0x0005e80000100800 */
[----:B------:R-:W5:Y:S01]  /*2d7f0*/  LDL.LU.64 R12, [R1+0xd00] ;  /* 0x000d0000010c7983 */ /* 0x000f620000300a00 */
[----:B-1----:R-:W-:-:S05]  /*2d800*/  IMAD.MOV.U32 R0, RZ, RZ, R15 ;  /* 0x000000ffff007224 */ /* 0x002fca00078e000f */
[----:B------:R1:W-:Y:S04]  /*2d810*/  STL [R1+0x3ce4], R0 ;  /* 0x003ce40001007387 */ /* 0x0003e80000100800 */
[----:B--2---:R-:W-:Y:S04]  /*2d820*/  STL [R1+0x3cf0], R30 ;  /* 0x003cf01e01007387 */ /* 0x004fe80000100800 */
[----:B------:R-:W2:Y:S01]  /*2d830*/  LDL.LU.64 R14, [R1+0xd08] ;  /* 0x000d0800010e7983 */ /* 0x000ea20000300a00 */
[----:B-1----:R-:W-:-:S03]  /*2d840*/  IMAD.MOV.U32 R0, RZ, RZ, R31 ;  /* 0x000000ffff007224 */ /* 0x002fc600078e001f */
[----:B------:R-:W-:Y:S04]  /*2d850*/  STL [R1+0x3cf8], R8 ;  /* 0x003cf80801007387 */ /* 0x000fe80000100800 */
[----:B------:R1:W-:Y:S02]  /*2d860*/  STL [R1+0x3cec], R0 ;  /* 0x003cec0001007387 */ /* 0x0003e40000100800 */
[----:B-1----:R-:W-:Y:S02]  /*2d870*/  IMAD.MOV.U32 R0, RZ, RZ, R9 ;  /* 0x000000ffff007224 */ /* 0x002fe400078e0009 */
[----:B------:R-:W2:Y:S04]  /*2d880*/  LDL.LU.64 R8, [R1+0xd10] ;  /* 0x000d100001087983 */ /* 0x000ea80000300a00 */
[----:B------:R1:W-:Y:S04]  /*2d890*/  STL [R1+0x3cf4], R0 ;  /* 0x003cf40001007387 */ /* 0x0003e80000100800 */
[----:B------:R-:W-:Y:S01]  /*2d8a0*/  STL [R1+0x3d00], R24 ;  /* 0x003d001801007387 */ /* 0x000fe20000100800 */
[----:B-1----:R-:W-:-:S03]  /*2d8b0*/  IMAD.MOV.U32 R0, RZ, RZ, R25 ;  /* 0x000000ffff007224 */ /* 0x002fc600078e0019 */
        /* <DEDUP_REMOVED lines=10> */
[----:B------:R-:W-:Y:S04]  /*2d960*/  STL [R1+0x3d18], R22 ;  /* 0x003d181601007387 */ /* 0x000fe80000100800 */
[----:B------:R-:W2:Y:S01]  /*2d970*/  LDL.LU.64 R28, [R1+0xd30] ;  /* 0x000d3000011c7983 */ /* 0x000ea20000300a00 */
[----:B-1----:R-:W-:-:S03]  /*2d980*/  IMAD.MOV.U32 R0, RZ, RZ, R23 ;  /* 0x000000ffff007224 */ /* 0x002fc600078e0017 */
[----:B------:R-:W2:Y:S04]  /*2d990*/  LDL.LU.64 R30, [R1+0xd38] ;  /* 0x000d3800011e7983 */ /* 0x000ea80000300a00 */
[----:B------:R1:W-:Y:S04]  /*2d9a0*/  STL [R1+0x3d14], R0 ;  /* 0x003d140001007387 */ /* 0x0003e80000100800 */
[----:B---3--:R-:W-:Y:S04]  /*2d9b0*/  STL [R1+0x3d20], R16 ;  /* 0x003d201001007387 */ /* 0x008fe80000100800 */
[----:B------:R-:W3:Y:S01]  /*2d9c0*/  LDL.LU.64 R24, [R1+0xa78] ;  /* 0x000a780001187983 */ /* 0x000ee20000300a00 */
[----:B-1----:R-:W-:-:S03]  /*2d9d0*/  IMAD.MOV.U32 R0, RZ, RZ, R17 ;  /* 0x000000ffff007224 */ /* 0x002fc600078e0011 */
[----:B------:R-:W3:Y:S04]  /*2d9e0*/  LDL.LU.64 R26, [R1+0xa80] ;  /* 0x000a8000011a7983 */ /* 0x000ee80000300a00 */
[----:B------:R1:W-:Y:S04]  /*2d9f0*/  STL [R1+0x3d1c], R0 ;  /* 0x003d1c0001007387 */ /* 0x0003e80000100800 */
[----:B----4-:R-:W-:Y:S04]  /*2da00*/  STL [R1+0x3d28], R18 ;  /* 0x003d281201007387 */ /* 0x010fe80000100800 */
[----:B------:R-:W4:Y:S01]  /*2da10*/  LDL.LU.64 R22, [R1+0xa88] ;  /* 0x000a880001167983 */ /* 0x000f220000300a00 */
[----:B-1----:R-:W-:-:S03]  /*2da20*/  IMAD.MOV.U32 R0, RZ, RZ, R19 ;  /* 0x000000ffff007224 */ /* 0x002fc600078e0013 */
[----:B------:R-:W4:Y:S04]  /*2da30*/  LDL.LU.64 R16, [R1+0xa90] ;  /* 0x000a900001107983 */ /* 0x000f280000300a00 */
[----:B------:R1:W-:Y:S04]  /*2da40*/  STL [R1+0x3d24], R0 ;  /* 0x003d240001007387 */ /* 0x0003e80000100800 */
[----:B-----5:R5:W-:Y:S01]  /*2da50*/  STL [R1+0x3d30], R10 ;  /* 0x003d300a01007387 */ /* 0x020be20000100800 */
[----:B-1----:R-:W-:-:S03]  /*2da60*/  IMAD.MOV.U32 R0, RZ, RZ, R11 ;  /* 0x000000ffff007224 */ /* 0x002fc600078e000b */
[----:B-----5:R-:W5:Y:S04]  /*2da70*/  LDL.LU.64 R10, [R1+0xa98] ;  /* 0x000a9800010a7983 */ /* 0x020f680000300a00 */
[----:B------:R1:W-:Y:S04]  /*2da80*/  STL [R1+0x3d2c], R0 ;  /* 0x003d2c0001007387 */ /* 0x0003e80000100800 */
[----:B------:R-:W-:Y:S01]  /*2da90*/  STL [R1+0x3d38], R12 ;  /* 0x003d380c01007387 */ /* 0x000fe20000100800 */
[----:B-1----:R-:W-:-:S03]  /*2daa0*/  IMAD.MOV.U32 R0, RZ, RZ, R13 ;  /* 0x000000ffff007224 */ /* 0x002fc600078e000d */
[----:B--2---:R-:W-:Y:S04]  /*2dab0*/  STL [R1+0x3d40], R14 ;  /* 0x003d400e01007387 */ /* 0x004fe80000100800 */
[----:B------:R1:W-:Y:S04]  /*2dac0*/  STL [R1+0x3d34], R0 ;  /* 0x003d340001007387 */ /* 0x0003e80000100800 */
[----:B------:R-:W2:Y:S04]  /*2dad0*/  LDL.LU.64 R20, [R1+0xaa0] ;  /* 0x000aa00001147983 */ /* 0x000ea80000300a00 */
[----:B------:R-:W2:Y:S01]  /*2dae0*/  LDL.LU.64 R18, [R1+0xaa8] ;  /* 0x000aa80001127983 */ /* 0x000ea20000300a00 */
[----:B-1----:R-:W-:-:S05]  /*2daf0*/  IMAD.MOV.U32 R0, RZ, RZ, R15 ;  /* 0x000000ffff007224 */ /* 0x002fca00078e000f */
[----:B------:R1:W-:Y:S02]  /*2db00*/  STL [R1+0x3d3c], R0 ;  /* 0x003d3c0001007387 */ /* 0x0003e40000100800 */
[----:B-1----:R-:W-:Y:S02]  /*2db10*/  IMAD.MOV.U32 R0, RZ, RZ, R9 ;  /* 0x000000ffff007224 */ /* 0x002fe400078e0009 */
[----:B------:R-:W-:Y:S04]  /*2db20*/  STL [R1+0x3d48], R8 ;  /* 0x003d480801007387 */ /* 0x000fe80000100800 */
[----:B------:R-:W2:Y:S04]  /*2db30*/  LDL.LU.64 R12, [R1+0xab0] ;  /* 0x000ab000010c7983 */ /* 0x000ea80000300a00 */
[----:B------:R-:W2:Y:S04]  /*2db40*/  LDL.LU.64 R14, [R1+0xa38] ;  /* 0x000a3800010e7983 */ /* 0x000ea80000300a00 */
[----:B------:R1:W-:Y:S02]  /*2db50*/  STL [R1+0x3d44], R0 ;  /* 0x003d440001007387 */ /* 0x0003e40000100800 */
[----:B-1----:R-:W-:-:S02]  /*2db60*/  IMAD.MOV.U32 R0, RZ, RZ, R47 ;  /* 0x000000ffff007224 */ /* 0x002fc400078e002f */
[----:B------:R-:W-:Y:S04]  /*2db70*/  STL [R1+0x3d50], R46 ;  /* 0x003d502e01007387 */ /* 0x000fe80000100800 */
[----:B------:R-:W2:Y:S04]  /*2db80*/  LDL.LU.64 R8, [R1+0x4a8] ;  /* 0x0004a80001087983 */ /* 0x000ea80000300a00 */
[----:B------:R-:W-:Y:S04]  /*2db90*/  STL [R1+0x3d58], R32 ;  /* 0x003d582001007387 */ /* 0x000fe80000100800 */
        /* <DEDUP_REMOVED lines=9> */
[----:B------:R1:W-:Y:S02]  /*2dc30*/  STL [R1+0x3d64], R0 ;  /* 0x003d640001007387 */ /* 0x0003e40000100800 */
[----:B-1----:R-:W-:Y:S02]  /*2dc40*/  IMAD.MOV.U32 R0, RZ, RZ, R31 ;  /* 0x000000ffff007224 */ /* 0x002fe400078e001f */
[----:B---3--:R-:W-:Y:S04]  /*2dc50*/  STL [R1+0x3d78], R24 ;  /* 0x003d781801007387 */ /* 0x008fe80000100800 */
[----:B------:R1:W-:Y:S04]  /*2dc60*/  STL [R1+0x3d6c], R0 ;  /* 0x003d6c0001007387 */ /* 0x0003e80000100800 */
[----:B------:R-:W-:Y:S01]  /*2dc70*/  STL [R1+0x3d80], R26 ;  /* 0x003d801a01007387 */ /* 0x000fe20000100800 */
[----:B-1----:R-:W-:-:S05]  /*2dc80*/  IMAD.MOV.U32 R0, RZ, RZ, R25 ;  /* 0x000000ffff007224 */ /* 0x002fca00078e0019 */
[----:B------:R1:W-:Y:S02]  /*2dc90*/  STL [R1+0x3d74], R0 ;  /* 0x003d740001007387 */ /* 0x0003e40000100800 */
[----:B-1----:R-:W-:Y:S02]  /*2dca0*/  IMAD.MOV.U32 R0, RZ, RZ, R27 ;  /* 0x000000ffff007224 */ /* 0x002fe400078e001b */
[----:B----4-:R-:W-:Y:S04]  /*2dcb0*/  STL [R1+0x3d88], R22 ;  /* 0x003d881601007387 */ /* 0x010fe80000100800 */
[----:B------:R1:W-:Y:S04]  /*2dcc0*/  STL [R1+0x3d7c], R0 ;  /* 0x003d7c0001007387 */ /* 0x0003e80000100800 */
[----:B------:R-:W-:Y:S01]  /*2dcd0*/  STL [R1+0x3d90], R16 ;  /* 0x003d901001007387 */ /* 0x000fe20000100800 */
[----:B-1----:R-:W-:-:S05]  /*2dce0*/  IMAD.MOV.U32 R0, RZ, RZ, R23 ;  /* 0x000000ffff007224 */ /* 0x002fca00078e0017 */
[----:B------:R1:W-:Y:S04]  /*2dcf0*/  STL [R1+0x3d84], R0 ;  /* 0x003d840001007387 */ /* 0x0003e80000100800 */
[----:B------:R-:W3:Y:S01]  /*2dd00*/  LDL.LU.64 R22, [R1+0xb28] ;  /* 0x000b280001167983 */ /* 0x000ee20000300a00 */
[----:B-1----:R-:W-:-:S05]  /*2dd10*/  IMAD.MOV.U32 R0, RZ, RZ, R17 ;  /* 0x000000ffff007224 */ /* 0x002fca00078e0011 */
[----:B------:R1:W-:Y:S04]  /*2dd20*/  STL [R1+0x3d8c], R0 ;  /* 0x003d8c0001007387 */ /* 0x0003e80000100800 */
[----:B-----5:R4:W-:Y:S04]  /*2dd30*/  STL [R1+0x3d98], R10 ;  /* 0x003d980a01007387 */ /* 0x0209e80000100800 */
[----:B------:R-:W5:Y:S01]  /*2dd40*/  LDL.LU.64 R16, [R1+0x468] ;  /* 0x0004680001107983 */ /* 0x000f620000300a00 */
[----:B-1----:R-:W-:-:S03]  /*2dd50*/  IMAD.MOV.U32 R0, RZ, RZ, R11 ;  /* 0x000000ffff007224 */ /* 0x002fc600078e000b */
[----:B----4-:R-:W4:Y:S04]  /*2dd60*/  LDL.LU.64 R10, [R1+0x2e8] ;  /* 0x0002e800010a7983 */ /* 0x010f280000300a00 */
[----:B------:R2:W-:Y:S02]  /*2dd70*/  STL [R1+0x3d94], R0 ;  /* 0x003d940001007387 */ /* 0x0005e40000100800 */
[----:B--2---:R-:W-:Y:S02]  /*2dd80*/  IMAD.MOV.U32 R0, RZ, RZ, R21 ;  /* 0x000000ffff007224 */ /* 0x004fe400078e0015 */
[----:B------:R-:W-:Y:S04]  /*2dd90*/  STL [R1+0x3da0], R20 ;  /* 0x003da01401007387 */ /* 0x000fe80000100800 */
[----:B------:R-:W-:Y:S04]  /*2dda0*/  STL [R1+0x3da8], R18 ;  /* 0x003da81201007387 */ /* 0x000fe80000100800 */
[----:B------:R1:W-:Y:S02]  /*2ddb0*/  STL [R1+0x3d9c], R0 ;  /* 0x003d9c0001007387 */ /* 0x0003e40000100800 */
[----:B-1----:R-:W-:-:S02]  /*2ddc0*/  IMAD.MOV.U32 R0, RZ, RZ, R19 ;  /* 0x000000ffff007224 */ /* 0x002fc400078e0013 */
        /* <DEDUP_REMOVED lines=11> */
[----:B------:R-:W-:Y:S04]  /*2de80*/  STL [R1+0x3dc4], R97 ;  /* 0x003dc46101007387 */ /* 0x000fe80000100800 */
[----:B------:R-:W-:Y:S04]  /*2de90*/  STL [R1+0x3dd0], R112 ;  /* 0x003dd07001007387 */ /* 0x000fe80000100800 */
[----:B------:R-:W-:Y:S04]  /*2dea0*/  STL [R1+0x3dcc], R113 ;  /* 0x003dcc7101007387 */ /* 0x000fe80000100800 */
[----:B------:R-:W-:Y:S04]  /*2deb0*/  STL [R1+0x3dd8], R144 ;  /* 0x003dd89001007387 */ /* 0x000fe80000100800 */
[----:B------:R-:W2:Y:S04]  /*2dec0*/  LDL.LU.64 R18, [R1+0xb98] ;  /* 0x000b980001127983 */ /* 0x000ea80000300a00 */
[----:B------:R-:W-:Y:S04]  /*2ded0*/  STL [R1+0x3dd4], R145 ;  /* 0x003dd49101007387 */ /* 0x000fe80000100800 */
[----:B------:R-:W2:Y:S04]  /*2dee0*/  LDL.LU.64 R12, [R1+0x498] ;  /* 0x00049800010c7983 */ /* 0x000ea80000300a00 */
[----:B------:R-:W-:Y:S04]  /*2def0*/  STL [R1+0x3de0], R160 ;  /* 0x003de0a001007387 */ /* 0x000fe80000100800 */
[----:B------:R-:W2:Y:S04]  /*2df00*/  LDL.LU.64 R14, [R1+0x328] ;  /* 0x00032800010e7983 */ /* 0x000ea80000300a00 */
[----:B------:R-:W-:Y:S04]  /*2df10*/  STL [R1+0x3ddc], R161 ;  /* 0x003ddca101007387 */ /* 0x000fe80000100800 */
[----:B------:R-:W2:Y:S04]  /*2df20*/  LDL.LU.64 R8, [R1+0x2a0] ;  /* 0x0002a00001087983 */ /* 0x000ea80000300a00 */
[----:B------:R-:W-:Y:S04]  /*2df30*/  STL [R1+0x3de8], R176 ;  /* 0x003de8b001007387 */ /* 0x000fe80000100800 */
[----:B------:R-:W-:Y:S04]  /*2df40*/  STL [R1+0x3de4], R177 ;  /* 0x003de4b101007387 */ /* 0x000fe80000100800 */
[----:B------:R-:W-:Y:S04]  /*2df50*/  STL [R1+0x3df0], R192 ;  /* 0x003df0c001007387 */ /* 0x000fe80000100800 */
[----:B------:R-:W-:Y:S01]  /*2df60*/  STL [R1+0x3dec], R193 ;  /* 0x003decc101007387 */ /* 0x000fe20000100800 */
[----:B---3--:R-:W-:-:S03]  /*2df70*/  IMAD.MOV.U32 R0, RZ, RZ, R23 ;  /* 0x000000ffff007224 */ /* 0x008fc600078e0017 */
[----:B------:R-:W-:Y:S04]  /*2df80*/  STL [R1+0x3df8], R22 ;  /* 0x003df81601007387 */ /* 0x000fe80000100800 */
[----:B-----5:R-:W-:Y:S04]  /*2df90*/  STL [R1+0x3e00], R16 ;  /* 0x003e001001007387 */ /* 0x020fe80000100800 */
[----:B------:R1:W-:Y:S04]  /*2dfa0*/  STL [R1+0x3df4], R0 ;  /* 0x003df40001007387 */ /* 0x0003e80000100800 */
[----:B----4-:R-:W-:Y:S01]  /*2dfb0*/  STL [R1+0x3e08], R10 ;  /* 0x003e080a01007387 */ /* 0x010fe20000100800 */
        /* <DEDUP_REMOVED lines=8> */
[----:B------:R-:W3:Y:S04]  /*2e040*/  LDL.LU.64 R26, [R1+0xc08] ;  /* 0x000c0800011a7983 */ /* 0x000ee80000300a00 */
[----:B------:R-:W-:Y:S04]  /*2e050*/  STL [R1+0x3e20], R136 ;  /* 0x003e208801007387 */ /* 0x000fe80000100800 */
[----:B------:R-:W4:Y:S04]  /*2e060*/  LDL.LU.64 R20, [R1+0xaf8] ;  /* 0x000af80001147983 */ /* 0x000f280000300a00 */
[----:B------:R-:W-:Y:S04]  /*2e070*/  STL [R1+0x3e1c], R137 ;  /* 0x003e1c8901007387 */ /* 0x000fe80000100800 */
[----:B------:R-:W5:Y:S04]  /*2e080*/  LDL.LU.64 R10, [R1+0x430] ;  /* 0x00043000010a7983 */ /* 0x000f680000300a00 */
[----:B------:R-:W-:Y:S04]  /*2e090*/  STL [R1+0x3e28], R104 ;  /* 0x003e286801007387 */ /* 0x000fe80000100800 */
[----:B------:R-:W5:Y:S04]  /*2e0a0*/  LDL.LU.64 R22, [R1+0x2e0] ;  /* 0x0002e00001167983 */ /* 0x000f680000300a00 */
[----:B------:R-:W-:Y:S04]  /*2e0b0*/  STL [R1+0x3e24], R105 ;  /* 0x003e246901007387 */ /* 0x000fe80000100800 */
[----:B------:R-:W-:Y:S04]  /*2e0c0*/  STL [R1+0x3e30], R6 ;  /* 0x003e300601007387 */ /* 0x000fe80000100800 */
[----:B------:R-:W-:Y:S01]  /*2e0d0*/  STL [R1+0x3e2c], R7 ;  /* 0x003e2c0701007387 */ /* 0x000fe20000100800 */
[----:B--2---:R-:W-:-:S03]  /*2e0e0*/  IMAD.MOV.U32 R0, RZ, RZ, R19 ;  /* 0x000000ffff007224 */ /* 0x004fc600078e0013 */
[----:B------:R-:W-:Y:S04]  /*2e0f0*/  STL [R1+0x3e38], R18 ;  /* 0x003e381201007387 */ /* 0x000fe80000100800 */
        /* <DEDUP_REMOVED lines=8> */
[----:B------:R-:W2:Y:S04]  /*2e180*/  LDL.LU.64 R16, [R1+0x1020] ;  /* 0x0010200001107983 */ /* 0x000ea80000300a00 */
[----:B------:R-:W2:Y:S01]  /*2e190*/  LDL.LU.64 R18, [R1+0xb60] ;  /* 0x000b600001127983 */ /* 0x000ea20000300a00 */
[----:B-1----:R-:W-:-:S05]  /*2e1a0*/  IMAD.MOV.U32 R0, RZ, RZ, R9 ;  /* 0x000000ffff007224 */ /* 0x002fca00078e0009 */
[----:B------:R3:W-:Y:S04]  /*2e1b0*/  STL [R1+0x3e4c], R0 ;  /* 0x003e4c0001007387 */ /* 0x0007e80000100800 */
        /* <DEDUP_REMOVED lines=9> */
[----:B------:R-:W-:Y:S04]  /*2e250*/  STL [R1+0x3e70], R100 ;  /* 0x003e706401007387 */ /* 0x000fe80000100800 */
[----:B------:R-:W-:Y:S01]  /*2e260*/  STL [R1+0x3e6c], R101 ;  /* 0x003e6c6501007387 */ /* 0x000fe20000100800 */
[----:B---3--:R-:W-:-:S03]  /*2e270*/  IMAD.MOV.U32 R0, RZ, RZ, R27 ;  /* 0x000000ffff007224 */ /* 0x008fc600078e001b */
[----:B------:R-:W-:Y:S04]  /*2e280*/  STL [R1+0x3e78], R26 ;  /* 0x003e781a01007387 */ /* 0x000fe80000100800 */
[----:B----4-:R-:W-:Y:S04]  /*2e290*/  STL [R1+0x3e80], R20 ;  /* 0x003e801401007387 */ /* 0x010fe80000100800 */
[----:B------:R1:W-:Y:S04]  /*2e2a0*/  STL [R1+0x3e74], R0 ;  /* 0x003e740001007387 */ /* 0x0003e80000100800 */
[----:B-----5:R-:W-:Y:S01]  /*2e2b0*/  STL [R1+0x3e88], R10 ;  /* 0x003e880a01007387 */ /* 0x020fe20000100800 */
[----:B-1----:R-:W-:-:S05]  /*2e2c0*/  IMAD.MOV.U32 R0, RZ, RZ, R21 ;  /* 0x000000ffff007224 */ /* 0x002fca00078e0015 */
[----:B------:R1:W-:Y:S04]  /*2e2d0*/  STL [R1+0x3e7c], R0 ;  /* 0x003e7c0001007387 */ /* 0x0003e80000100800 */
[----:B------:R-:W-:Y:S01]  /*2e2e0*/  STL [R1+0x3e90], R22 ;  /* 0x003e901601007387 */ /* 0x000fe20000100800 */
[----:B-1----:R-:W-:-:S05]  /*2e2f0*/  IMAD.MOV.U32 R0, RZ, RZ, R11 ;  /* 0x000000ffff007224 */ /* 0x002fca00078e000b */
[----:B------:R1:W-:Y:S04]  /*2e300*/  STL [R1+0x3e84], R0 ;  /* 0x003e840001007387 */ /* 0x0003e80000100800 */
[----:B------:R-:W3:Y:S01]  /*2e310*/  LDL.LU.64 R10, [R1+0x2048] ;  /* 0x00204800010a7983 */ /* 0x000ee20000300a00 */
[----:B-1----:R-:W-:-:S03]  /*2e320*/  IMAD.MOV.U32 R0, RZ, RZ, R23 ;  /* 0x000000ffff007224 */ /* 0x002fc600078e0017 */
[----:B------:R-:W-:Y:S04]  /*2e330*/  STL [R1+0x3e98], R190 ;  /* 0x003e98be01007387 */ /* 0x000fe80000100800 */
[----:B------:R2:W-:Y:S04]  /*2e340*/  STL [R1+0x3e8c], R0 ;  /* 0x003e8c0001007387 */ /* 0x0005e80000100800 */
[----:B------:R-:W-:Y:S04]  /*2e350*/  STL [R1+0x3e94], R191 ;  /* 0x003e94bf01007387 */ /* 0x000fe80000100800 */
[----:B------:R-:W-:Y:S04]  /*2e360*/  STL [R1+0x3ea0], R154 ;  /* 0x003ea09a01007387 */ /* 0x000fe80000100800 */
[----:B------:R-:W-:Y:S04]  /*2e370*/  STL [R1+0x3e9c], R155 ;  /* 0x003e9c9b01007387 */ /* 0x000fe80000100800 */
[----:B------:R-:W-:Y:S04]  /*2e380*/  STL [R1+0x3ea8], R118 ;  /* 0x003ea87601007387 */ /* 0x000fe80000100800 */
[----:B------:R-:W-:Y:S04]  /*2e390*/  STL [R1+0x3ea4], R119 ;  /* 0x003ea47701007387 */ /* 0x000fe80000100800 */
[----:B------:R-:W-:Y:S04]  /*2e3a0*/  STL [R1+0x3eb0], R102 ;  /* 0x003eb06601007387 */ /* 0x000fe80000100800 */
[----:B------:R-:W-:Y:S01]  /*2e3b0*/  STL [R1+0x3eac], R103 ;  /* 0x003eac6701007387 */ /* 0x000fe20000100800 */
[----:B--2---:R-:W-:-:S03]  /*2e3c0*/  IMAD.MOV.U32 R0, RZ, RZ, R17 ;  /* 0x000000ffff007224 */ /* 0x004fc600078e0011 */
        /* <DEDUP_REMOVED lines=14> */
[----:B------:R-:W-:Y:S04]  /*2e4b0*/  STL [R1+0x3ed4], R0 ;  /* 0x003ed40001007387 */ /* 0x000fe80000100800 */
[----:B------:R-:W-:Y:S04]  /*2e4c0*/  STL [R1+0x3edc], R171 ;  /* 0x003edcab01007387 */ /* 0x000fe80000100800 */
[----:B------:R-:W-:Y:S04]  /*2e4d0*/  STL [R1+0x3ee8], R140 ;  /* 0x003ee88c01007387 */ /* 0x000fe80000100800 */
[----:B------:R-:W-:Y:S04]  /*2e4e0*/  STL [R1+0x3ee4], R141 ;  /* 0x003ee48d01007387 */ /* 0x000fe80000100800 */
[----:B------:R-:W-:Y:S04]  /*2e4f0*/  STL [R1+0x3ef0], R106 ;  /* 0x003ef06a01007387 */ /* 0x000fe80000100800 */
[----:B------:R-:W-:Y:S01]  /*2e500*/  STL [R1+0x3eec], R107 ;  /* 0x003eec6b01007387 */ /* 0x000fe20000100800 */
[----:B---3--:R-:W-:-:S03]  /*2e510*/  IMAD.MOV.U32 R6, RZ, RZ, R11 ;  /* 0x000000ffff067224 */ /* 0x008fc600078e000b */
[----:B------:R-:W-:Y:S04]  /*2e520*/  STL [R1+0x3ef8], R10 ;  /* 0x003ef80a01007387 */ /* 0x000fe80000100800 */
[----:B------:R1:W-:Y:S04]  /*2e530*/  STL [R1+0x3ef4], R6 ;  /* 0x003ef40601007387 */ /* 0x0003e80000100800 */
[----:B------:R-:W2:Y:S04]  /*2e540*/  LDL.LU.64 R8, [R1+0xbd8] ;  /* 0x000bd80001087983 */ /* 0x000ea80000300a00 */
[----:B-1----:R-:W3:Y:S04]  /*2e550*/  LDL.LU.64 R6, [R1+0xa70] ;  /* 0x000a700001067983 */ /* 0x002ee80000300a00 */
[----:B--2---:R1:W-:Y:S04]  /*2e560*/  STL.64 [R1+0x35e8], R8 ;  /* 0x0035e80801007387 */ /* 0x0043e80000100a00 */
[----:B-1----:R-:W2:Y:S04]  /*2e570*/  LDL.LU.64 R8, [R1+0x420] ;  /* 0x0004200001087983 */ /* 0x002ea80000300a00 */
[----:B---3--:R1:W-:Y:S04]  /*2e580*/  STL.64 [R1+0x35e0], R6 ;  /* 0x0035e00601007387 */ /* 0x0083e80000100a00 */
[----:B-1----:R-:W3:Y:S04]  /*2e590*/  LDL.LU.64 R6, [R1+0x2d8] ;  /* 0x0002d80001067983 */ /* 0x002ee80000300a00 */
[----:B--2---:R-:W-:Y:S04]  /*2e5a0*/  STL.64 [R1+0x35d8], R8 ;  /* 0x0035d80801007387 */ /* 0x004fe80000100a00 */
[----:B------:R-:W-:Y:S04]  /*2e5b0*/  STL.64 [R1+0x35c8], R186 ;  /* 0x0035c8ba01007387 */ /* 0x000fe80000100a00 */
[----:B---3--:R1:W-:Y:S04]  /*2e5c0*/  STL.64 [R1+0x35d0], R6 ;  /* 0x0035d00601007387 */ /* 0x0083e80000100a00 */
[----:B------:R-:W-:Y:S04]  /*2e5d0*/  STL.64 [R1+0x35c0], R150 ;  /* 0x0035c09601007387 */ /* 0x000fe80000100a00 */
[----:B------:R-:W-:Y:S04]  /*2e5e0*/  STL.64 [R1+0x35b8], R110 ;  /* 0x0035b86e01007387 */ /* 0x000fe80000100a00 */
[----:B-1----:R-:W2:Y:S04]  /*2e5f0*/  LDL.LU.64 R6, [R1+0x2088] ;  /* 0x0020880001067983 */ /* 0x002ea80000300a00 */
[----:B------:R-:W3:Y:S04]  /*2e600*/  LDL.LU.64 R8, [R1+0xc10] ;  /* 0x000c100001087983 */ /* 0x000ee80000300a00 */
[----:B--2---:R1:W-:Y:S04]  /*2e610*/  STL.64 [R1+0x35b0], R6 ;  /* 0x0035b00601007387 */ /* 0x0043e80000100a00 */
[----:B-1----:R-:W2:Y:S04]  /*2e620*/  LDL.LU.64 R6, [R1+0xb20] ;  /* 0x000b200001067983 */ /* 0x002ea80000300a00 */
[----:B---3--:R1:W-:Y:S04]  /*2e630*/  STL.64 [R1+0x35a8], R8 ;  /* 0x0035a80801007387 */ /* 0x0083e80000100a00 */
[----:B-1----:R-:W3:Y:S04]  /*2e640*/  LDL.LU.64 R8, [R1+0x458] ;  /* 0x0004580001087983 */ /* 0x002ee80000300a00 */
[----:B--2---:R1:W-:Y:S04]  /*2e650*/  STL.64 [R1+0x35a0], R6 ;  /* 0x0035a00601007387 */ /* 0x0043e80000100a00 */
[----:B-1----:R-:W2:Y:S04]  /*2e660*/  LDL.LU.64 R6, [R1+0x2f0] ;  /* 0x0002f00001067983 */ /* 0x002ea80000300a00 */
[----:B---3--:R-:W-:Y:S04]  /*2e670*/  STL.64 [R1+0x3598], R8 ;  /* 0x0035980801007387 */ /* 0x008fe80000100a00 */
[----:B------:R-:W-:Y:S04]  /*2e680*/  STL.64 [R1+0x3588], R200 ;  /* 0x003588c801007387 */ /* 0x000fe80000100a00 */
[----:B--2---:R1:W-:Y:S04]  /*2e690*/  STL.64 [R1+0x3590], R6 ;  /* 0x0035900601007387 */ /* 0x0043e80000100a00 */
        /* <DEDUP_REMOVED lines=10> */
[----:B---3--:R1:W-:Y:S04]  /*2e740*/  STL.64 [R1+0x3558], R8 ;  /* 0x0035580801007387 */ /* 0x0083e80000100a00 */
[----:B------:R-:W-:Y:S04]  /*2e750*/  STL.64 [R1+0x3548], R232 ;  /* 0x003548e801007387 */ /* 0x000fe80000100a00 */
[----:B--2---:R2:W-:Y:S04]  /*2e760*/  STL.64 [R1+0x3550], R6 ;  /* 0x0035500601007387 */ /* 0x0045e80000100a00 */
[----:B------:R-:W-:Y:S04]  /*2e770*/  STL.64 [R1+0x3540], R166 ;  /* 0x003540a601007387 */ /* 0x000fe80000100a00 */
[----:B------:R-:W-:Y:S04]  /*2e780*/  STL.64 [R1+0x3538], R134 ;  /* 0x0035388601007387 */ /* 0x000fe80000100a00 */
[----:B-1----:R-:W3:Y:S04]  /*2e790*/  LDL.LU.64 R8, [R1+0x22d8] ;  /* 0x0022d80001087983 */ /* 0x002ee80000300a00 */
[----:B--2---:R-:W2:Y:S04]  /*2e7a0*/  LDL.LU.64 R6, [R1+0xfc8] ;  /* 0x000fc80001067983 */ /* 0x004ea80000300a00 */
[----:B---3--:R1:W-:Y:S04]  /*2e7b0*/  STL.64 [R1+0x3530], R8 ;  /* 0x0035300801007387 */ /* 0x0083e80000100a00 */
[----:B-1----:R-:W3:Y:S04]  /*2e7c0*/  LDL.LU.64 R8, [R1+0xb80] ;  /* 0x000b800001087983 */ /* 0x002ee80000300a00 */
        /* <DEDUP_REMOVED lines=374> */
[----:B--2---:R1:W-:Y:S04]  /*2ff30*/  STL.64 [R1+0x2ef8], R6 ;  /* 0x002ef80601007387 */ /* 0x0043e80000100a00 */
        /* <DEDUP_REMOVED lines=1891> */
[----:B------:R-:W3:Y:S03]  /*37570*/  S2R R2, SR_TID.X ;  /* 0x0000000000027919 */ /* 0x000ee60000002100 */
        /* <DEDUP_REMOVED lines=29> */
[----:B---3--:R-:W-:-:S02]  /*37750*/  LOP3.LUT R252, R2, 0x7, RZ, 0xc0, !PT ;  /* 0x0000000702fc7812 */ /* 0x008fc400078ec0ff */
[C---:B------:R-:W-:Y:S02]  /*37760*/  LOP3.LUT R4, R2.reuse, 0x3, RZ, 0xc0, !PT ;  /* 0x0000000302047812 */ /* 0x040fe400078ec0ff */
[----:B------:R-:W-:Y:S01]  /*37770*/  LOP3.LUT R0, R2, 0x1c, RZ, 0xc0, !PT ;  /* 0x0000001c02007812 */ /* 0x000fe200078ec0ff */
[----:B------:R-:W-:Y:S02]  /*37780*/  IMAD R252, R252, 0x90, RZ ;  /* 0x00000090fcfc7824 */ /* 0x000fe400078e02ff */
[----:B------:R-:W-:Y:S01]  /*37790*/  IMAD.SHL.U32 R2, R2, 0x2, RZ ;  /* 0x0000000202027824 */ /* 0x000fe200078e00ff */
[----:B------:R-:W-:Y:S01]  /*377a0*/  USHF.R.S32.HI UR9, URZ, 0x1f, UR5 ;  /* 0x0000001fff097899 */ /* 0x000fe20008011405 */
[----:B------:R-:W-:Y:S01]  /*377b0*/  IMAD R0, R4, 0x420, R0 ;  /* 0x0000042004007824 */ /* 0x000fe200078e0200 */
[----:B------:R-:W-:Y:S02]  /*377c0*/  SHF.R.S32.HI R4, RZ, 0x1f, R5 ;  /* 0x0000001fff047819 */ /* 0x000fe40000011405 */
[----:B------:R-:W-:Y:S01]  /*377d0*/  LOP3.LUT R252, R252, 0x30, R2, 0x78, !PT ;  /* 0x00000030fcfc7812 */ /* 0x000fe200078e7802 */
[----:B------:R-:W-:Y:S01]  /*377e0*/  ULEA.HI UR5, UR9, UR5, URZ, 0x5 ;  /* 0x0000000509057291 */ /* 0x000fe2000f8f28ff */
[----:B------:R-:W-:-:S02]  /*377f0*/  SHF.R.S32.HI R2, RZ, 0x1f, R3 ;  /* 0x0000001fff027819 */ /* 0x000fc40000011403 */
[----:B------:R-:W-:Y:S02]  /*37800*/  CS2R R88, SRZ ;  /* 0x0000000000587805 */ /* 0x000fe4000001ff00 */
[----:B------:R-:W-:Y:S01]  /*37810*/  SHF.L.U64.HI R4, R5, 0x2, R4 ;  /* 0x0000000205047819 */ /* 0x000fe20000010204 */
[----:B------:R-:W-:Y:S01]  /*37820*/  USHF.R.S32.HI UR5, URZ, 0x5, UR5 ;  /* 0x00000005ff057899 */ /* 0x000fe20008011405 */
[C---:B------:R-:W-:Y:S01]  /*37830*/  SHF.L.U64.HI R2, R3.reuse, 0x2, R2 ;  /* 0x0000000203027819 */ /* 0x040fe20000010202 */
[----:B------:R-:W-:Y:S01]  /*37840*/  IMAD.SHL.U32 R3, R3, 0x4, RZ ;  /* 0x0000000403037824 */ /* 0x000fe200078e00ff */
[----:B-1----:R-:W-:Y:S01]  /*37850*/  LOP3.LUT R6, R0, 0x20, RZ, 0x3c, !PT ;  /* 0x0000002000067812 */ /* 0x002fe200078e3cff */
[----:B------:R-:W-:Y:S01]  /*37860*/  IMAD.SHL.U32 R5, R5, 0x4, RZ ;  /* 0x0000000405057824 */ /* 0x000fe200078e00ff */
        /* <DEDUP_REMOVED lines=63> */
[C---:B------:R-:W-:Y:S02]  /*37c60*/  LOP3.LUT R96, R0.reuse, 0x40, RZ, 0x3c, !PT ;  /* 0x0000004000607812 */ /* 0x040fe400078e3cff */
[----:B------:R-:W-:Y:S02]  /*37c70*/  LOP3.LUT R7, R0, 0x60, RZ, 0x3c, !PT ;  /* 0x0000006000077812 */ /* 0x000fe400078e3cff */
[----:B------:R-:W-:Y:S01]  /*37c80*/  LOP3.LUT R6, R252, 0x40, RZ, 0x3c, !PT ;  /* 0x00000040fc067812 */ /* 0x000fe200078e3cff */
[----:B------:R-:W-:Y:S01]  /*37c90*/  UMOV UR6, URZ ;  /* 0x000000ff00067c82 */ /* 0x000fe20008000000 */
[----:B------:R-:W-:Y:S01]  /*37ca0*/  UMOV UR8, 0x1 ;  /* 0x0000000100087882 */ /* 0x000fe20000000000 */
[----:B------:R-:W-:Y:S01]  /*37cb0*/  UIADD3 UR11, UPT, UPT, UR5, -0x2, URZ ;  /* 0xfffffffe050b7890 */ /* 0x000fe2000fffe0ff */
[----:B--2---:R-:W-:-:S11]  /*37cc0*/  UMOV UR9, 0xffffffff ;  /* 0xffffffff00097882 */ /* 0x004fd60000000000 */
.L_x_1:
[----:B------:R-:W-:-:S04]  /*37cd0*/  DEPBAR.LE SB0, 0x2 ;  /* 0x000080800000791a */ /* 0x000fc80000000000 */
[----:B------:R-:W-:Y:S01]  /*37ce0*/  UIADD3 UR9, UPT, UPT, UR9, 0x1, URZ ;  /* 0x0000000109097890 */ /* 0x000fe2000fffe0ff */
[----:B------:R-:W2:Y:S03]  /*37cf0*/  LDL.LU.64 R96, [R1+0x12e0] ;  /* 0x0012e00001607983 */ /* 0x000ea60000300a00 */
[----:B------:R-:W-:Y:S01]  /*37d00*/  UISETP.GT.AND UP0, UPT, UR9, 0x1, UPT ;  /* 0x000000010900788c */ /* 0x000fe2000bf04270 */
[----:B------:R-:W2:Y:S01]  /*37d10*/  LDL.LU.64 R98, [R1+0x12e8] ;  /* 0x0012e80001627983 */ /* 0x000ea20000300a00 */
[C---:B------:R-:W-:Y:S02]  /*37d20*/  LOP3.LUT R100, R0.reuse, 0x20, RZ, 0x3c, !PT ;  /* 0x0000002000647812 */ /* 0x040fe400078e3cff */
[----:B------:R-:W-:Y:S01]  /*37d30*/  USEL UR9, UR9, URZ, !UP0 ;  /* 0x000000ff09097287 */ /* 0x000fe2000c000000 */
[----:B------:R-:W-:Y:S01]  /*37d40*/  STL [R1+0x4a5c], R4 ;  /* 0x004a5c0401007387 */ /* 0x000fe20000100800 */
[----:B------:R-:W-:-:S02]  /*37d50*/  LOP3.LUT R7, R0, 0x40, RZ, 0x3c, !PT ;  /* 0x0000004000077812 */ /* 0x000fc400078e3cff */
[----:B------:R-:W-:Y:S01]  /*37d60*/  ULEA UR10, UR9, UR4, 0xf ;  /* 0x00000004090a7291 */ /* 0x000fe2000f8e78ff */
[----:B------:R-:W-:Y:S01]  /*37d70*/  BAR.SYNC.DEFER_BLOCKING 0x0 ;  /* 0x0000000000007b1d */ /* 0x000fe20000010000 */
[----:B------:R-:W-:-:S05]  /*37d80*/  LOP3.LUT R6, R0, 0x60, RZ, 0x3c, !PT ;  /* 0x0000006000067812 */ /* 0x000fca00078e3cff */
[----:B------:R-:W-:Y:S04]  /*37d90*/  STL [R1+0x4a58], R5 ;  /* 0x004a580501007387 */ /* 0x000fe80000100800 */
[----:B------:R-:W-:Y:S04]  /*37da0*/  STL [R1+0x43e4], R3 ;  /* 0x0043e40301007387 */ /* 0x000fe80000100800 */
[----:B------:R-:W-:Y:S04]  /*37db0*/  STL [R1+0x43e0], R2 ;  /* 0x0043e00201007387 */ /* 0x000fe80000100800 */
[----:B-----5:R-:W1:Y:S04]  /*37dc0*/  LDSM.16.M88.4 R132, [R252+UR10+0x10000] ;  /* 0x0100000afc84783b */ /* 0x020e680008000200 */
[----:B------:R-:W3:Y:S04]  /*37dd0*/  LDSM.16.M88.4 R128, [R252+UR10+0x10400] ;  /* 0x0104000afc80783b */ /* 0x000ee80008000200 */
[----:B------:R-:W-:Y:S04]  /*37de0*/  LDS R136, [R0+UR10] ;  /* 0x0000000a00887984 */ /* 0x000fe80008000800 */
[----:B------:R-:W-:Y:S04]  /*37df0*/  LDS R138, [R0+UR10+0x1000] ;  /* 0x0010000a008a7984 */ /* 0x000fe80008000800 */
[----:B------:R-:W-:Y:S04]  /*37e00*/  LDS R137, [R100+UR10] ;  /* 0x0000000a64897984 */ /* 0x000fe80008000800 */
[----:B------:R-:W2:Y:S04]  /*37e10*/  LDS R139, [R100+UR10+0x1000] ;  /* 0x0010000a648b7984 */ /* 0x000ea80008000800 */
[----:B------:R-:W-:Y:S04]  /*37e20*/  LDS R140, [R7+UR10] ;  /* 0x0000000a078c7984 */ /* 0x000fe80008000800 */
[----:B------:R-:W-:Y:S04]  /*37e30*/  LDS R142, [R7+UR10+0x1000] ;  /* 0x0010000a078e7984 */ /* 0x000fe80008000800 */
[----:B------:R-:W-:Y:S04]  /*37e40*/  LDS R141, [R6+UR10] ;  /* 0x0000000a068d7984 */ /* 0x000fe80008000800 */
[----:B------:R-:W4:Y:S04]  /*37e50*/  LDS R143, [R6+UR10+0x1000] ;  /* 0x0010000a068f7984 */ /* 0x000f280008000800 */
[----:B-1----:R-:W-:Y:S04]  /*37e60*/  STL [R1+0x505c], R134 ;  /* 0x00505c8601007387 */ /* 0x002fe80000100800 */
[----:B------:R-:W-:Y:S04]  /*37e70*/  STL [R1+0x5058], R135 ;  /* 0x0050588701007387 */ /* 0x000fe80000100800 */
[----:B---3--:R-:W-:Y:S04]  /*37e80*/  STL [R1+0x5064], R130 ;  /* 0x0050648201007387 */ /* 0x008fe80000100800 */
[----:B------:R-:W-:Y:S04]  /*37e90*/  STL [R1+0x5060], R131 ;  /* 0x0050608301007387 */ /* 0x000fe80000100800 */
[----:B------:R-:W4:Y:S04]  /*37ea0*/  LDL.LU.64 R200, [R1+0x1280] ;  /* 0x0012800001c87983 */ /* 0x000f280000300a00 */
[----:B------:R-:W4:Y:S04]  /*37eb0*/  LDL.LU.64 R202, [R1+0x1288] ;  /* 0x0012880001ca7983 */ /* 0x000f280000300a00 */
[----:B------:R-:W3:Y:S04]  /*37ec0*/  LDL.LU.64 R196, [R1+0x1260] ;  /* 0x0012600001c47983 */ /* 0x000ee80000300a00 */
        /* <DEDUP_REMOVED lines=9> */
[----:B------:R-:W-:Y:S04]  /*37f60*/  LDS R152, [R0+UR10+0x80] ;  /* 0x0000800a00987984 */ /* 0x000fe80008000800 */
[----:B------:R-:W-:Y:S04]  /*37f70*/  LDS R154, [R0+UR10+0x1080] ;  /* 0x0010800a009a7984 */ /* 0x000fe80008000800 */
[----:B------:R-:W-:Y:S04]  /*37f80*/  LDS R153, [R100+UR10+0x80] ;  /* 0x0000800a64997984 */ /* 0x000fe80008000800 */
[----:B------:R-:W3:Y:S04]  /*37f90*/  LDS R155, [R100+UR10+0x1080] ;  /* 0x0010800a649b7984 */ /* 0x000ee80008000800 */
[----:B------:R-:W3:Y:S04]  /*37fa0*/  LDL.LU.64 R112, [R1+0xe40] ;  /* 0x000e400001707983 */ /* 0x000ee80000300a00 */
[----:B------:R-:W3:Y:S04]  /*37fb0*/  LDL.LU.64 R114, [R1+0xe48] ;  /* 0x000e480001727983 */ /* 0x000ee80000300a00 */
[----:B------:R-:W3:Y:S04]  /*37fc0*/  LDL.LU.64 R108, [R1+0xd50] ;  /* 0x000d5000016c7983 */ /* 0x000ee80000300a00 */
[----:B------:R-:W-:Y:S04]  /*37fd0*/  LDS R156, [R7+UR10+0x80] ;  /* 0x0000800a079c7984 */ /* 0x000fe80008000800 */
[----:B------:R-:W-:Y:S04]  /*37fe0*/  LDS R158, [R7+UR10+0x1080] ;  /* 0x0010800a079e7984 */ /* 0x000fe80008000800 */
[----:B------:R-:W-:Y:S04]  /*37ff0*/  LDS R157, [R6+UR10+0x80] ;  /* 0x0000800a069d7984 */ /* 0x000fe80008000800 */
[----:B------:R-:W1:Y:S04]  /*38000*/  LDS R159, [R6+UR10+0x1080] ;  /* 0x0010800a069f7984 */ /* 0x000e680008000800 */
[----:B------:R-:W3:Y:S04]  /*38010*/  LDL.LU.64 R110, [R1+0xd58] ;  /* 0x000d5800016e7983 */ /* 0x000ee80000300a00 */
[----:B------:R-:W3:Y:S04]  /*38020*/  LDL.LU.64 R104, [R1+0xd40] ;  /* 0x000d400001687983 */ /* 0x000ee80000300a00 */
[----:B------:R-:W-:Y:S04]  /*38030*/  LDS R160, [R0+UR10+0x100] ;  /* 0x0001000a00a07984 */ /* 0x000fe80008000800 */
[----:B------:R-:W-:Y:S04]  /*38040*/  LDS R162, [R0+UR10+0x1100] ;  /* 0x0011000a00a27984 */ /* 0x000fe80008000800 */
[----:B------:R-:W-:Y:S04]  /*38050*/  LDS R161, [R100+UR10+0x100] ;  /* 0x0001000a64a17984 */ /* 0x000fe80008000800 */
[----:B------:R-:W1:Y:S04]  /*38060*/  LDS R163, [R100+UR10+0x1100] ;  /* 0x0011000a64a37984 */ /* 0x000e680008000800 */
[----:B------:R-:W-:Y:S04]  /*38070*/  LDS R169, [R100+UR10+0x180] ;  /* 0x0001800a64a97984 */ /* 0x000fe80008000800 */
        /* <DEDUP_REMOVED lines=8> */
[----:B------:R1:W-:Y:S04]  /*38100*/  LDS R227, [R100+UR10+0x1380] ;  /* 0x0013800a64e37984 */ /* 0x0003e80008000800 */
[----:B------:R-:W3:Y:S04]  /*38110*/  LDL.LU.64 R106, [R1+0xd48] ;  /* 0x000d4800016a7983 */ /* 0x000ee80000300a00 */
[----:B-1----:R-:W3:Y:S04]  /*38120*/  LDL.LU.64 R100, [R1+0x210] ;  /* 0x0002100001647983 */ /* 0x002ee80000300a00 */
        /* <DEDUP_REMOVED lines=11> */
[----:B------:R-:W-:Y:S01]  /*381e0*/  LDS R183, [R6+UR10+0x1200] ;  /* 0x0012000a06b77984 */ /* 0x000fe20008000800 */
[----:B--2---:R-:W-:Y:S03]  /*381f0*/  HMMA.1688.F32.TF32 R96, R136, R132, R96 ;  /* 0x000000848860723c */ /* 0x004fe60000081060 */
[----:B------:R-:W-:Y:S04]  /*38200*/  LDS R188, [R7+UR10+0x280] ;  /* 0x0002800a07bc7984 */ /* 0x000fe80008000800 */
[----:B------:R-:W-:Y:S04]  /*38210*/  LDS R190, [R7+UR10+0x1280] ;  /* 0x0012800a07be7984 */ /* 0x000fe80008000800 */
[----:B------:R-:W-:Y:S04]  /*38220*/  LDS R189, [R6+UR10+0x280] ;  /* 0x0002800a06bd7984 */ /* 0x000fe80008000800 */
[----:B------:R-:W-:Y:S04]  /*38230*/  LDS R191, [R6+UR10+0x1280] ;  /* 0x0012800a06bf7984 */ /* 0x000fe80008000800 */
[----:B------:R-:W-:Y:S01]  /*38240*/  LDS R148, [R7+UR10+0x300] ;  /* 0x0003000a07947984 */ /* 0x000fe20008000800 */
[----:B------:R-:W-:-:S03]  /*38250*/  IMAD.MOV.U32 R5, RZ, RZ, R98 ;  /* 0x000000ffff057224 */ /* 0x000fc600078e0062 */
[----:B------:R-:W-:Y:S01]  /*38260*/  LDS R150, [R7+UR10+0x1300] ;  /* 0x0013000a07967984 */ /* 0x000fe20008000800 */
[----:B------:R-:W-:-:S03]  /*38270*/  IMAD.MOV.U32 R4, RZ, RZ, R99 ;  /* 0x000000ffff047224 */ /* 0x000fc600078e0063 */
[----:B------:R-:W-:Y:S04]  /*38280*/  LDS R149, [R6+UR10+0x300] ;  /* 0x0003000a06957984 */ /* 0x000fe80008000800 */
[----:B------:R-:W-:Y:S04]  /*38290*/  LDS R151, [R6+UR10+0x1300] ;  /* 0x0013000a06977984 */ /* 0x000fe80008000800 */
[----:B------:R-:W-:Y:S04]  /*382a0*/  LDS R232, [R7+UR10+0x380] ;  /* 0x0003800a07e87984 */ /* 0x000fe80008000800 */
[----:B------:R1:W-:Y:S04]  /*382b0*/  LDS R234, [R7+UR10+0x1380] ;  /* 0x0013800a07ea7984 */ /* 0x0003e80008000800 */
[----:B------:R-:W-:Y:S04]  /*382c0*/  LDS R233, [R6+UR10+0x380] ;  /* 0x0003800a06e97984 */ /* 0x000fe80008000800 */
[----:B------:R2:W-:Y:S01]  /*382d0*/  LDS R235, [R6+UR10+0x1380] ;  /* 0x0013800a06eb7984 */ /* 0x0005e20008000800 */
[----:B-1----:R-:W-:-:S03]  /*382e0*/  IMAD.MOV.U32 R7, RZ, RZ, R96 ;  /* 0x000000ffff077224 */ /* 0x002fc600078e0060 */
[----:B------:R-:W3:Y:S01]  /*382f0*/  LDL.LU.64 R102, [R1+0x218] ;  /* 0x0002180001667983 */ /* 0x000ee20000300a00 */
[----:B--2---:R-:W-:-:S03]  /*38300*/  IMAD.MOV.U32 R6, RZ, RZ, R97 ;  /* 0x000000ffff067224 */ /* 0x004fc600078e0061 */
[----:B------:R-:W-:Y:S04]  /*38310*/  LDS R168, [R0+UR10+0x180] ;  /* 0x0001800a00a87984 */ /* 0x000fe80008000800 */
[----:B------:R-:W2:Y:S04]  /*38320*/  LDL.LU.64 R96, [R1+0x140] ;  /* 0x0001400001607983 */ /* 0x000ea80000300a00 */
[----:B------:R-:W1:Y:S04]  /*38330*/  LDS R170, [R0+UR10+0x1180] ;  /* 0x0011800a00aa7984 */ /* 0x000e680008000800 */
[----:B------:R-:W2:Y:S04]  /*38340*/  LDL.LU.64 R98, [R1+0x148] ;  /* 0x0001480001627983 */ /* 0x000ea80000300a00 */
[----:B------:R-:W-:Y:S04]  /*38350*/  STL.64 [R1+0x5070], R6 ;  /* 0x0050700601007387 */ /* 0x000fe80000100a00 */
[----:B------:R3:W-:Y:S04]  /*38360*/  STL.64 [R1+0x5068], R4 ;  /* 0x0050680401007387 */ /* 0x0007e80000100a00 */
[----:B------:R-:W-:Y:S04]  /*38370*/  LDS R176, [R0+UR10+0x200] ;  /* 0x0002000a00b07984 */ /* 0x000fe80008000800 */
[----:B------:R-:W1:Y:S04]  /*38380*/  LDS R178, [R0+UR10+0x1200] ;  /* 0x0012000a00b27984 */ /* 0x000e680008000800 */
[----:B------:R-:W-:Y:S04]  /*38390*/  LDS R184, [R0+UR10+0x280] ;  /* 0x0002800a00b87984 */ /* 0x000fe80008000800 */
[----:B------:R-:W-:Y:S01]  /*383a0*/  LDS R186, [R0+UR10+0x1280] ;  /* 0x0012800a00ba7984 */ /* 0x000fe20008000800 */
[-C--:B----4-:R-:W-:Y:S03]  /*383b0*/  HMMA.1688.F32.TF32 R200, R140, R132.reuse, R200 ;  /* 0x000000848cc8723c */ /* 0x090fe600000810c8 */
[----:B------:R-:W-:Y:S04]  /*383c0*/  LDS R144, [R0+UR10+0x300] ;  /* 0x0003000a00907984 */ /* 0x000fe80008000800 */
[----:B------:R-:W4:Y:S01]  /*383d0*/  LDS R146, [R0+UR10+0x1300] ;  /* 0x0013000a00927984 */ /* 0x000f220008000800 */
[-C--:B---3--:R-:W-:Y:S03]  /*383e0*/  HMMA.1688.F32.TF32 R4, R152, R132.reuse, R196 ;  /* 0x000000849804723c */ /* 0x088fe600000810c4 */
[----:B------:R-:W-:Y:S04]  /*383f0*/  LDS R224, [R0+UR10+0x380] ;  /* 0x0003800a00e07984 */ /* 0x000fe80008000800 */
[----:B------:R-:W3:Y:S01]  /*38400*/  LDS R226, [R0+UR10+0x1380] ;  /* 0x0013800a00e27984 */ /* 0x000ee20008000800 */
[-C--:B------:R-:W-:Y:S03]  /*38410*/  HMMA.1688.F32.TF32 R192, R156, R132.reuse, R192 ;  /* 0x000000849cc0723c */ /* 0x080fe600000810c0 */
[----:B------:R-:W-:Y:S04]  /*38420*/  STL.64 [R1+0x2b10], R200 ;  /* 0x002b10c801007387 */ /* 0x000fe80000100a00 */
[----:B------:R-:W-:Y:S01]  /*38430*/  STL.64 [R1+0x2b18], R202 ;  /* 0x002b18ca01007387 */ /* 0x000fe20000100a00 */
[-C--:B------:R-:W-:Y:S03]  /*38440*/  HMMA.1688.F32.TF32 R124, R160, R132.reuse, R124 ;  /* 0x00000084a07c723c */ /* 0x080fe6000008107c */
[----:B------:R-:W-:Y:S04]  /*38450*/  STL.64 [R1+0x1080], R4 ;  /* 0x0010800401007387 */ /* 0x000fe80000100a00 */
[----:B------:R4:W-:Y:S01]  /*38460*/  STL.64 [R1+0x1088], R6 ;  /* 0x0010880601007387 */ /* 0x0009e20000100a00 */
[-C--:B-1----:R-:W-:Y:S08]  /*38470*/  HMMA.1688.F32.TF32 R116, R168, R132.reuse, R116 ;  /* 0x00000084a874723c */ /* 0x082ff00000081074 */
[-C--:B----4-:R-:W-:Y:S01]  /*38480*/  HMMA.1688.F32.TF32 R4, R164, R132.reuse, R120 ;  /* 0x00000084a404723c */ /* 0x090fe20000081078 */
[----:B------:R-:W-:Y:S04]  /*38490*/  STL.64 [R1+0x2bd0], R192 ;  /* 0x002bd0c001007387 */ /* 0x000fe80000100a00 */
[----:B------:R-:W-:Y:S04]  /*384a0*/  STL.64 [R1+0x2bd8], R194 ;  /* 0x002bd8c201007387 */ /* 0x000fe80000100a00 */
[----:B------:R-:W-:Y:S04]  /*384b0*/  STL.64 [R1+0x10a0], R124 ;  /* 0x0010a07c01007387 */ /* 0x000fe80000100a00 */
[----:B------:R-:W-:Y:S01]  /*384c0*/  STL.64 [R1+0x10a8], R126 ;  /* 0x0010a87e01007387 */ /* 0x000fe20000100a00 */
[-C--:B------:R-:W-:Y:S03]  /*384d0*/  HMMA.1688.F32.TF32 R112, R172, R132.reuse, R112 ;  /* 0x00000084ac70723c */ /* 0x080fe60000081070 */
[----:B------:R-:W1:Y:S04]  /*384e0*/  LDSM.16.M88.4 R124, [R252+UR10+0x10800] ;  /* 0x0108000afc7c783b */ /* 0x000e680008000200 */
[----:B------:R4:W-:Y:S04]  /*384f0*/  STL.64 [R1+0x2c90], R4 ;  /* 0x002c900401007387 */ /* 0x0009e80000100a00 */
[----:B------:R4:W-:Y:S04]  /*38500*/  STL.64 [R1+0x2c98], R6 ;  /* 0x002c980601007387 */ /* 0x0009e80000100a00 */
[----:B----4-:R-:W4:Y:S04]  /*38510*/  LDL.LU.64 R4, [R1+0x1330] ;  /* 0x0013300001047983 */ /* 0x010f280000300a00 */
[----:B------:R1:W-:Y:S04]  /*38520*/  STL.64 [R1+0x1090], R116 ;  /* 0x0010907401007387 */ /* 0x0003e80000100a00 */
[----:B------:R1:W-:Y:S04]  /*38530*/  STL.64 [R1+0x1098], R118 ;  /* 0x0010987601007387 */ /* 0x0003e80000100a00 */
[----:B------:R-:W4:Y:S01]  /*38540*/  LDL.LU.64 R6, [R1+0x1338] ;  /* 0x0013380001067983 */ /* 0x000f220000300a00 */
[-C--:B------:R-:W-:Y:S08]  /*38550*/  HMMA.1688.F32.TF32 R108, R176, R132.reuse, R108 ;  /* 0x00000084b06c723c */ /* 0x080ff0000008106c */
[-C--:B------:R-:W-:Y:S01]  /*38560*/  HMMA.1688.F32.TF32 R88, R144, R132.reuse, R88 ;  /* 0x000000849058723c */ /* 0x080fe20000081058 */
[----:B------:R1:W-:Y:S07]  /*38570*/  STL.64 [R1+0x2d40], R112 ;  /* 0x002d407001007387 */ /* 0x0003ee0000100a00 */
[-C--:B------:R-:W-:Y:S01]  /*38580*/  HMMA.1688.F32.TF32 R84, R148, R132.reuse, R84 ;  /* 0x000000849454723c */ /* 0x080fe20000081054 */
[----:B------:R1:W-:Y:S04]  /*38590*/  STL.64 [R1+0x2d48], R114 ;  /* 0x002d487201007387 */ /* 0x0003e80000100a00 */
[----:B------:R1:W-:Y:S03]  /*385a0*/  STL.64 [R1+0x22d0], R108 ;  /* 0x0022d06c01007387 */ /* 0x0003e60000100a00 */
[-C--:B---3--:R-:W-:Y:S01]  /*385b0*/  HMMA.1688.F32.TF32 R80, R224, R132.reuse, R80 ;  /* 0x00000084e050723c */ /* 0x088fe20000081050 */
[----:B------:R3:W-:Y:S07]  /*385c0*/  STL.64 [R1+0x22d8], R110 ;  /* 0x0022d86e01007387 */ /* 0x0007ee0000100a00 */
[----:B------:R-:W-:-:S15]  /*385d0*/  HMMA.1688.F32.TF32 R104, R180, R132, R104 ;  /* 0x00000084b468723c */ /* 0x000fde0000081068 */
[----:B------:R-:W-:-:S04]  /*385e0*/  NOP ;  /* 0x0000000000007918 */ /* 0x000fc80000000000 */
[----:B------:R1:W-:Y:S04]  /*385f0*/  STL.64 [R1+0x2dd0], R104 ;  /* 0x002dd06801007387 */ /* 0x0003e80000100a00 */
[----:B------:R1:W-:Y:S01]  /*38600*/  STL.64 [R1+0x2dd8], R106 ;  /* 0x002dd86a01007387 */ /* 0x0003e20000100a00 */
[-C--:B------:R-:W-:Y:S08]  /*38610*/  HMMA.1688.F32.TF32 R100, R184, R132.reuse, R100 ;  /* 0x00000084b864723c */ /* 0x080ff00000081064 */
[-C--:B--2---:R-:W-:Y:S11]  /*38620*/  HMMA.1688.F32.TF32 R96, R188, R132.reuse, R96 ;  /* 0x00000084bc60723c */ /* 0x084ff60000081060 */
[----:B------:R-:W-:Y:S04]  /*38630*/  STL.64 [R1+0x2710], R100 ;  /* 0x0027106401007387 */ /* 0x000fe80000100a00 */
[----:B------:R-:W-:Y:S04]  /*38640*/  STL.64 [R1+0x2718], R102 ;  /* 0x0027186601007387 */ /* 0x000fe80000100a00 */
[----:B-1----:R-:W2:Y:S04]  /*38650*/  LDL.LU.64 R116, [R1+0x1320] ;  /* 0x0013200001747983 */ /* 0x002ea80000300a00 */
[----:B------:R-:W-:Y:S04]  /*38660*/  STL.64 [R1+0x2e40], R96 ;  /* 0x002e406001007387 */ /* 0x000fe80000100a00 */
[----:B------:R-:W-:Y:S04]  /*38670*/  STL.64 [R1+0x2e48], R98 ;  /* 0x002e486201007387 */ /* 0x000fe80000100a00 */
[----:B------:R-:W2:Y:S04]  /*38680*/  LDL.LU.64 R118, [R1+0x1328] ;  /* 0x0013280001767983 */ /* 0x000ea80000300a00 */
[----:B------:R-:W-:Y:S04]  /*38690*/  STL.64 [R1+0x2a20], R88 ;  /* 0x002a205801007387 */ /* 0x000fe80000100a00 */
[----:B------:R-:W-:Y:S04]  /*386a0*/  STL.64 [R1+0x2a28], R90 ;  /* 0x002a285a01007387 */ /* 0x000fe80000100a00 */
[----:B------:R-:W2:Y:S04]  /*386b0*/  LDL.LU.64 R112, [R1+0x1300] ;  /* 0x0013000001707983 */ /* 0x000ea80000300a00 */
[----:B------:R-:W2:Y:S04]  /*386c0*/  LDL.LU.64 R114, [R1+0x1308] ;  /* 0x0013080001727983 */ /* 0x000ea80000300a00 */
[----:B------:R-:W-:Y:S04]  /*386d0*/  STL.64 [R1+0x2e90], R84 ;  /* 0x002e905401007387 */ /* 0x000fe80000100a00 */
[----:B------:R-:W-:Y:S04]  /*386e0*/  STL.64 [R1+0x2e98], R86 ;  /* 0x002e985601007387 */ /* 0x000fe80000100a00 */
[----:B------:R-:W2:Y:S04]  /*386f0*/  LDL.LU.64 R108, [R1+0x1230] ;  /* 0x00123000016c7983 */ /* 0x000ea80000300a00 */
[----:B---3--:R-:W3:Y:S04]  /*38700*/  LDL.LU.64 R110, [R1+0x1238] ;  /* 0x00123800016e7983 */ /* 0x008ee80000300a00 */
[----:B------:R-:W-:Y:S04]  /*38710*/  STL.64 [R1+0x2aa0], R80 ;  /* 0x002aa05001007387 */ /* 0x000fe80000100a00 */
[----:B------:R1:W-:Y:S04]  /*38720*/  STL.64 [R1+0x2aa8], R82 ;  /* 0x002aa85201007387 */ /* 0x0003e80000100a00 */
[----:B------:R-:W3:Y:S04]  /*38730*/  LDL.LU.64 R104, [R1+0x10b0] ;  /* 0x0010b00001687983 */ /* 0x000ee80000300a00 */
[----:B------:R-:W3:Y:S01]  /*38740*/  LDL.LU.64 R106, [R1+0x10b8] ;  /* 0x0010b800016a7983 */ /* 0x000ee20000300a00 */
[----:B-1----:R-:W-:-:S15]  /*38750*/  HMMA.1688.F32.TF32 R80, R232, R132, R92 ;  /* 0x00000084e850723c */ /* 0x002fde000008105c */
[----:B------:R-:W-:-:S04]  /*38760*/  NOP ;  /* 0x0000000000007918 */ /* 0x000fc80000000000 */
[----:B------:R1:W-:Y:S04]  /*38770*/  STL.64 [R1+0x2ec0], R80 ;  /* 0x002ec05001007387 */ /* 0x0003e80000100a00 */
[----:B------:R1:W-:Y:S04]  /*38780*/  STL.64 [R1+0x2ec8], R82 ;  /* 0x002ec85201007387 */ /* 0x0003e80000100a00 */
[----:B------:R-:W3:Y:S04]  /*38790*/  LDL.LU.64 R100, [R1+0x1060] ;  /* 0x0010600001647983 */ /* 0x000ee80000300a00 */
[----:B------:R-:W3:Y:S04]  /*387a0*/  LDL.LU.64 R102, [R1+0x1068] ;  /* 0x0010680001667983 */ /* 0x000ee80000300a00 */
[----:B------:R-:W3:Y:S04]  /*387b0*/  LDL.LU.64 R96, [R1+0xe70] ;  /* 0x000e700001607983 */ /* 0x000ee80000300a00 */
[----:B------:R-:W3:Y:S04]  /*387c0*/  LDL.LU.64 R98, [R1+0xe78] ;  /* 0x000e780001627983 */ /* 0x000ee80000300a00 */
[----:B------:R-:W3:Y:S01]  /*387d0*/  LDL.LU.64 R92, [R1+0xe30] ;  /* 0x000e3000015c7983 */ /* 0x000ee20000300a00 */
[----:B----4-:R-:W-:Y:S03]  /*387e0*/  HMMA.1688.F32.TF32 R4, R136, R128, R4 ;  /* 0x000000808804723c */ /* 0x010fe60000081004 */
[----:B------:R-:W4:Y:S04]  /*387f0*/  LDL.LU.64 R94, [R1+0xe38] ;  /* 0x000e3800015e7983 */ /* 0x000f280000300a00 */
[----:B------:R-:W4:Y:S04]  /*38800*/  LDL.LU.64 R88, [R1+0xd60] ;  /* 0x000d600001587983 */ /* 0x000f280000300a00 */
[----:B------:R-:W4:Y:S04]  /*38810*/  LDL.LU.64 R90, [R1+0xd68] ;  /* 0x000d6800015a7983 */ /* 0x000f280000300a00 */
[----:B------:R-:W4:Y:S04]  /*38820*/  LDL.LU.64 R84, [R1+0x3e0] ;  /* 0x0003e00001547983 */ /* 0x000f280000300a00 */
[----:B------:R-:W4:Y:S04]  /*38830*/  LDL.LU.64 R86, [R1+0x3e8] ;  /* 0x0003e80001567983 */ /* 0x000f280000300a00 */
[----:B-1----:R-:W4:Y:S04]  /*38840*/  LDL.LU.64 R80, [R1+0x200] ;  /* 0x0002000001507983 */ /* 0x002f280000300a00 */
[----:B------:R-:W4:Y:S01]  /*38850*/  LDL.LU.64 R82, [R1+0x208] ;  /* 0x0002080001527983 */ /* 0x000f220000300a00 */
[----:B------:R-:W-:-:S02]  /*38860*/  IMAD.MOV.U32 R134, RZ, RZ, R4 ;  /* 0x000000ffff867224 */ /* 0x000fc400078e0004 */
[----:B------:R-:W-:Y:S02]  /*38870*/  IMAD.MOV.U32 R135, RZ, RZ, R5 ;  /* 0x000000ffff877224 */ /* 0x000fe400078e0005 */
[----:B------:R-:W-:Y:S01]  /*38880*/  IMAD.MOV.U32 R133, RZ, RZ, R6 ;  /* 0x000000ffff857224 */ /* 0x000fe200078e0006 */
[----:B------:R-:W4:Y:S01]  /*38890*/  LDL.LU.64 R4, [R1+0x180] ;  /* 0x0001800001047983 */ /* 0x000f220000300a00 */
[----:B------:R-:W-:-:S03]  /*388a0*/  IMAD.MOV.U32 R132, RZ, RZ, R7 ;  /* 0x000000ffff847224 */ /* 0x000fc600078e0007 */
[----:B------:R-:W4:Y:S04]  /*388b0*/  LDL.LU.64 R6, [R1+0x188] ;  /* 0x0001880001067983 */ /* 0x000f280000300a00 */
[----:B------:R-:W-:Y:S04]  /*388c0*/  STL.64 [R1+0x5080], R134 ;  /* 0x0050808601007387 */ /* 0x000fe80000100a00 */
[----:B------:R-:W-:Y:S01]  /*388d0*/  STL.64 [R1+0x5078], R132 ;  /* 0x0050788401007387 */ /* 0x000fe20000100a00 */
[-C--:B--2---:R-:W-:Y:S08]  /*388e0*/  HMMA.1688.F32.TF32 R120, R140, R128.reuse, R116 ;  /* 0x000000808c78723c */ /* 0x084ff00000081074 */
[-C--:B------:R-:W-:Y:S08]  /*388f0*/  HMMA.1688.F32.TF32 R116, R152, R128.reuse, R112 ;  /* 0x000000809874723c */ /* 0x080ff00000081070 */
[-C--:B---3--:R-:W-:Y:S03]  /*38900*/  HMMA.1688.F32.TF32 R112, R156, R128.reuse, R108 ;  /* 0x000000809c70723c */ /* 0x088fe6000008106c */
[----:B------:R-:W-:Y:S05]  /*38910*/  STL.64 [R1+0x2ab0], R120 ;  /* 0x002ab07801007387 */ /* 0x000fea0000100a00 */
[-C--:B------:R-:W-:Y:S01]  /*38920*/  HMMA.1688.F32.TF32 R108, R160, R128.reuse, R104 ;  /* 0x00000080a06c723c */ /* 0x080fe20000081068 */
[----:B------:R-:W-:Y:S04]  /*38930*/  STL.64 [R1+0x2ab8], R122 ;  /* 0x002ab87a01007387 */ /* 0x000fe80000100a00 */
[----:B------:R-:W-:Y:S04]  /*38940*/  STL.64 [R1+0x1030], R116 ;  /* 0x0010307401007387 */ /* 0x000fe80000100a00 */
[----:B------:R-:W-:Y:S04]  /*38950*/  STL.64 [R1+0x1038], R118 ;  /* 0x0010387601007387 */ /* 0x000fe80000100a00 */
[----:B------:R-:W-:Y:S04]  /*38960*/  STL.64 [R1+0x2b70], R112 ;  /* 0x002b707001007387 */ /* 0x000fe80000100a00 */
[----:B------:R-:W-:Y:S01]  /*38970*/  STL.64 [R1+0x2b78], R114 ;  /* 0x002b787201007387 */ /* 0x000fe20000100a00 */
[-C--:B------:R-:W-:Y:S03]  /*38980*/  HMMA.1688.F32.TF32 R104, R164, R128.reuse, R100 ;  /* 0x00000080a468723c */ /* 0x080fe60000081064 */
[----:B------:R-:W1:Y:S04]  /*38990*/  LDSM.16.M88.4 R120, [R252+UR10+0x10c00] ;  /* 0x010c000afc78783b */ /* 0x000e680008000200 */
[----:B------:R-:W2:Y:S01]  /*389a0*/  LDSM.16.M88.4 R116, [R252+UR10+0x11000] ;  /* 0x0110000afc74783b */ /* 0x000ea20008000200 */
[-C--:B------:R-:W-:Y:S03]  /*389b0*/  HMMA.1688.F32.TF32 R100, R168, R128.reuse, R96 ;  /* 0x00000080a864723c */ /* 0x080fe60000081060 */
[----:B------:R-:W3:Y:S05]  /*389c0*/  LDSM.16.M88.4 R112, [R252+UR10+0x11400] ;  /* 0x0114000afc70783b */ /* 0x000eea0008000200 */
[-C--:B----4-:R-:W-:Y:S08]  /*389d0*/  HMMA.1688.F32.TF32 R96, R172, R128.reuse, R92 ;  /* 0x00000080ac60723c */ /* 0x090ff0000008105c */
[-C--:B------:R-:W-:Y:S08]  /*389e0*/  HMMA.1688.F32.TF32 R92, R176, R128.reuse, R88 ;  /* 0x00000080b05c723c */ /* 0x080ff00000081058 */
[-C--:B------:R-:W-:Y:S01]  /*389f0*/  HMMA.1688.F32.TF32 R88, R180, R128.reuse, R84 ;  /* 0x00000080b458723c */ /* 0x080fe20000081054 */
[----:B------:R-:W-:Y:S07]  /*38a00*/  STL.64 [R1+0x1040], R108 ;  /* 0x0010406c01007387 */ /* 0x000fee0000100a00 */
[-C--:B------:R-:W-:Y:S01]  /*38a10*/  HMMA.1688.F32.TF32 R84, R184, R128.reuse, R80 ;  /* 0x00000080b854723c */ /* 0x080fe20000081050 */
[----:B------:R-:W-:Y:S04]  /*38a20*/  STL.64 [R1+0x1048], R110 ;  /* 0x0010486e01007387 */ /* 0x000fe80000100a00 */
[----:B------:R4:W-:Y:S04]  /*38a30*/  STL.64 [R1+0x2c30], R104 ;  /* 0x002c306801007387 */ /* 0x0009e80000100a00 */
[----:B------:R1:W-:Y:S04]  /*38a40*/  STL.64 [R1+0x2c38], R106 ;  /* 0x002c386a01007387 */ /* 0x0003e80000100a00 */
[----:B------:R1:W-:Y:S04]  /*38a50*/  STL.64 [R1+0x1050], R100 ;  /* 0x0010506401007387 */ /* 0x0003e80000100a00 */
[----:B------:R1:W-:Y:S04]  /*38a60*/  STL.64 [R1+0x1058], R102 ;  /* 0x0010586601007387 */ /* 0x0003e80000100a00 */
[----:B------:R1:W-:Y:S04]  /*38a70*/  STL.64 [R1+0x2cf0], R96 ;  /* 0x002cf06001007387 */ /* 0x0003e80000100a00 */
[----:B------:R1:W-:Y:S01]  /*38a80*/  STL.64 [R1+0x2cf8], R98 ;  /* 0x002cf86201007387 */ /* 0x0003e20000100a00 */
[-C--:B------:R-:W-:Y:S03]  /*38a90*/  HMMA.1688.F32.TF32 R80, R188, R128.reuse, R4 ;  /* 0x00000080bc50723c */ /* 0x080fe60000081004 */
[----:B------:R1:W-:Y:S04]  /*38aa0*/  STL.64 [R1+0x2090], R92 ;  /* 0x0020905c01007387 */ /* 0x0003e80000100a00 */
[----:B------:R1:W-:Y:S04]  /*38ab0*/  STL.64 [R1+0x2098], R94 ;  /* 0x0020985e01007387 */ /* 0x0003e80000100a00 */
[----:B------:R1:W-:Y:S04]  /*38ac0*/  STL.64 [R1+0x2d90], R88 ;  /* 0x002d905801007387 */ /* 0x0003e80000100a00 */
[----:B------:R1:W-:Y:S04]  /*38ad0*/  STL.64 [R1+0x2d98], R90 ;  /* 0x002d985a01007387 */ /* 0x0003e80000100a00 */
[----:B------:R-:W2:Y:S04]  /*38ae0*/  LDL.LU.64 R4, [R1+0x13a0] ;  /* 0x0013a00001047983 */ /* 0x000ea80000300a00 */
[----:B------:R1:W-:Y:S04]  /*38af0*/  STL.64 [R1+0x2470], R84 ;  /* 0x0024705401007387 */ /* 0x0003e80000100a00 */
[----:B------:R1:W-:Y:S04]  /*38b00*/  STL.64 [R1+0x2478], R86 ;  /* 0x0024785601007387 */ /* 0x0003e80000100a00 */
[----:B------:R-:W2:Y:S01]  /*38b10*/  LDL.LU.64 R6, [R1+0x13a8] ;  /* 0x0013a80001067983 */ /* 0x000ea20000300a00 */
[-C--:B------:R-:W-:Y:S03]  /*38b20*/  HMMA.1688.F32.TF32 R68, R144, R128.reuse, R68 ;  /* 0x000000809044723c */ /* 0x080fe60000081044 */
[----:B------:R-:W-:Y:S05]  /*38b30*/  STL.64 [R1+0x2e10], R80 ;  /* 0x002e105001007387 */ /* 0x000fea0000100a00 */
[-C--:B------:R-:W-:Y:S01]  /*38b40*/  HMMA.1688.F32.TF32 R60, R148, R128.reuse, R60 ;  /* 0x00000080943c723c */ /* 0x080fe2000008103c */
[----:B------:R-:W-:Y:S04]  /*38b50*/  STL.64 [R1+0x2e18], R82 ;  /* 0x002e185201007387 */ /* 0x000fe80000100a00 */
[----:B----4-:R-:W4:Y:S03]  /*38b60*/  LDL.LU.64 R104, [R1+0x1390] ;  /* 0x0013900001687983 */ /* 0x010f260000300a00 */
[-C--:B------:R-:W-:Y:S01]  /*38b70*/  HMMA.1688.F32.TF32 R52, R224, R128.reuse, R52 ;  /* 0x00000080e034723c */ /* 0x080fe20000081034 */
[----:B-1----:R-:W4:Y:S04]  /*38b80*/  LDL.LU.64 R106, [R1+0x1398] ;  /* 0x00139800016a7983 */ /* 0x002f280000300a00 */
[----:B------:R-:W3:Y:S04]  /*38b90*/  LDL.LU.64 R100, [R1+0x1360] ;  /* 0x0013600001647983 */ /* 0x000ee80000300a00 */
[----:B------:R-:W3:Y:S04]  /*38ba0*/  LDL.LU.64 R102, [R1+0x1368] ;  /* 0x0013680001667983 */ /* 0x000ee80000300a00 */
[----:B------:R-:W3:Y:S04]  /*38bb0*/  LDL.LU.64 R96, [R1+0x1220] ;  /* 0x0012200001607983 */ /* 0x000ee80000300a00 */
[----:B------:R-:W3:Y:S04]  /*38bc0*/  LDL.LU.64 R98, [R1+0x1228] ;  /* 0x0012280001627983 */ /* 0x000ee80000300a00 */
[----:B------:R-:W-:Y:S04]  /*38bd0*/  STL.64 [R1+0x2870], R68 ;  /* 0x0028704401007387 */ /* 0x000fe80000100a00 */
[----:B------:R-:W-:Y:S04]  /*38be0*/  STL.64 [R1+0x2878], R70 ;  /* 0x0028784601007387 */ /* 0x000fe80000100a00 */
[----:B------:R-:W3:Y:S04]  /*38bf0*/  LDL.LU.64 R92, [R1+0x10d0] ;  /* 0x0010d000015c7983 */ /* 0x000ee80000300a00 */
[----:B------:R-:W3:Y:S04]  /*38c00*/  LDL.LU.64 R94, [R1+0x10d8] ;  /* 0x0010d800015e7983 */ /* 0x000ee80000300a00 */
[----:B------:R-:W-:Y:S04]  /*38c10*/  STL.64 [R1+0x2e80], R60 ;  /* 0x002e803c01007387 */ /* 0x000fe80000100a00 */
[----:B------:R-:W-:Y:S04]  /*38c20*/  STL.64 [R1+0x2e88], R62 ;  /* 0x002e883e01007387 */ /* 0x000fe80000100a00 */
[----:B------:R-:W3:Y:S04]  /*38c30*/  LDL.LU.64 R88, [R1+0x10c0] ;  /* 0x0010c00001587983 */ /* 0x000ee80000300a00 */
[----:B------:R-:W3:Y:S04]  /*38c40*/  LDL.LU.64 R90, [R1+0x10c8] ;  /* 0x0010c800015a7983 */ /* 0x000ee80000300a00 */
[----:B------:R-:W-:Y:S04]  /*38c50*/  STL.64 [R1+0x2a40], R52 ;  /* 0x002a403401007387 */ /* 0x000fe80000100a00 */
[----:B------:R1:W-:Y:S04]  /*38c60*/  STL.64 [R1+0x2a48], R54 ;  /* 0x002a483601007387 */ /* 0x0003e80000100a00 */
[----:B------:R-:W3:Y:S04]  /*38c70*/  LDL.LU.64 R84, [R1+0xe90] ;  /* 0x000e900001547983 */ /* 0x000ee80000300a00 */
[----:B------:R-:W3:Y:S01]  /*38c80*/  LDL.LU.64 R86, [R1+0xe98] ;  /* 0x000e980001567983 */ /* 0x000ee20000300a00 */
[----:B-1----:R-:W-:Y:S03]  /*38c90*/  HMMA.1688.F32.TF32 R52, R232, R128, R72 ;  /* 0x00000080e834723c */ /* 0x002fe60000081048 */
[----:B------:R-:W-:-:S15]  /*38ca0*/  LDSM.16.M88.4 R108, [R252+UR10+0x11800] ;  /* 0x0118000afc6c783b */ /* 0x000fde0008000200 */
[----:B------:R-:W-:Y:S01]  /*38cb0*/  NOP ;  /* 0x0000000000007918 */ /* 0x000fe20000000000 */
[----:B------:R1:W-:Y:S04]  /*38cc0*/  STL.64 [R1+0x2eb0], R52 ;  /* 0x002eb03401007387 */ /* 0x0003e80000100a00 */
[----:B------:R1:W-:Y:S04]  /*38cd0*/  STL.64 [R1+0x2eb8], R54 ;  /* 0x002eb83601007387 */ /* 0x0003e80000100a00 */
[----:B------:R-:W3:Y:S04]  /*38ce0*/  LDL.LU.64 R80, [R1+0xe20] ;  /* 0x000e200001507983 */ /* 0x000ee80000300a00 */
[----:B------:R-:W3:Y:S04]  /*38cf0*/  LDL.LU.64 R82, [R1+0xe28] ;  /* 0x000e280001527983 */ /* 0x000ee80000300a00 */
[----:B------:R-:W3:Y:S04]  /*38d00*/  LDL.LU.64 R68, [R1+0xd70] ;  /* 0x000d700001447983 */ /* 0x000ee80000300a00 */
[----:B------:R-:W3:Y:S04]  /*38d10*/  LDL.LU.64 R70, [R1+0xd78] ;  /* 0x000d780001467983 */ /* 0x000ee80000300a00 */
[----:B------:R-:W3:Y:S04]  /*38d20*/  LDL.LU.64 R60, [R1+0x3d0] ;  /* 0x0003d000013c7983 */ /* 0x000ee80000300a00 */
[----:B------:R-:W3:Y:S04]  /*38d30*/  LDL.LU.64 R62, [R1+0x3d8] ;  /* 0x0003d800013e7983 */ /* 0x000ee80000300a00 */
[----:B-1----:R-:W3:Y:S04]  /*38d40*/  LDL.LU.64 R52, [R1+0x1f0] ;  /* 0x0001f00001347983 */ /* 0x002ee80000300a00 */
[----:B------:R-:W3:Y:S01]  /*38d50*/  LDL.LU.64 R54, [R1+0x1f8] ;  /* 0x0001f80001367983 */ /* 0x000ee20000300a00 */
[----:B--2---:R-:W-:-:S15]  /*38d60*/  HMMA.1688.F32.TF32 R4, R136, R124, R4 ;  /* 0x0000007c8804723c */ /* 0x004fde0000081004 */
[----:B------:R-:W-:-:S04]  /*38d70*/  NOP ;  /* 0x0000000000007918 */ /* 0x000fc80000000000 */
[----:B------:R-:W-:Y:S02]  /*38d80*/  IMAD.MOV.U32 R130, RZ, RZ, R4 ;  /* 0x000000ffff827224 */ /* 0x000fe400078e0004 */
[----:B------:R-:W-:Y:S02]  /*38d90*/  IMAD.MOV.U32 R131, RZ, RZ, R5 ;  /* 0x000000ffff837224 */ /* 0x000fe400078e0005 */
[----:B------:R-:W-:Y:S01]  /*38da0*/  IMAD.MOV.U32 R129, RZ, RZ, R6 ;  /* 0x000000ffff817224 */ /* 0x000fe200078e0006 */
[----:B------:R-:W2:Y:S01]  /*38db0*/  LDL.LU.64 R4, [R1+0x130] ;  /* 0x0001300001047983 */ /* 0x000ea20000300a00 */
[----:B------:R-:W-:-:S03]  /*38dc0*/  IMAD.MOV.U32 R128, RZ, RZ, R7 ;  /* 0x000000ffff807224 */ /* 0x000fc600078e0007 */
[----:B------:R-:W2:Y:S01]  /*38dd0*/  LDL.LU.64 R6, [R1+0x138] ;  /* 0x0001380001067983 */ /* 0x000ea20000300a00 */
[-C--:B----4-:R-:W-:Y:S08]  /*38de0*/  HMMA.1688.F32.TF32 R104, R140, R124.reuse, R104 ;  /* 0x0000007c8c68723c */ /* 0x090ff00000081068 */
[-C--:B---3--:R-:W-:Y:S01]  /*38df0*/  HMMA.1688.F32.TF32 R72, R152, R124.reuse, R100 ;  /* 0x0000007c9848723c */ /* 0x088fe20000081064 */
[----:B------:R-:W-:Y:S04]  /*38e00*/  STL.64 [R1+0x5090], R130 ;  /* 0x0050908201007387 */ /* 0x000fe80000100a00 */
[----:B------:R-:W-:Y:S03]  /*38e10*/  STL.64 [R1+0x5088], R128 ;  /* 0x0050888001007387 */ /* 0x000fe60000100a00 */
[-C--:B------:R-:W-:Y:S01]  /*38e20*/  HMMA.1688.F32.TF32 R96, R156, R124.reuse, R96 ;  /* 0x0000007c9c60723c */ /* 0x080fe20000081060 */
[----:B------:R-:W-:Y:S04]  /*38e30*/  LDSM.16.M88.4 R100, [R252+UR10+0x12000] ;  /* 0x0120000afc64783b */ /* 0x000fe80008000200 */
[----:B------:R-:W-:Y:S03]  /*38e40*/  STL.64 [R1+0x2a50], R104 ;  /* 0x002a506801007387 */ /* 0x000fe60000100a00 */
[-C--:B------:R-:W-:Y:S01]  /*38e50*/  HMMA.1688.F32.TF32 R92, R160, R124.reuse, R92 ;  /* 0x0000007ca05c723c */ /* 0x080fe2000008105c */
[----:B------:R-:W-:Y:S04]  /*38e60*/  STL.64 [R1+0x2a58], R106 ;  /* 0x002a586a01007387 */ /* 0x000fe80000100a00 */
[----:B------:R-:W-:Y:S04]  /*38e70*/  STL.64 [R1+0xee0], R72 ;  /* 0x000ee04801007387 */ /* 0x000fe80000100a00 */
[----:B------:R1:W-:Y:S01]  /*38e80*/  STL.64 [R1+0xee8], R74 ;  /* 0x000ee84a01007387 */ /* 0x0003e20000100a00 */
[-C--:B------:R-:W-:Y:S03]  /*38e90*/  HMMA.1688.F32.TF32 R48, R224, R124.reuse, R48 ;  /* 0x0000007ce030723c */ /* 0x080fe60000081030 */
[----:B------:R-:W3:Y:S05]  /*38ea0*/  LDSM.16.M88.4 R104, [R252+UR10+0x11c00] ;  /* 0x011c000afc68783b */ /* 0x000eea0008000200 */
[-C--:B-1----:R-:W-:Y:S01]  /*38eb0*/  HMMA.1688.F32.TF32 R72, R164, R124.reuse, R88 ;  /* 0x0000007ca448723c */ /* 0x082fe20000081058 */
[----:B------:R-:W-:Y:S04]  /*38ec0*/  STL.64 [R1+0x2b20], R96 ;  /* 0x002b206001007387 */ /* 0x000fe80000100a00 */
[----:B------:R-:W-:Y:S03]  /*38ed0*/  STL.64 [R1+0x2b28], R98 ;  /* 0x002b286201007387 */ /* 0x000fe60000100a00 */
[----:B------:R-:W-:Y:S01]  /*38ee0*/  HMMA.1688.F32.TF32 R84, R168, R124, R84 ;  /* 0x0000007ca854723c */ /* 0x000fe20000081054 */
[----:B------:R-:W-:Y:S04]  /*38ef0*/  STL.64 [R1+0xef0], R92 ;  /* 0x000ef05c01007387 */ /* 0x000fe80000100a00 */
[----:B------:R-:W-:Y:S03]  /*38f00*/  STL.64 [R1+0xef8], R94 ;  /* 0x000ef85e01007387 */ /* 0x000fe60000100a00 */
[----:B------:R-:W-:Y:S01]  /*38f10*/  HMMA.1688.F32.TF32 R40, R232, R120, R40 ;  /* 0x00000078e828723c */ /* 0x000fe20000081028 */
[----:B------:R-:W1:Y:S04]  /*38f20*/  LDSM.16.M88.4 R96, [R252+UR10+0x12400] ;  /* 0x0124000afc60783b */ /* 0x000e680008000200 */
[----:B------:R-:W-:Y:S04]  /*38f30*/  STL.64 [R1+0x2be0], R72 ;  /* 0x002be04801007387 */ /* 0x000fe80000100a00 */
[----:B------:R4:W-:Y:S01]  /*38f40*/  STL.64 [R1+0x2be8], R74 ;  /* 0x002be84a01007387 */ /* 0x0009e20000100a00 */
[-C--:B------:R-:W-:Y:S08]  /*38f50*/  HMMA.1688.F32.TF32 R80, R172, R124.reuse, R80 ;  /* 0x0000007cac50723c */ /* 0x080ff00000081050 */
[-C--:B----4-:R-:W-:Y:S08]  /*38f60*/  HMMA.1688.F32.TF32 R72, R176, R124.reuse, R68 ;  /* 0x0000007cb048723c */ /* 0x090ff00000081044 */
[-C--:B------:R-:W-:Y:S08]  /*38f70*/  HMMA.1688.F32.TF32 R68, R180, R124.reuse, R60 ;  /* 0x0000007cb444723c */ /* 0x080ff0000008103c */
[-C--:B------:R-:W-:Y:S01]  /*38f80*/  HMMA.1688.F32.TF32 R60, R184, R124.reuse, R52 ;  /* 0x0000007cb83c723c */ /* 0x080fe20000081034 */
[----:B------:R-:W-:Y:S04]  /*38f90*/  STL.64 [R1+0xfc0], R84 ;  /* 0x000fc05401007387 */ /* 0x000fe80000100a00 */
[----:B------:R-:W-:Y:S04]  /*38fa0*/  STL.64 [R1+0xfc8], R86 ;  /* 0x000fc85601007387 */ /* 0x000fe80000100a00 */
[----:B------:R-:W-:Y:S04]  /*38fb0*/  STL.64 [R1+0x2ca0], R80 ;  /* 0x002ca05001007387 */ /* 0x000fe80000100a00 */
[----:B------:R-:W-:Y:S04]  /*38fc0*/  STL.64 [R1+0x2ca8], R82 ;  /* 0x002ca85201007387 */ /* 0x000fe80000100a00 */
[----:B------:R-:W-:Y:S04]  /*38fd0*/  STL.64 [R1+0xf90], R72 ;  /* 0x000f904801007387 */ /* 0x000fe80000100a00 */
[----:B------:R-:W-:Y:S04]  /*38fe0*/  STL.64 [R1+0xf98], R74 ;  /* 0x000f984a01007387 */ /* 0x000fe80000100a00 */
[----:B------:R-:W-:Y:S04]  /*38ff0*/  STL.64 [R1+0x2d50], R68 ;  /* 0x002d504401007387 */ /* 0x000fe80000100a00 */
[----:B------:R-:W-:Y:S01]  /*39000*/  STL.64 [R1+0x2d58], R70 ;  /* 0x002d584601007387 */ /* 0x000fe20000100a00 */
[-C--:B--2---:R-:W-:Y:S03]  /*39010*/  HMMA.1688.F32.TF32 R52, R188, R124.reuse, R4 ;  /* 0x0000007cbc34723c */ /* 0x084fe60000081004 */
[----:B------:R-:W2:Y:S04]  /*39020*/  LDL.LU.64 R4, [R1+0x13f0] ;  /* 0x0013f00001047983 */ /* 0x000ea80000300a00 */
[----:B------:R-:W-:Y:S04]  /*39030*/  STL.64 [R1+0x22c0], R60 ;  /* 0x0022c03c01007387 */ /* 0x000fe80000100a00 */
[----:B------:R-:W-:Y:S04]  /*39040*/  STL.64 [R1+0x22c8], R62 ;  /* 0x0022c83e01007387 */ /* 0x000fe80000100a00 */
[----:B------:R-:W2:Y:S04]  /*39050*/  LDL.LU.64 R6, [R1+0x13f8] ;  /* 0x0013f80001067983 */ /* 0x000ea80000300a00 */
[----:B------:R-:W-:Y:S04]  /*39060*/  STL.64 [R1+0x2de0], R52 ;  /* 0x002de03401007387 */ /* 0x000fe80000100a00 */
[----:B------:R4:W-:Y:S04]  /*39070*/  STL.64 [R1+0x2de8], R54 ;  /* 0x002de83601007387 */ /* 0x0009e80000100a00 */
[----:B------:R-:W3:Y:S04]  /*39080*/  LDL.LU.64 R92, [R1+0x13e0] ;  /* 0x0013e000015c7983 */ /* 0x000ee80000300a00 */
[----:B------:R-:W3:Y:S01]  /*39090*/  LDL.LU.64 R94, [R1+0x13e8] ;  /* 0x0013e800015e7983 */ /* 0x000ee20000300a00 */
[-C--:B----4-:R-:W-:Y:S03]  /*390a0*/  HMMA.1688.F32.TF32 R52, R144, R124.reuse, R64 ;  /* 0x0000007c9034723c */ /* 0x090fe60000081040 */
[----:B------:R-:W4:Y:S04]  /*390b0*/  LDL.LU.64 R88, [R1+0x13d0] ;  /* 0x0013d00001587983 */ /* 0x000f280000300a00 */
        /* <DEDUP_REMOVED lines=9> */
[----:B------:R-:W-:Y:S04]  /*39150*/  STL.64 [R1+0x2290], R52 ;  /* 0x0022903401007387 */ /* 0x000fe80000100a00 */
[----:B------:R1:W-:Y:S04]  /*39160*/  STL.64 [R1+0x2298], R54 ;  /* 0x0022983601007387 */ /* 0x0003e80000100a00 */
[----:B------:R-:W4:Y:S04]  /*39170*/  LDL.LU.64 R60, [R1+0xe10] ;  /* 0x000e1000013c7983 */ /* 0x000f280000300a00 */
[----:B------:R-:W4:Y:S01]  /*39180*/  LDL.LU.64 R62, [R1+0xe18] ;  /* 0x000e1800013e7983 */ /* 0x000f220000300a00 */
[----:B-1----:R-:W-:-:S15]  /*39190*/  HMMA.1688.F32.TF32 R52, R148, R124, R56 ;  /* 0x0000007c9434723c */ /* 0x002fde0000081038 */
[----:B------:R-:W-:-:S04]  /*391a0*/  NOP ;  /* 0x0000000000007918 */ /* 0x000fc80000000000 */
[----:B------:R1:W-:Y:S04]  /*391b0*/  STL.64 [R1+0x2e60], R52 ;  /* 0x002e603401007387 */ /* 0x0003e80000100a00 */
[----:B------:R1:W-:Y:S04]  /*391c0*/  STL.64 [R1+0x2e68], R54 ;  /* 0x002e683601007387 */ /* 0x0003e80000100a00 */
[----:B------:R-:W4:Y:S04]  /*391d0*/  LDL.LU.64 R56, [R1+0xd80] ;  /* 0x000d800001387983 */ /* 0x000f280000300a00 */
[----:B------:R-:W4:Y:S04]  /*391e0*/  LDL.LU.64 R58, [R1+0xd88] ;  /* 0x000d8800013a7983 */ /* 0x000f280000300a00 */
[----:B------:R-:W-:Y:S04]  /*391f0*/  STL.64 [R1+0x2150], R48 ;  /* 0x0021503001007387 */ /* 0x000fe80000100a00 */
[----:B------:R1:W-:Y:S04]  /*39200*/  STL.64 [R1+0x2158], R50 ;  /* 0x0021583201007387 */ /* 0x0003e80000100a00 */
[----:B-1----:R-:W4:Y:S04]  /*39210*/  LDL.LU.64 R52, [R1+0x3c0] ;  /* 0x0003c00001347983 */ /* 0x002f280000300a00 */
[----:B------:R-:W4:Y:S01]  /*39220*/  LDL.LU.64 R54, [R1+0x3c8] ;  /* 0x0003c80001367983 */ /* 0x000f220000300a00 */
[----:B------:R-:W-:-:S15]  /*39230*/  HMMA.1688.F32.TF32 R48, R232, R124, R76 ;  /* 0x0000007ce830723c */ /* 0x000fde000008104c */
[----:B------:R-:W-:-:S04]  /*39240*/  NOP ;  /* 0x0000000000007918 */ /* 0x000fc80000000000 */
[----:B------:R1:W-:Y:S04]  /*39250*/  STL.64 [R1+0x2ea0], R48 ;  /* 0x002ea03001007387 */ /* 0x0003e80000100a00 */
[----:B------:R1:W-:Y:S04]  /*39260*/  STL.64 [R1+0x2ea8], R50 ;  /* 0x002ea83201007387 */ /* 0x0003e80000100a00 */
[----:B-1----:R-:W4:Y:S04]  /*39270*/  LDL.LU.64 R48, [R1+0x1e0] ;  /* 0x0001e00001307983 */ /* 0x002f280000300a00 */
[----:B------:R-:W4:Y:S01]  /*39280*/  LDL.LU.64 R50, [R1+0x1e8] ;  /* 0x0001e80001327983 */ /* 0x000f220000300a00 */
        /* <DEDUP_REMOVED lines=8> */
[-C--:B---3--:R-:W-:Y:S03]  /*39310*/  HMMA.1688.F32.TF32 R76, R140, R120.reuse, R92 ;  /* 0x000000788c4c723c */ /* 0x088fe6000008105c */
[----:B------:R-:W1:Y:S05]  /*39320*/  LDSM.16.M88.4 R92, [R252+UR10+0x12800] ;  /* 0x0128000afc5c783b */ /* 0x000e6a0008000200 */
[-C--:B----4-:R-:W-:Y:S08]  /*39330*/  HMMA.1688.F32.TF32 R64, R152, R120.reuse, R88 ;  /* 0x000000789840723c */ /* 0x090ff00000081058 */
[-C--:B------:R-:W-:Y:S03]  /*39340*/  HMMA.1688.F32.TF32 R84, R156, R120.reuse, R84 ;  /* 0x000000789c54723c */ /* 0x080fe60000081054 */
[----:B------:R-:W-:Y:S04]  /*39350*/  STL.64 [R1+0x22a0], R76 ;  /* 0x0022a04c01007387 */ /* 0x000fe80000100a00 */
[----:B------:R3:W-:Y:S04]  /*39360*/  STL.64 [R1+0x22a8], R78 ;  /* 0x0022a84e01007387 */ /* 0x0007e80000100a00 */
[----:B------:R-:W-:Y:S04]  /*39370*/  STL.64 [R1+0xe00], R64 ;  /* 0x000e004001007387 */ /* 0x000fe80000100a00 */
[----:B------:R4:W-:Y:S01]  /*39380*/  STL.64 [R1+0xe08], R66 ;  /* 0x000e084201007387 */ /* 0x0009e20000100a00 */
[-C--:B---3--:R-:W-:Y:S08]  /*39390*/  HMMA.1688.F32.TF32 R76, R160, R120.reuse, R80 ;  /* 0x00000078a04c723c */ /* 0x088ff00000081050 */
[-C--:B----4-:R-:W-:Y:S01]  /*393a0*/  HMMA.1688.F32.TF32 R64, R164, R120.reuse, R72 ;  /* 0x00000078a440723c */ /* 0x090fe20000081048 */
[----:B------:R-:W-:Y:S04]  /*393b0*/  STL.64 [R1+0x2ac0], R84 ;  /* 0x002ac05401007387 */ /* 0x000fe80000100a00 */
[----:B------:R-:W-:Y:S06]  /*393c0*/  STL.64 [R1+0x2ac8], R86 ;  /* 0x002ac85601007387 */ /* 0x000fec0000100a00 */
[----:B------:R-:W-:Y:S04]  /*393d0*/  STL.64 [R1+0xe20], R76 ;  /* 0x000e204c01007387 */ /* 0x000fe80000100a00 */
[----:B------:R-:W-:Y:S04]  /*393e0*/  STL.64 [R1+0xe28], R78 ;  /* 0x000e284e01007387 */ /* 0x000fe80000100a00 */
[----:B------:R-:W-:Y:S04]  /*393f0*/  STL [R1+0x4ffc], R118 ;  /* 0x004ffc7601007387 */ /* 0x000fe80000100800 */
[----:B------:R-:W-:Y:S04]  /*39400*/  STL.64 [R1+0x2b80], R64 ;  /* 0x002b804001007387 */ /* 0x000fe80000100a00 */
[----:B------:R3:W-:Y:S01]  /*39410*/  STL.64 [R1+0x2b88], R66 ;  /* 0x002b884201007387 */ /* 0x0007e20000100a00 */
[-C--:B------:R-:W-:Y:S08]  /*39420*/  HMMA.1688.F32.TF32 R60, R172, R120.reuse, R60 ;  /* 0x00000078ac3c723c */ /* 0x080ff0000008103c */
[-C--:B---3--:R-:W-:Y:S08]  /*39430*/  HMMA.1688.F32.TF32 R64, R168, R120.reuse, R68 ;  /* 0x00000078a840723c */ /* 0x088ff00000081044 */
[-C--:B------:R-:W-:Y:S08]  /*39440*/  HMMA.1688.F32.TF32 R56, R176, R120.reuse, R56 ;  /* 0x00000078b038723c */ /* 0x080ff00000081038 */
[-C--:B------:R-:W-:Y:S01]  /*39450*/  HMMA.1688.F32.TF32 R52, R180, R120.reuse, R52 ;  /* 0x00000078b434723c */ /* 0x080fe20000081034 */
[----:B------:R-:W-:Y:S04]  /*39460*/  STL [R1+0x4ff8], R119 ;  /* 0x004ff87701007387 */ /* 0x000fe80000100800 */
[----:B------:R-:W-:Y:S04]  /*39470*/  STL [R1+0x4ff4], R114 ;  /* 0x004ff47201007387 */ /* 0x000fe80000100800 */
[----:B------:R-:W-:Y:S04]  /*39480*/  STL.64 [R1+0xe30], R64 ;  /* 0x000e304001007387 */ /* 0x000fe80000100a00 */
[----:B------:R-:W-:Y:S04]  /*39490*/  STL.64 [R1+0xe38], R66 ;  /* 0x000e384201007387 */ /* 0x000fe80000100a00 */
[----:B------:R-:W-:Y:S04]  /*394a0*/  STL [R1+0x4ff0], R115 ;  /* 0x004ff07301007387 */ /* 0x000fe80000100800 */
[----:B------:R-:W-:Y:S04]  /*394b0*/  STL.64 [R1+0x2c40], R60 ;  /* 0x002c403c01007387 */ /* 0x000fe80000100a00 */
[----:B------:R-:W-:Y:S01]  /*394c0*/  STL.64 [R1+0x2c48], R62 ;  /* 0x002c483e01007387 */ /* 0x000fe20000100a00 */
[-C--:B------:R-:W-:Y:S03]  /*394d0*/  HMMA.1688.F32.TF32 R48, R184, R120.reuse, R48 ;  /* 0x00000078b830723c */ /* 0x080fe60000081030 */
[----:B------:R-:W-:Y:S04]  /*394e0*/  STL.64 [R1+0xe40], R56 ;  /* 0x000e403801007387 */ /* 0x000fe80000100a00 */
[----:B------:R-:W-:Y:S04]  /*394f0*/  STL.64 [R1+0xe48], R58 ;  /* 0x000e483a01007387 */ /* 0x000fe80000100a00 */
[----:B------:R-:W-:Y:S04]  /*39500*/  STL.64 [R1+0x2d00], R52 ;  /* 0x002d003401007387 */ /* 0x000fe80000100a00 */
[----:B------:R-:W-:Y:S04]  /*39510*/  STL.64 [R1+0x2d08], R54 ;  /* 0x002d083601007387 */ /* 0x000fe80000100a00 */
[----:B------:R-:W3:Y:S04]  /*39520*/  LDL.LU.64 R88, [R1+0x1d30] ;  /* 0x001d300001587983 */ /* 0x000ee80000300a00 */
[----:B------:R-:W-:Y:S04]  /*39530*/  STL.64 [R1+0x2060], R48 ;  /* 0x0020603001007387 */ /* 0x000fe80000100a00 */
[----:B------:R-:W-:Y:S04]  /*39540*/  STL.64 [R1+0x2068], R50 ;  /* 0x0020683201007387 */ /* 0x000fe80000100a00 */
[----:B------:R-:W3:Y:S01]  /*39550*/  LDL.LU.64 R90, [R1+0x1d38] ;  /* 0x001d3800015a7983 */ /* 0x000ee20000300a00 */
[----:B--2---:R-:W-:-:S15]  /*39560*/  HMMA.1688.F32.TF32 R4, R188, R120, R4 ;  /* 0x00000078bc04723c */ /* 0x004fde0000081004 */
[----:B------:R-:W-:-:S04]  /*39570*/  NOP ;  /* 0x0000000000007918 */ /* 0x000fc80000000000 */
[----:B------:R-:W-:Y:S04]  /*39580*/  STL.64 [R1+0x2da0], R4 ;  /* 0x002da00401007387 */ /* 0x000fe80000100a00 */
[----:B------:R2:W-:Y:S04]  /*39590*/  STL.64 [R1+0x2da8], R6 ;  /* 0x002da80601007387 */ /* 0x0005e80000100a00 */
[----:B------:R-:W4:Y:S04]  /*395a0*/  LDL.LU.64 R84, [R1+0x1b80] ;  /* 0x001b800001547983 */ /* 0x000f280000300a00 */
[----:B------:R-:W4:Y:S04]  /*395b0*/  LDL.LU.64 R86, [R1+0x1b88] ;  /* 0x001b880001567983 */ /* 0x000f280000300a00 */
[----:B------:R-:W4:Y:S04]  /*395c0*/  LDL.LU.64 R80, [R1+0x1ad0] ;  /* 0x001ad00001507983 */ /* 0x000f280000300a00 */
[----:B------:R-:W4:Y:S04]  /*395d0*/  LDL.LU.64 R82, [R1+0x1ad8] ;  /* 0x001ad80001527983 */ /* 0x000f280000300a00 */
[----:B------:R-:W4:Y:S04]  /*395e0*/  LDL.LU.64 R76, [R1+0x1200] ;  /* 0x00120000014c7983 */ /* 0x000f280000300a00 */
[----:B------:R-:W4:Y:S01]  /*395f0*/  LDL.LU.64 R78, [R1+0x1208] ;  /* 0x00120800014e7983 */ /* 0x000f220000300a00 */
[-C--:B--2---:R-:W-:Y:S03]  /*39600*/  HMMA.1688.F32.TF32 R4, R144, R120.reuse, R220 ;  /* 0x000000789004723c */ /* 0x084fe600000810dc */
[----:B------:R-:W2:Y:S04]  /*39610*/  LDL.LU.64 R72, [R1+0x10f0] ;  /* 0x0010f00001487983 */ /* 0x000ea80000300a00 */
[----:B------:R-:W2:Y:S04]  /*39620*/  LDL.LU.64 R74, [R1+0x10f8] ;  /* 0x0010f800014a7983 */ /* 0x000ea80000300a00 */
[----:B------:R-:W2:Y:S04]  /*39630*/  LDL.LU.64 R68, [R1+0x1000] ;  /* 0x0010000001447983 */ /* 0x000ea80000300a00 */
[----:B------:R-:W2:Y:S04]  /*39640*/  LDL.LU.64 R70, [R1+0x1008] ;  /* 0x0010080001467983 */ /* 0x000ea80000300a00 */
[----:B------:R-:W2:Y:S04]  /*39650*/  LDL.LU.64 R64, [R1+0xf00] ;  /* 0x000f000001407983 */ /* 0x000ea80000300a00 */
[----:B------:R-:W2:Y:S04]  /*39660*/  LDL.LU.64 R66, [R1+0xf08] ;  /* 0x000f080001427983 */ /* 0x000ea80000300a00 */
[----:B------:R-:W2:Y:S04]  /*39670*/  LDL.LU.64 R60, [R1+0xec0] ;  /* 0x000ec000013c7983 */ /* 0x000ea80000300a00 */
[----:B------:R-:W2:Y:S04]  /*39680*/  LDL.LU.64 R62, [R1+0xec8] ;  /* 0x000ec800013e7983 */ /* 0x000ea80000300a00 */
[----:B------:R-:W-:Y:S04]  /*39690*/  STL.64 [R1+0x2050], R4 ;  /* 0x0020500401007387 */ /* 0x000fe80000100a00 */
[----:B------:R1:W-:Y:S04]  /*396a0*/  STL.64 [R1+0x2058], R6 ;  /* 0x0020580601007387 */ /* 0x0003e80000100a00 */
[----:B------:R-:W2:Y:S04]  /*396b0*/  LDL.LU.64 R52, [R1+0xda0] ;  /* 0x000da00001347983 */ /* 0x000ea80000300a00 */
[----:B------:R-:W2:Y:S01]  /*396c0*/  LDL.LU.64 R54, [R1+0xda8] ;  /* 0x000da80001367983 */ /* 0x000ea20000300a00 */
[----:B-1----:R-:W-:Y:S03]  /*396d0*/  HMMA.1688.F32.TF32 R4, R148, R120, R212 ;  /* 0x000000789404723c */ /* 0x002fe600000810d4 */
[----:B------:R-:W2:Y:S04]  /*396e0*/  LDL.LU.64 R48, [R1+0x3b0] ;  /* 0x0003b00001307983 */ /* 0x000ea80000300a00 */
[----:B------:R-:W2:-:S12]  /*396f0*/  LDL.LU.64 R50, [R1+0x3b8] ;  /* 0x0003b80001327983 */ /* 0x000e980000300a00 */
[----:B------:R-:W-:Y:S04]  /*39700*/  STL.64 [R1+0x2e30], R4 ;  /* 0x002e300401007387 */ /* 0x000fe80000100a00 */
[----:B------:R1:W-:Y:S04]  /*39710*/  STL.64 [R1+0x2e38], R6 ;  /* 0x002e380601007387 */ /* 0x0003e80000100a00 */
[----:B------:R-:W2:Y:S04]  /*39720*/  LDL.LU.64 R56, [R1+0x1d0] ;  /* 0x0001d00001387983 */ /* 0x000ea80000300a00 */
[----:B------:R-:W2:Y:S01]  /*39730*/  LDL.LU.64 R58, [R1+0x1d8] ;  /* 0x0001d800013a7983 */ /* 0x000ea20000300a00 */
[----:B-1----:R-:W-:-:S15]  /*39740*/  HMMA.1688.F32.TF32 R4, R224, R120, R204 ;  /* 0x00000078e004723c */ /* 0x002fde00000810cc */
[----:B------:R-:W-:-:S04]  /*39750*/  NOP ;  /* 0x0000000000007918 */ /* 0x000fc80000000000 */
[----:B------:R1:W-:Y:S04]  /*39760*/  STL.64 [R1+0x2040], R4 ;  /* 0x0020400401007387 */ /* 0x0003e80000100a00 */
[----:B------:R3:W-:Y:S04]  /*39770*/  STL.64 [R1+0x2048], R6 ;  /* 0x0020480601007387 */ /* 0x0007e80000100a00 */
[----:B-1----:R-:W2:Y:S04]  /*39780*/  LDL.LU.64 R4, [R1+0x120] ;  /* 0x0001200001047983 */ /* 0x002ea80000300a00 */
[----:B---3--:R-:W3:Y:S01]  /*39790*/  LDL.LU.64 R6, [R1+0x128] ;  /* 0x0001280001067983 */ /* 0x008ee20000300a00 */
[----:B------:R-:W-:Y:S03]  /*397a0*/  HMMA.1688.F32.TF32 R88, R136, R116, R88 ;  /* 0x000000748858723c */ /* 0x000fe60000081058 */
[----:B------:R-:W-:Y:S04]  /*397b0*/  STL.64 [R1+0x2e70], R40 ;  /* 0x002e702801007387 */ /* 0x000fe80000100a00 */
[----:B------:R1:W-:-:S12]  /*397c0*/  STL.64 [R1+0x2e78], R42 ;  /* 0x002e782a01007387 */ /* 0x0003d80000100a00 */
[----:B------:R-:W-:Y:S04]  /*397d0*/  STL.64 [R1+0xd60], R88 ;  /* 0x000d605801007387 */ /* 0x000fe80000100a00 */
[----:B------:R-:W-:Y:S01]  /*397e0*/  STL.64 [R1+0xd68], R90 ;  /* 0x000d685a01007387 */ /* 0x000fe20000100a00 */
[-C--:B------:R-:W-:Y:S03]  /*397f0*/  HMMA.1688.F32.TF32 R44, R232, R116.reuse, R44 ;  /* 0x00000074e82c723c */ /* 0x080fe6000008102c */
[----:B------:R-:W1:Y:S05]  /*39800*/  LDSM.16.M88.4 R88, [R252+UR10+0x12c00] ;  /* 0x012c000afc58783b */ /* 0x000e6a0008000200 */
[-C--:B----4-:R-:W-:Y:S08]  /*39810*/  HMMA.1688.F32.TF32 R84, R140, R116.reuse, R84 ;  /* 0x000000748c54723c */ /* 0x090ff00000081054 */
[-C--:B-1----:R-:W-:Y:S01]  /*39820*/  HMMA.1688.F32.TF32 R40, R152, R116.reuse, R80 ;  /* 0x000000749828723c */ /* 0x082fe20000081050 */
[----:B------:R-:W-:Y:S07]  /*39830*/  LDSM.16.M88.4 R80, [R252+UR10+0x13400] ;  /* 0x0134000afc50783b */ /* 0x000fee0008000200 */
[-C--:B------:R-:W-:Y:S03]  /*39840*/  HMMA.1688.F32.TF32 R76, R156, R116.reuse, R76 ;  /* 0x000000749c4c723c */ /* 0x080fe6000008104c */
[----:B------:R-:W-:Y:S04]  /*39850*/  STL.64 [R1+0x2070], R84 ;  /* 0x0020705401007387 */ /* 0x000fe80000100a00 */
[----:B------:R-:W-:Y:S01]  /*39860*/  STL.64 [R1+0x2078], R86 ;  /* 0x0020785601007387 */ /* 0x000fe20000100a00 */
[----:B--2---:R-:W-:Y:S03]  /*39870*/  HMMA.1688.F32.TF32 R72, R160, R116, R72 ;  /* 0x00000074a048723c */ /* 0x004fe60000081048 */
[----:B------:R-:W-:Y:S04]  /*39880*/  STL.64 [R1+0xd70], R40 ;  /* 0x000d702801007387 */ /* 0x000fe80000100a00 */
[----:B------:R1:W-:Y:S01]  /*39890*/  STL.64 [R1+0xd78], R42 ;  /* 0x000d782a01007387 */ /* 0x0003e20000100a00 */
[----:B------:R-:W-:Y:S03]  /*398a0*/  HMMA.1688.F32.TF32 R24, R232, R104, R24 ;  /* 0x00000068e818723c */ /* 0x000fe60000081018 */
[----:B------:R-:W-:Y:S05]  /*398b0*/  LDSM.16.M88.4 R84, [R252+UR10+0x13000] ;  /* 0x0130000afc54783b */ /* 0x000fea0008000200 */
[-C--:B------:R-:W-:Y:S08]  /*398c0*/  HMMA.1688.F32.TF32 R64, R168, R116.reuse, R64 ;  /* 0x00000074a840723c */ /* 0x080ff00000081040 */
[-C--:B-1----:R-:W-:Y:S08]  /*398d0*/  HMMA.1688.F32.TF32 R40, R164, R116.reuse, R68 ;  /* 0x00000074a428723c */ /* 0x082ff00000081044 */
[-C--:B------:R-:W-:Y:S01]  /*398e0*/  HMMA.1688.F32.TF32 R60, R172, R116.reuse, R60 ;  /* 0x00000074ac3c723c */ /* 0x080fe2000008103c */
[----:B------:R-:W-:Y:S04]  /*398f0*/  STL.64 [R1+0x2a60], R76 ;  /* 0x002a604c01007387 */ /* 0x000fe80000100a00 */
[----:B------:R-:W-:Y:S04]  /*39900*/  STL.64 [R1+0x2a68], R78 ;  /* 0x002a684e01007387 */ /* 0x000fe80000100a00 */
[----:B------:R-:W-:Y:S04]  /*39910*/  STL.64 [R1+0xd90], R72 ;  /* 0x000d904801007387 */ /* 0x000fe80000100a00 */
[----:B------:R-:W-:Y:S04]  /*39920*/  STL.64 [R1+0xd98], R74 ;  /* 0x000d984a01007387 */ /* 0x000fe80000100a00 */
[----:B------:R-:W-:Y:S04]  /*39930*/  STL.64 [R1+0x2b30], R40 ;  /* 0x002b302801007387 */ /* 0x000fe80000100a00 */
[----:B------:R1:W-:Y:S04]  /*39940*/  STL.64 [R1+0x2b38], R42 ;  /* 0x002b382a01007387 */ /* 0x0003e80000100a00 */
[----:B------:R-:W-:Y:S04]  /*39950*/  STL.64 [R1+0xdc0], R64 ;  /* 0x000dc04001007387 */ /* 0x000fe80000100a00 */
[----:B------:R-:W-:Y:S01]  /*39960*/  STL.64 [R1+0xdc8], R66 ;  /* 0x000dc84201007387 */ /* 0x000fe20000100a00 */
[-C--:B-1----:R-:W-:Y:S03]  /*39970*/  HMMA.1688.F32.TF32 R40, R176, R116.reuse, R52 ;  /* 0x00000074b028723c */ /* 0x082fe60000081034 */
[----:B------:R-:W2:Y:S04]  /*39980*/  LDL.LU.64 R52, [R1+0x1e20] ;  /* 0x001e200001347983 */ /* 0x000ea80000300a00 */
[----:B------:R-:W-:Y:S04]  /*39990*/  STL.64 [R1+0x2bf0], R60 ;  /* 0x002bf03c01007387 */ /* 0x000fe80000100a00 */
[----:B------:R-:W-:Y:S04]  /*399a0*/  STL.64 [R1+0x2bf8], R62 ;  /* 0x002bf83e01007387 */ /* 0x000fe80000100a00 */
[----:B------:R-:W2:Y:S04]  /*399b0*/  LDL.LU.64 R54, [R1+0x1e28] ;  /* 0x001e280001367983 */ /* 0x000ea80000300a00 */
[----:B------:R-:W-:Y:S04]  /*399c0*/  STL.64 [R1+0xde0], R40 ;  /* 0x000de02801007387 */ /* 0x000fe80000100a00 */
[----:B------:R1:W-:Y:S02]  /*399d0*/  STL.64 [R1+0xde8], R42 ;  /* 0x000de82a01007387 */ /* 0x0003e40000100a00 */
[-C--:B-1----:R-:W-:Y:S02]  /*399e0*/  HMMA.1688.F32.TF32 R40, R180, R116.reuse, R48 ;  /* 0x00000074b428723c */ /* 0x082fe40000081030 */
[----:B------:R-:W4:Y:S04]  /*399f0*/  LDL.LU.64 R48, [R1+0x1d20] ;  /* 0x001d200001307983 */ /* 0x000f280000300a00 */
[----:B------:R-:W4:Y:S02]  /*39a00*/  LDL.LU.64 R50, [R1+0x1d28] ;  /* 0x001d280001327983 */ /* 0x000f240000300a00 */
[-C--:B------:R-:W-:Y:S11]  /*39a10*/  HMMA.1688.F32.TF32 R56, R184, R116.reuse, R56 ;  /* 0x00000074b838723c */ /* 0x080ff60000081038 */
[----:B------:R1:W-:Y:S04]  /*39a20*/  STL.64 [R1+0x2cb0], R40 ;  /* 0x002cb02801007387 */ /* 0x0003e80000100a00 */
[----:B------:R1:W-:Y:S01]  /*39a30*/  STL.64 [R1+0x2cb8], R42 ;  /* 0x002cb82a01007387 */ /* 0x0003e20000100a00 */
[-C--:B---3--:R-:W-:Y:S03]  /*39a40*/  HMMA.1688.F32.TF32 R4, R188, R116.reuse, R4 ;  /* 0x00000074bc04723c */ /* 0x088fe60000081004 */
[----:B-1----:R-:W3:Y:S04]  /*39a50*/  LDL.LU.64 R40, [R1+0x1b00] ;  /* 0x001b000001287983 */ /* 0x002ee80000300a00 */
[----:B------:R-:W-:Y:S04]  /*39a60*/  STL.64 [R1+0xdd0], R56 ;  /* 0x000dd03801007387 */ /* 0x000fe80000100a00 */
[----:B------:R-:W-:Y:S04]  /*39a70*/  STL.64 [R1+0xdd8], R58 ;  /* 0x000dd83a01007387 */ /* 0x000fe80000100a00 */
[----:B------:R-:W3:Y:S04]  /*39a80*/  LDL.LU.64 R42, [R1+0x1b08] ;  /* 0x001b0800012a7983 */ /* 0x000ee80000300a00 */
[----:B------:R1:W-:Y:S04]  /*39a90*/  STL.64 [R1+0x2d60], R4 ;  /* 0x002d600401007387 */ /* 0x0003e80000100a00 */
[----:B------:R1:W-:Y:S04]  /*39aa0*/  STL.64 [R1+0x2d68], R6 ;  /* 0x002d680601007387 */ /* 0x0003e80000100a00 */
[----:B------:R-:W3:Y:S04]  /*39ab0*/  LDL.LU.64 R64, [R1+0x17f0] ;  /* 0x0017f00001407983 */ /* 0x000ee80000300a00 */
[----:B------:R-:W3:Y:S04]  /*39ac0*/  LDL.LU.64 R66, [R1+0x17f8] ;  /* 0x0017f80001427983 */ /* 0x000ee80000300a00 */
[----:B-1----:R-:W3:Y:S04]  /*39ad0*/  LDL.LU.64 R4, [R1+0x1100] ;  /* 0x0011000001047983 */ /* 0x002ee80000300a00 */
[----:B------:R-:W3:Y:S01]  /*39ae0*/  LDL.LU.64 R6, [R1+0x1108] ;  /* 0x0011080001067983 */ /* 0x000ee20000300a00 */
[-C--:B------:R-:W-:Y:S03]  /*39af0*/  HMMA.1688.F32.TF32 R72, R144, R116.reuse, R216 ;  /* 0x000000749048723c */ /* 0x080fe600000810d8 */
[----:B------:R-:W3:Y:S04]  /*39b00*/  LDL.LU.64 R60, [R1+0xff0] ;  /* 0x000ff000013c7983 */ /* 0x000ee80000300a00 */
[----:B------:R-:W3:Y:S01]  /*39b10*/  LDL.LU.64 R62, [R1+0xff8] ;  /* 0x000ff800013e7983 */ /* 0x000ee20000300a00 */
[-C--:B------:R-:W-:Y:S08]  /*39b20*/  HMMA.1688.F32.TF32 R68, R148, R116.reuse, R208 ;  /* 0x000000749444723c */ /* 0x080ff000000810d0 */
[----:B------:R-:W-:Y:S03]  /*39b30*/  HMMA.1688.F32.TF32 R56, R224, R116, R36 ;  /* 0x00000074e038723c */ /* 0x000fe60000081024 */
[----:B------:R-:W-:Y:S04]  /*39b40*/  STL.64 [R1+0xdb0], R72 ;  /* 0x000db04801007387 */ /* 0x000fe80000100a00 */
[----:B------:R-:W-:Y:S04]  /*39b50*/  STL.64 [R1+0xdb8], R74 ;  /* 0x000db84a01007387 */ /* 0x000fe80000100a00 */
[----:B------:R-:W-:Y:S04]  /*39b60*/  STL.64 [R1+0x2e00], R68 ;  /* 0x002e004401007387 */ /* 0x000fe80000100a00 */
[----:B------:R-:W-:Y:S04]  /*39b70*/  STL.64 [R1+0x2e08], R70 ;  /* 0x002e084601007387 */ /* 0x000fe80000100a00 */
[----:B------:R1:W-:Y:S04]  /*39b80*/  STL.64 [R1+0xd80], R56 ;  /* 0x000d803801007387 */ /* 0x0003e80000100a00 */
[----:B------:R1:W-:Y:S04]  /*39b90*/  STL.64 [R1+0xd88], R58 ;  /* 0x000d883a01007387 */ /* 0x0003e80000100a00 */
[----:B-1----:R-:W3:Y:S04]  /*39ba0*/  LDL.LU.64 R56, [R1+0xf30] ;  /* 0x000f300001387983 */ /* 0x002ee80000300a00 */
[----:B------:R-:W-:Y:S04]  /*39bb0*/  STL.64 [R1+0x2e50], R44 ;  /* 0x002e502c01007387 */ /* 0x000fe80000100a00 */
[----:B------:R-:W-:Y:S04]  /*39bc0*/  STL.64 [R1+0x2e58], R46 ;  /* 0x002e582e01007387 */ /* 0x000fe80000100a00 */
[----:B------:R-:W3:Y:S01]  /*39bd0*/  LDL.LU.64 R58, [R1+0xf38] ;  /* 0x000f3800013a7983 */ /* 0x000ee20000300a00 */
[----:B--2---:R-:W-:-:S15]  /*39be0*/  HMMA.1688.F32.TF32 R36, R136, R112, R52 ;  /* 0x000000708824723c */ /* 0x004fde0000081034 */
[----:B------:R-:W-:-:S04]  /*39bf0*/  NOP ;  /* 0x0000000000007918 */ /* 0x000fc80000000000 */
[----:B------:R-:W-:Y:S04]  /*39c00*/  STL.64 [R1+0xc80], R36 ;  /* 0x000c802401007387 */ /* 0x000fe80000100a00 */
[----:B------:R4:W-:Y:S04]  /*39c10*/  STL.64 [R1+0xc88], R38 ;  /* 0x000c882601007387 */ /* 0x0009e80000100a00 */
[----:B------:R-:W2:Y:S04]  /*39c20*/  LDL.LU.64 R52, [R1+0xf10] ;  /* 0x000f100001347983 */ /* 0x000ea80000300a00 */
[----:B------:R-:W2:Y:S01]  /*39c30*/  LDL.LU.64 R54, [R1+0xf18] ;  /* 0x000f180001367983 */ /* 0x000ea20000300a00 */
[----:B----4-:R-:W-:-:S15]  /*39c40*/  HMMA.1688.F32.TF32 R36, R140, R112, R48 ;  /* 0x000000708c24723c */ /* 0x010fde0000081030 */
[----:B------:R-:W-:-:S04]  /*39c50*/  NOP ;  /* 0x0000000000007918 */ /* 0x000fc80000000000 */
[----:B------:R-:W-:Y:S04]  /*39c60*/  STL.64 [R1+0xe10], R36 ;  /* 0x000e102401007387 */ /* 0x000fe80000100a00 */
[----:B------:R3:W-:Y:S04]  /*39c70*/  STL.64 [R1+0xe18], R38 ;  /* 0x000e182601007387 */ /* 0x0007e80000100a00 */
[----:B------:R-:W4:Y:S04]  /*39c80*/  LDL.LU.64 R48, [R1+0xe50] ;  /* 0x000e500001307983 */ /* 0x000f280000300a00 */
[----:B------:R-:W4:Y:S01]  /*39c90*/  LDL.LU.64 R50, [R1+0xe58] ;  /* 0x000e580001327983 */ /* 0x000f220000300a00 */
[-C--:B---3--:R-:W-:Y:S03]  /*39ca0*/  HMMA.1688.F32.TF32 R36, R152, R112.reuse, R40 ;  /* 0x000000709824723c */ /* 0x088fe60000081028 */
[----:B------:R-:W3:Y:S04]  /*39cb0*/  LDL.LU.64 R40, [R1+0x3a0] ;  /* 0x0003a00001287983 */ /* 0x000ee80000300a00 */
[----:B------:R-:W3:Y:S01]  /*39cc0*/  LDL.LU.64 R42, [R1+0x3a8] ;  /* 0x0003a800012a7983 */ /* 0x000ee20000300a00 */
[-C--:B------:R-:W-:Y:S11]  /*39cd0*/  HMMA.1688.F32.TF32 R44, R156, R112.reuse, R64 ;  /* 0x000000709c2c723c */ /* 0x080ff60000081040 */
[----:B------:R1:W-:Y:S04]  /*39ce0*/  STL.64 [R1+0xc90], R36 ;  /* 0x000c902401007387 */ /* 0x0003e80000100a00 */
[----:B------:R1:W-:Y:S04]  /*39cf0*/  STL.64 [R1+0xc98], R38 ;  /* 0x000c982601007387 */ /* 0x0003e80000100a00 */
[----:B-1----:R-:W3:Y:S04]  /*39d00*/  LDL.LU.64 R36, [R1+0x1c0] ;  /* 0x0001c00001247983 */ /* 0x002ee80000300a00 */
[----:B------:R-:W3:Y:S04]  /*39d10*/  LDL.LU.64 R38, [R1+0x1c8] ;  /* 0x0001c80001267983 */ /* 0x000ee80000300a00 */
[----:B------:R-:W-:Y:S04]  /*39d20*/  STL.64 [R1+0x22e0], R44 ;  /* 0x0022e02c01007387 */ /* 0x000fe80000100a00 */
[----:B------:R1:W-:Y:S02]  /*39d30*/  STL.64 [R1+0x22e8], R46 ;  /* 0x0022e82e01007387 */ /* 0x0003e40000100a00 */
[----:B-1----:R-:W-:Y:S02]  /*39d40*/  HMMA.1688.F32.TF32 R44, R160, R112, R4 ;  /* 0x00000070a02c723c */ /* 0x002fe40000081004 */
[----:B------:R-:W3:Y:S04]  /*39d50*/  LDL.LU.64 R4, [R1+0x160] ;  /* 0x0001600001047983 */ /* 0x000ee80000300a00 */
[----:B------:R-:W3:-:S13]  /*39d60*/  LDL.LU.64 R6, [R1+0x168] ;  /* 0x0001680001067983 */ /* 0x000eda0000300a00 */
[----:B------:R1:W-:Y:S04]  /*39d70*/  STL.64 [R1+0xcc0], R44 ;  /* 0x000cc02c01007387 */ /* 0x0003e80000100a00 */
[----:B------:R1:W-:Y:S04]  /*39d80*/  STL.64 [R1+0xcc8], R46 ;  /* 0x000cc82e01007387 */ /* 0x0003e80000100a00 */
[----:B-1----:R-:W3:Y:S04]  /*39d90*/  LDL.LU.64 R44, [R1] ;  /* 0x00000000012c7983 */ /* 0x002ee80000300a00 */
[----:B------:R-:W3:Y:S01]  /*39da0*/  LDL.LU.64 R46, [R1+0x8] ;  /* 0x00000800012e7983 */ /* 0x000ee20000300a00 */
[-C--:B------:R-:W-:Y:S08]  /*39db0*/  HMMA.1688.F32.TF32 R60, R164, R112.reuse, R60 ;  /* 0x00000070a43c723c */ /* 0x080ff0000008103c */
[-C--:B------:R-:W-:Y:S11]  /*39dc0*/  HMMA.1688.F32.TF32 R56, R168, R112.reuse, R56 ;  /* 0x00000070a838723c */ /* 0x080ff60000081038 */
[----:B------:R-:W-:Y:S04]  /*39dd0*/  STL.64 [R1+0x2ad0], R60 ;  /* 0x002ad03c01007387 */ /* 0x000fe80000100a00 */
[----:B------:R-:W-:Y:S04]  /*39de0*/  STL.64 [R1+0x2ad8], R62 ;  /* 0x002ad83e01007387 */ /* 0x000fe80000100a00 */
[----:B------:R-:W-:Y:S04]  /*39df0*/  STL [R1+0x5004], R110 ;  /* 0x0050046e01007387 */ /* 0x000fe80000100800 */
[----:B------:R-:W-:Y:S04]  /*39e00*/  STL [R1+0x5000], R111 ;  /* 0x0050006f01007387 */ /* 0x000fe80000100800 */
[----:B------:R-:W-:Y:S04]  /*39e10*/  STL [R1+0x500c], R106 ;  /* 0x00500c6a01007387 */ /* 0x000fe80000100800 */
[----:B------:R-:W-:Y:S04]  /*39e20*/  STL.64 [R1+0xcf0], R56 ;  /* 0x000cf03801007387 */ /* 0x000fe80000100a00 */
[----:B------:R2:W-:Y:S04]  /*39e30*/  STL.64 [R1+0xcf8], R58 ;  /* 0x000cf83a01007387 */ /* 0x0005e80000100a00 */
[----:B------:R-:W-:Y:S01]  /*39e40*/  STL [R1+0x5008], R107 ;  /* 0x0050086b01007387 */ /* 0x000fe20000100800 */
[----:B--2---:R-:W-:-:S15]  /*39e50*/  HMMA.1688.F32.TF32 R56, R172, R112, R52 ;  /* 0x00000070ac38723c */ /* 0x004fde0000081034 */
[----:B------:R-:W-:-:S04]  /*39e60*/  NOP ;  /* 0x0000000000007918 */ /* 0x000fc80000000000 */
[----:B------:R-:W-:Y:S01]  /*39e70*/  STL.64 [R1+0x2b90], R56 ;  /* 0x002b903801007387 */ /* 0x000fe20000100a00 */
[-C--:B----4-:R-:W-:Y:S03]  /*39e80*/  HMMA.1688.F32.TF32 R52, R176, R112.reuse, R48 ;  /* 0x00000070b034723c */ /* 0x090fe60000081030 */
[----:B------:R-:W-:Y:S05]  /*39e90*/  STL.64 [R1+0x2b98], R58 ;  /* 0x002b983a01007387 */ /* 0x000fea0000100a00 */
[-C--:B---3--:R-:W-:Y:S01]  /*39ea0*/  HMMA.1688.F32.TF32 R48, R180, R112.reuse, R40 ;  /* 0x00000070b430723c */ /* 0x088fe20000081028 */
[----:B------:R-:W2:Y:S10]  /*39eb0*/  LDL.LU.64 R40, [R1+0x1f70] ;  /* 0x001f700001287983 */ /* 0x000eb40000300a00 */
[----:B------:R-:W-:Y:S04]  /*39ec0*/  STL.64 [R1+0xd20], R52 ;  /* 0x000d203401007387 */ /* 0x000fe80000100a00 */
[----:B------:R-:W-:Y:S04]  /*39ed0*/  STL.64 [R1+0xd28], R54 ;  /* 0x000d283601007387 */ /* 0x000fe80000100a00 */
[----:B------:R-:W2:Y:S04]  /*39ee0*/  LDL.LU.64 R42, [R1+0x1f78] ;  /* 0x001f7800012a7983 */ /* 0x000ea80000300a00 */
[----:B------:R-:W-:Y:S04]  /*39ef0*/  STL.64 [R1+0x2c50], R48 ;  /* 0x002c503001007387 */ /* 0x000fe80000100a00 */
[----:B------:R1:W-:Y:S02]  /*39f00*/  STL.64 [R1+0x2c58], R50 ;  /* 0x002c583201007387 */ /* 0x0003e40000100a00 */
[----:B-1----:R-:W-:Y:S02]  /*39f10*/  HMMA.1688.F32.TF32 R48, R184, R112, R36 ;  /* 0x00000070b830723c */ /* 0x002fe40000081024 */
[----:B------:R-:W3:Y:S04]  /*39f20*/  LDL.LU.64 R36, [R1+0x1df0] ;  /* 0x001df00001247983 */ /* 0x000ee80000300a00 */
[----:B------:R-:W3:-:S13]  /*39f30*/  LDL.LU.64 R38, [R1+0x1df8] ;  /* 0x001df80001267983 */ /* 0x000eda0000300a00 */
[----:B------:R-:W-:Y:S04]  /*39f40*/  STL.64 [R1+0xd10], R48 ;  /* 0x000d103001007387 */ /* 0x000fe80000100a00 */
[----:B------:R1:W-:Y:S02]  /*39f50*/  STL.64 [R1+0xd18], R50 ;  /* 0x000d183201007387 */ /* 0x0003e40000100a00 */
[-C--:B-1----:R-:W-:Y:S02]  /*39f60*/  HMMA.1688.F32.TF32 R48, R188, R112.reuse, R4 ;  /* 0x00000070bc30723c */ /* 0x082fe40000081004 */
[----:B------:R-:W4:Y:S04]  /*39f70*/  LDL.LU.64 R4, [R1+0x1b20] ;  /* 0x001b200001047983 */ /* 0x000f280000300a00 */
[----:B------:R-:W4:Y:S02]  /*39f80*/  LDL.LU.64 R6, [R1+0x1b28] ;  /* 0x001b280001067983 */ /* 0x000f240000300a00 */
[-C--:B------:R-:W-:Y:S11]  /*39f90*/  HMMA.1688.F32.TF32 R44, R144, R112.reuse, R44 ;  /* 0x00000070902c723c */ /* 0x080ff6000008102c */
[----:B------:R-:W-:Y:S04]  /*39fa0*/  STL.64 [R1+0x2d10], R48 ;  /* 0x002d103001007387 */ /* 0x000fe80000100a00 */
[----:B------:R-:W-:Y:S04]  /*39fb0*/  STL.64 [R1+0x2d18], R50 ;  /* 0x002d183201007387 */ /* 0x000fe80000100a00 */
[----:B------:R-:W4:Y:S04]  /*39fc0*/  LDL.LU.64 R64, [R1+0x1980] ;  /* 0x0019800001407983 */ /* 0x000f280000300a00 */
[----:B------:R-:W4:Y:S04]  /*39fd0*/  LDL.LU.64 R66, [R1+0x1988] ;  /* 0x0019880001427983 */ /* 0x000f280000300a00 */
[----:B------:R1:W-:Y:S04]  /*39fe0*/  STL.64 [R1+0xce0], R44 ;  /* 0x000ce02c01007387 */ /* 0x0003e80000100a00 */
[----:B------:R1:W-:Y:S04]  /*39ff0*/  STL.64 [R1+0xce8], R46 ;  /* 0x000ce82e01007387 */ /* 0x0003e80000100a00 */
[----:B------:R-:W4:Y:S04]  /*3a000*/  LDL.LU.64 R60, [R1+0x1150] ;  /* 0x00115000013c7983 */ /* 0x000f280000300a00 */
[----:B------:R-:W4:Y:S04]  /*3a010*/  LDL.LU.64 R62, [R1+0x1158] ;  /* 0x00115800013e7983 */ /* 0x000f280000300a00 */
[----:B------:R-:W4:Y:S04]  /*3a020*/  LDL.LU.64 R56, [R1+0x1130] ;  /* 0x0011300001387983 */ /* 0x000f280000300a00 */
[----:B------:R-:W4:Y:S04]  /*3a030*/  LDL.LU.64 R58, [R1+0x1138] ;  /* 0x00113800013a7983 */ /* 0x000f280000300a00 */
[----:B------:R-:W4:Y:S04]  /*3a040*/  LDL.LU.64 R52, [R1+0xf50] ;  /* 0x000f500001347983 */ /* 0x000f280000300a00 */
[----:B------:R-:W4:Y:S04]  /*3a050*/  LDL.LU.64 R54, [R1+0xf58] ;  /* 0x000f580001367983 */ /* 0x000f280000300a00 */
[----:B-1----:R-:W4:Y:S04]  /*3a060*/  LDL.LU.64 R44, [R1+0xf40] ;  /* 0x000f4000012c7983 */ /* 0x002f280000300a00 */
[----:B------:R-:W4:Y:S01]  /*3a070*/  LDL.LU.64 R46, [R1+0xf48] ;  /* 0x000f4800012e7983 */ /* 0x000f220000300a00 */
[-C--:B------:R-:W-:Y:S03]  /*3a080*/  HMMA.1688.F32.TF32 R76, R148, R112.reuse, R244 ;  /* 0x00000070944c723c */ /* 0x080fe600000810f4 */
[----:B------:R-:W4:Y:S04]  /*3a090*/  LDL.LU.64 R48, [R1+0xe80] ;  /* 0x000e800001307983 */ /* 0x000f280000300a00 */
[----:B------:R-:W4:Y:S01]  /*3a0a0*/  LDL.LU.64 R50, [R1+0xe88] ;  /* 0x000e880001327983 */ /* 0x000f220000300a00 */
[-C--:B------:R-:W-:Y:S08]  /*3a0b0*/  HMMA.1688.F32.TF32 R72, R224, R112.reuse, R236 ;  /* 0x00000070e048723c */ /* 0x080ff000000810ec */
[C---:B------:R-:W-:Y:S03]  /*3a0c0*/  HMMA.1688.F32.TF32 R68, R232.reuse, R112, R32 ;  /* 0x00000070e844723c */ /* 0x040fe60000081020 */
[----:B------:R-:W-:Y:S04]  /*3a0d0*/  STL.64 [R1+0x2dc0], R76 ;  /* 0x002dc04c01007387 */ /* 0x000fe80000100a00 */
[----:B------:R-:W-:Y:S04]  /*3a0e0*/  STL.64 [R1+0x2dc8], R78 ;  /* 0x002dc84e01007387 */ /* 0x000fe80000100a00 */
[----:B------:R-:W-:Y:S04]  /*3a0f0*/  STL.64 [R1+0xcb0], R72 ;  /* 0x000cb04801007387 */ /* 0x000fe80000100a00 */
[----:B------:R-:W-:Y:S01]  /*3a100*/  STL.64 [R1+0xcb8], R74 ;  /* 0x000cb84a01007387 */ /* 0x000fe20000100a00 */
[----:B------:R-:W-:Y:S03]  /*3a110*/  HMMA.1688.F32.TF32 R20, R232, R100, R20 ;  /* 0x00000064e814723c */ /* 0x000fe60000081014 */
[----:B------:R-:W-:Y:S04]  /*3a120*/  LDSM.16.M88.4 R76, [R252+UR10+0x13800] ;  /* 0x0138000afc4c783b */ /* 0x000fe80008000200 */
[----:B------:R-:W-:Y:S01]  /*3a130*/  LDSM.16.M88.4 R72, [R252+UR10+0x13c00] ;  /* 0x013c000afc48783b */ /* 0x000fe20008000200 */
[-C--:B--2---:R-:W-:Y:S03]  /*3a140*/  HMMA.1688.F32.TF32 R32, R136, R108.reuse, R40 ;  /* 0x0000006c8820723c */ /* 0x084fe60000081028 */
[----:B------:R-:W2:Y:S04]  /*3a150*/  LDL.LU.64 R40, [R1+0x390] ;  /* 0x0003900001287983 */ /* 0x000ea80000300a00 */
[----:B------:R-:W-:Y:S04]  /*3a160*/  STL.64 [R1+0x2e20], R68 ;  /* 0x002e204401007387 */ /* 0x000fe80000100a00 */
[----:B------:R-:W-:Y:S04]  /*3a170*/  STL.64 [R1+0x2e28], R70 ;  /* 0x002e284601007387 */ /* 0x000fe80000100a00 */
[----:B------:R-:W2:Y:S04]  /*3a180*/  LDL.LU.64 R42, [R1+0x398] ;  /* 0x00039800012a7983 */ /* 0x000ea80000300a00 */
[----:B------:R-:W-:Y:S04]  /*3a190*/  STL.64 [R1+0xb80], R32 ;  /* 0x000b802001007387 */ /* 0x000fe80000100a00 */
[----:B------:R3:W-:Y:S02]  /*3a1a0*/  STL.64 [R1+0xb88], R34 ;  /* 0x000b882201007387 */ /* 0x0007e40000100a00 */
[----:B---3--:R-:W-:Y:S02]  /*3a1b0*/  HMMA.1688.F32.TF32 R32, R140, R108, R36 ;  /* 0x0000006c8c20723c */ /* 0x008fe40000081024 */
[----:B------:R-:W3:Y:S04]  /*3a1c0*/  LDL.LU.64 R36, [R1+0x1b0] ;  /* 0x0001b00001247983 */ /* 0x000ee80000300a00 */
[----:B------:R-:W3:-:S13]  /*3a1d0*/  LDL.LU.64 R38, [R1+0x1b8] ;  /* 0x0001b80001267983 */ /* 0x000eda0000300a00 */
[----:B------:R-:W-:Y:S04]  /*3a1e0*/  STL.64 [R1+0xda0], R32 ;  /* 0x000da02001007387 */ /* 0x000fe80000100a00 */
[----:B------:R4:W-:Y:S02]  /*3a1f0*/  STL.64 [R1+0xda8], R34 ;  /* 0x000da82201007387 */ /* 0x0009e40000100a00 */
[-C--:B----4-:R-:W-:Y:S02]  /*3a200*/  HMMA.1688.F32.TF32 R32, R152, R108.reuse, R4 ;  /* 0x0000006c9820723c */ /* 0x090fe40000081004 */
[----:B------:R-:W4:Y:S04]  /*3a210*/  LDL.LU.64 R4, [R1+0x110] ;  /* 0x0001100001047983 */ /* 0x000f280000300a00 */
[----:B------:R-:W4:Y:S02]  /*3a220*/  LDL.LU.64 R6, [R1+0x118] ;  /* 0x0001180001067983 */ /* 0x000f240000300a00 */
[-C--:B------:R-:W-:Y:S11]  /*3a230*/  HMMA.1688.F32.TF32 R64, R156, R108.reuse, R64 ;  /* 0x0000006c9c40723c */ /* 0x080ff60000081040 */
[----:B------:R-:W-:Y:S04]  /*3a240*/  STL.64 [R1+0xb90], R32 ;  /* 0x000b902001007387 */ /* 0x000fe80000100a00 */
[----:B------:R1:W-:Y:S02]  /*3a250*/  STL.64 [R1+0xb98], R34 ;  /* 0x000b982201007387 */ /* 0x0003e40000100a00 */
[-C--:B-1----:R-:W-:Y:S08]  /*3a260*/  HMMA.1688.F32.TF32 R32, R160, R108.reuse, R60 ;  /* 0x0000006ca020723c */ /* 0x082ff0000008103c */
[-C--:B------:R-:W-:Y:S08]  /*3a270*/  HMMA.1688.F32.TF32 R56, R164, R108.reuse, R56 ;  /* 0x0000006ca438723c */ /* 0x080ff00000081038 */
[-C--:B------:R-:W-:Y:S01]  /*3a280*/  HMMA.1688.F32.TF32 R52, R168, R108.reuse, R52 ;  /* 0x0000006ca834723c */ /* 0x080fe20000081034 */
[----:B------:R-:W-:Y:S04]  /*3a290*/  STL.64 [R1+0x2080], R64 ;  /* 0x0020804001007387 */ /* 0x000fe80000100a00 */
[----:B------:R-:W-:Y:S04]  /*3a2a0*/  STL.64 [R1+0x2088], R66 ;  /* 0x0020884201007387 */ /* 0x000fe80000100a00 */
[----:B------:R-:W-:Y:S04]  /*3a2b0*/  STL.64 [R1+0xbb0], R32 ;  /* 0x000bb02001007387 */ /* 0x000fe80000100a00 */
[----:B------:R1:W-:Y:S04]  /*3a2c0*/  STL.64 [R1+0xbb8], R34 ;  /* 0x000bb82201007387 */ /* 0x0003e80000100a00 */
[----:B------:R-:W-:Y:S04]  /*3a2d0*/  STL.64 [R1+0x2a70], R56 ;  /* 0x002a703801007387 */ /* 0x000fe80000100a00 */
[----:B------:R-:W-:Y:S01]  /*3a2e0*/  STL.64 [R1+0x2a78], R58 ;  /* 0x002a783a01007387 */ /* 0x000fe20000100a00 */
[-C--:B-1----:R-:W-:Y:S03]  /*3a2f0*/  HMMA.1688.F32.TF32 R32, R172, R108.reuse, R44 ;  /* 0x0000006cac20723c */ /* 0x082fe6000008102c */
[----:B------:R-:W4:Y:S04]  /*3a300*/  LDL.LU.64 R44, [R1+0x2030] ;  /* 0x00203000012c7983 */ /* 0x000f280000300a00 */
[----:B------:R-:W-:Y:S04]  /*3a310*/  STL.64 [R1+0xbf0], R52 ;  /* 0x000bf03401007387 */ /* 0x000fe80000100a00 */
[----:B------:R-:W-:Y:S04]  /*3a320*/  STL.64 [R1+0xbf8], R54 ;  /* 0x000bf83601007387 */ /* 0x000fe80000100a00 */
[----:B------:R-:W4:Y:S01]  /*3a330*/  LDL.LU.64 R46, [R1+0x2038] ;  /* 0x00203800012e7983 */ /* 0x000f220000300a00 */
[-C--:B------:R-:W-:Y:S03]  /*3a340*/  HMMA.1688.F32.TF32 R48, R176, R108.reuse, R48 ;  /* 0x0000006cb030723c */ /* 0x080fe60000081030 */
[----:B------:R1:W-:Y:S04]  /*3a350*/  STL.64 [R1+0x2b40], R32 ;  /* 0x002b402001007387 */ /* 0x0003e80000100a00 */
[----:B------:R1:W-:Y:S04]  /*3a360*/  STL.64 [R1+0x2b48], R34 ;  /* 0x002b482201007387 */ /* 0x0003e80000100a00 */
[----:B-1----:R-:W4:Y:S04]  /*3a370*/  LDL.LU.64 R32, [R1+0x1e10] ;  /* 0x001e100001207983 */ /* 0x002f280000300a00 */
[----:B------:R-:W4:Y:S04]  /*3a380*/  LDL.LU.64 R34, [R1+0x1e18] ;  /* 0x001e180001227983 */ /* 0x000f280000300a00 */
[----:B------:R1:W-:Y:S04]  /*3a390*/  STL.64 [R1+0xc20], R48 ;  /* 0x000c203001007387 */ /* 0x0003e80000100a00 */
[----:B------:R1:W-:Y:S04]  /*3a3a0*/  STL.64 [R1+0xc28], R50 ;  /* 0x000c283201007387 */ /* 0x0003e80000100a00 */
[----:B-1----:R-:W4:Y:S04]  /*3a3b0*/  LDL.LU.64 R48, [R1+0x1b60] ;  /* 0x001b600001307983 */ /* 0x002f280000300a00 */
[----:B------:R-:W4:Y:S01]  /*3a3c0*/  LDL.LU.64 R50, [R1+0x1b68] ;  /* 0x001b680001327983 */ /* 0x000f220000300a00 */
[----:B--2---:R-:W-:-:S15]  /*3a3d0*/  HMMA.1688.F32.TF32 R40, R180, R108, R40 ;  /* 0x0000006cb428723c */ /* 0x004fde0000081028 */
[----:B------:R-:W-:-:S04]  /*3a3e0*/  NOP ;  /* 0x0000000000007918 */ /* 0x000fc80000000000 */
[----:B------:R1:W-:Y:S04]  /*3a3f0*/  STL.64 [R1+0x2c00], R40 ;  /* 0x002c002801007387 */ /* 0x0003e80000100a00 */
[----:B------:R2:W-:Y:S01]  /*3a400*/  STL.64 [R1+0x2c08], R42 ;  /* 0x002c082a01007387 */ /* 0x0005e20000100a00 */
[----:B---3--:R-:W-:Y:S03]  /*3a410*/  HMMA.1688.F32.TF32 R36, R184, R108, R36 ;  /* 0x0000006cb824723c */ /* 0x008fe60000081024 */
[----:B------:R-:W3:Y:S04]  /*3a420*/  LDL.LU.64 R56, [R1+0x1990] ;  /* 0x0019900001387983 */ /* 0x000ee80000300a00 */
[----:B------:R-:W3:-:S12]  /*3a430*/  LDL.LU.64 R58, [R1+0x1998] ;  /* 0x00199800013a7983 */ /* 0x000ed80000300a00 */
[----:B------:R-:W-:Y:S04]  /*3a440*/  STL.64 [R1+0xc40], R36 ;  /* 0x000c402401007387 */ /* 0x000fe80000100a00 */
[----:B------:R-:W-:Y:S04]  /*3a450*/  STL.64 [R1+0xc48], R38 ;  /* 0x000c482601007387 */ /* 0x000fe80000100a00 */
[----:B-1----:R-:W3:Y:S04]  /*3a460*/  LDL.LU.64 R40, [R1+0x1190] ;  /* 0x0011900001287983 */ /* 0x002ee80000300a00 */
[----:B--2---:R-:W2:Y:S01]  /*3a470*/  LDL.LU.64 R42, [R1+0x1198] ;  /* 0x00119800012a7983 */ /* 0x004ea20000300a00 */
[----:B----4-:R-:W-:-:S15]  /*3a480*/  HMMA.1688.F32.TF32 R4, R188, R108, R4 ;  /* 0x0000006cbc04723c */ /* 0x010fde0000081004 */
[----:B------:R-:W-:-:S04]  /*3a490*/  NOP ;  /* 0x0000000000007918 */ /* 0x000fc80000000000 */
[----:B------:R1:W-:Y:S04]  /*3a4a0*/  STL.64 [R1+0x2cc0], R4 ;  /* 0x002cc00401007387 */ /* 0x0003e80000100a00 */
[----:B------:R4:W-:Y:S04]  /*3a4b0*/  STL.64 [R1+0x2cc8], R6 ;  /* 0x002cc80601007387 */ /* 0x0009e80000100a00 */
[----:B-1----:R-:W2:Y:S04]  /*3a4c0*/  LDL.LU.64 R4, [R1+0x1170] ;  /* 0x0011700001047983 */ /* 0x002ea80000300a00 */
[----:B----4-:R-:W4:Y:S01]  /*3a4d0*/  LDL.LU.64 R6, [R1+0x1178] ;  /* 0x0011780001067983 */ /* 0x010f220000300a00 */
[-C--:B------:R-:W-:Y:S03]  /*3a4e0*/  HMMA.1688.F32.TF32 R60, R144, R108.reuse, R248 ;  /* 0x0000006c903c723c */ /* 0x080fe600000810f8 */
[----:B------:R-:W4:Y:S04]  /*3a4f0*/  LDL.LU.64 R36, [R1+0xfa0] ;  /* 0x000fa00001247983 */ /* 0x000f280000300a00 */
[----:B------:R-:W4:Y:S01]  /*3a500*/  LDL.LU.64 R38, [R1+0xfa8] ;  /* 0x000fa80001267983 */ /* 0x000f220000300a00 */
[-C--:B------:R-:W-:Y:S03]  /*3a510*/  HMMA.1688.F32.TF32 R68, R148, R108.reuse, R240 ;  /* 0x0000006c9444723c */ /* 0x080fe600000810f0 */
[----:B------:R-:W4:Y:S04]  /*3a520*/  LDL.LU.64 R52, [R1+0xf70] ;  /* 0x000f700001347983 */ /* 0x000f280000300a00 */
[----:B------:R-:W4:Y:S01]  /*3a530*/  LDL.LU.64 R54, [R1+0xf78] ;  /* 0x000f780001367983 */ /* 0x000f220000300a00 */
[-C--:B------:R-:W-:Y:S03]  /*3a540*/  HMMA.1688.F32.TF32 R64, R224, R108.reuse, R228 ;  /* 0x0000006ce040723c */ /* 0x080fe600000810e4 */
[----:B------:R-:W-:Y:S04]  /*3a550*/  STL.64 [R1+0xc10], R60 ;  /* 0x000c103c01007387 */ /* 0x000fe80000100a00 */
[----:B------:R1:W-:Y:S02]  /*3a560*/  STL.64 [R1+0xc18], R62 ;  /* 0x000c183e01007387 */ /* 0x0003e40000100a00 */
[----:B-1----:R-:W-:Y:S02]  /*3a570*/  HMMA.1688.F32.TF32 R60, R232, R108, R28 ;  /* 0x0000006ce83c723c */ /* 0x002fe4000008101c */
[----:B------:R-:W-:Y:S04]  /*3a580*/  STL.64 [R1+0x2d80], R68 ;  /* 0x002d804401007387 */ /* 0x000fe80000100a00 */
[----:B------:R-:W-:Y:S04]  /*3a590*/  STL.64 [R1+0x2d88], R70 ;  /* 0x002d884601007387 */ /* 0x000fe80000100a00 */
[----:B------:R-:W-:Y:S01]  /*3a5a0*/  STL.64 [R1+0xbe0], R64 ;  /* 0x000be04001007387 */ /* 0x000fe20000100a00 */
[-C--:B------:R-:W-:Y:S03]  /*3a5b0*/  HMMA.1688.F32.TF32 R28, R136, R104.reuse, R44 ;  /* 0x00000068881c723c */ /* 0x080fe6000008102c */
[----:B------:R-:W-:Y:S04]  /*3a5c0*/  STL.64 [R1+0xbe8], R66 ;  /* 0x000be84201007387 */ /* 0x000fe80000100a00 */
[----:B------:R-:W4:Y:S04]  /*3a5d0*/  LDL.LU.64 R44, [R1+0xed0] ;  /* 0x000ed000012c7983 */ /* 0x000f280000300a00 */
[----:B------:R-:W-:Y:S04]  /*3a5e0*/  STL.64 [R1+0x2df0], R60 ;  /* 0x002df03c01007387 */ /* 0x000fe80000100a00 */
[----:B------:R-:W-:Y:S04]  /*3a5f0*/  STL.64 [R1+0x2df8], R62 ;  /* 0x002df83e01007387 */ /* 0x000fe80000100a00 */
[----:B------:R-:W4:Y:S04]  /*3a600*/  LDL.LU.64 R46, [R1+0xed8] ;  /* 0x000ed800012e7983 */ /* 0x000f280000300a00 */
[----:B------:R-:W-:Y:S04]  /*3a610*/  STL.64 [R1+0xa90], R28 ;  /* 0x000a901c01007387 */ /* 0x000fe80000100a00 */
[----:B------:R1:W-:Y:S02]  /*3a620*/  STL.64 [R1+0xa98], R30 ;  /* 0x000a981e01007387 */ /* 0x0003e40000100a00 */
[----:B-1----:R-:W-:Y:S02]  /*3a630*/  HMMA.1688.F32.TF32 R28, R140, R104, R32 ;  /* 0x000000688c1c723c */ /* 0x002fe40000081020 */
[----:B------:R-:W4:Y:S04]  /*3a640*/  LDL.LU.64 R32, [R1+0x380] ;  /* 0x0003800001207983 */ /* 0x000f280000300a00 */
[----:B------:R-:W4:-:S13]  /*3a650*/  LDL.LU.64 R34, [R1+0x388] ;  /* 0x0003880001227983 */ /* 0x000f1a0000300a00 */
[----:B------:R-:W-:Y:S04]  /*3a660*/  STL.64 [R1+0xd50], R28 ;  /* 0x000d501c01007387 */ /* 0x000fe80000100a00 */
[----:B------:R1:W-:Y:S02]  /*3a670*/  STL.64 [R1+0xd58], R30 ;  /* 0x000d581e01007387 */ /* 0x0003e40000100a00 */
[----:B-1----:R-:W-:Y:S02]  /*3a680*/  HMMA.1688.F32.TF32 R28, R152, R104, R48 ;  /* 0x00000068981c723c */ /* 0x002fe40000081030 */
[----:B------:R-:W4:Y:S04]  /*3a690*/  LDL.LU.64 R48, [R1+0x220] ;  /* 0x0002200001307983 */ /* 0x000f280000300a00 */
[----:B------:R-:W4:-:S13]  /*3a6a0*/  LDL.LU.64 R50, [R1+0x228] ;  /* 0x0002280001327983 */ /* 0x000f1a0000300a00 */
[----:B------:R1:W-:Y:S04]  /*3a6b0*/  STL.64 [R1+0xaa0], R28 ;  /* 0x000aa01c01007387 */ /* 0x0003e80000100a00 */
[----:B------:R1:W-:Y:S04]  /*3a6c0*/  STL.64 [R1+0xaa8], R30 ;  /* 0x000aa81e01007387 */ /* 0x0003e80000100a00 */
[----:B-1----:R-:W4:Y:S04]  /*3a6d0*/  LDL.LU.64 R28, [R1+0x150] ;  /* 0x00015000011c7983 */ /* 0x002f280000300a00 */
[----:B------:R-:W4:Y:S01]  /*3a6e0*/  LDL.LU.64 R30, [R1+0x158] ;  /* 0x00015800011e7983 */ /* 0x000f220000300a00 */
[----:B---3--:R-:W-:-:S15]  /*3a6f0*/  HMMA.1688.F32.TF32 R56, R156, R104, R56 ;  /* 0x000000689c38723c */ /* 0x008fde0000081038 */
[----:B------:R-:W-:-:S04]  /*3a700*/  NOP ;  /* 0x0000000000007918 */ /* 0x000fc80000000000 */
[----:B------:R-:W-:Y:S04]  /*3a710*/  STL.64 [R1+0x1060], R56 ;  /* 0x0010603801007387 */ /* 0x000fe80000100a00 */
[----:B------:R2:W-:Y:S02]  /*3a720*/  STL.64 [R1+0x1068], R58 ;  /* 0x0010683a01007387 */ /* 0x0005e40000100a00 */
[----:B--2---:R-:W-:Y:S02]  /*3a730*/  HMMA.1688.F32.TF32 R56, R160, R104, R40 ;  /* 0x00000068a038723c */ /* 0x004fe40000081028 */
[----:B------:R-:W2:Y:S04]  /*3a740*/  LDL.LU.64 R40, [R1+0x60] ;  /* 0x0000600001287983 */ /* 0x000ea80000300a00 */
[----:B------:R-:W2:-:S13]  /*3a750*/  LDL.LU.64 R42, [R1+0x68] ;  /* 0x00006800012a7983 */ /* 0x000e9a0000300a00 */
[----:B------:R-:W-:Y:S04]  /*3a760*/  STL.64 [R1+0xad0], R56 ;  /* 0x000ad03801007387 */ /* 0x000fe80000100a00 */
[----:B------:R4:W-:Y:S02]  /*3a770*/  STL.64 [R1+0xad8], R58 ;  /* 0x000ad83a01007387 */ /* 0x0009e40000100a00 */
[----:B----4-:R-:W-:Y:S02]  /*3a780*/  HMMA.1688.F32.TF32 R56, R164, R104, R4 ;  /* 0x00000068a438723c */ /* 0x010fe40000081004 */
[----:B------:R-:W3:Y:S04]  /*3a790*/  LDL.LU.64 R4, [R1+0x40] ;  /* 0x0000400001047983 */ /* 0x000ee80000300a00 */
[----:B------:R-:W3:-:S13]  /*3a7a0*/  LDL.LU.64 R6, [R1+0x48] ;  /* 0x0000480001067983 */ /* 0x000eda0000300a00 */
[----:B------:R-:W-:Y:S04]  /*3a7b0*/  STL.64 [R1+0x2300], R56 ;  /* 0x0023003801007387 */ /* 0x000fe80000100a00 */
[----:B------:R1:W-:Y:S02]  /*3a7c0*/  STL.64 [R1+0x2308], R58 ;  /* 0x0023083a01007387 */ /* 0x0003e40000100a00 */
[-C--:B-1----:R-:W-:Y:S02]  /*3a7d0*/  HMMA.1688.F32.TF32 R56, R168, R104.reuse, R36 ;  /* 0x00000068a838723c */ /* 0x082fe40000081024 */
[----:B------:R-:W-:Y:S04]  /*3a7e0*/  STL [R1+0x5014], R102 ;  /* 0x0050146601007387 */ /* 0x000fe80000100800 */
[----:B------:R-:W-:Y:S04]  /*3a7f0*/  STL [R1+0x5010], R103 ;  /* 0x0050106701007387 */ /* 0x000fe80000100800 */
[----:B------:R-:W4:Y:S04]  /*3a800*/  LDL.LU.64 R36, [R1+0x20] ;  /* 0x0000200001247983 */ /* 0x000f280000300a00 */
[----:B------:R-:W4:Y:S05]  /*3a810*/  LDL.LU.64 R38, [R1+0x28] ;  /* 0x0000280001267983 */ /* 0x000f2a0000300a00 */
[----:B------:R-:W-:Y:S04]  /*3a820*/  STL.64 [R1+0xb00], R56 ;  /* 0x000b003801007387 */ /* 0x000fe80000100a00 */
[----:B------:R1:W-:Y:S02]  /*3a830*/  STL.64 [R1+0xb08], R58 ;  /* 0x000b083a01007387 */ /* 0x0003e40000100a00 */
[-C--:B-1----:R-:W-:Y:S02]  /*3a840*/  HMMA.1688.F32.TF32 R56, R172, R104.reuse, R52 ;  /* 0x00000068ac38723c */ /* 0x082fe40000081034 */
[----:B------:R-:W-:Y:S04]  /*3a850*/  STL [R1+0x501c], R98 ;  /* 0x00501c6201007387 */ /* 0x000fe80000100800 */
[----:B------:R-:W-:Y:S02]  /*3a860*/  STL [R1+0x5018], R99 ;  /* 0x0050186301007387 */ /* 0x000fe40000100800 */
[-C--:B------:R-:W-:Y:S02]  /*3a870*/  HMMA.1688.F32.TF32 R52, R176, R104.reuse, R44 ;  /* 0x00000068b034723c */ /* 0x080fe4000008102c */
[----:B------:R-:W4:Y:S09]  /*3a880*/  LDL.LU.64 R44, [R1+0x2110] ;  /* 0x00211000012c7983 */ /* 0x000f320000300a00 */
        /* <DEDUP_REMOVED lines=10> */
[-C--:B-1----:R-:W-:Y:S08]  /*3a930*/  HMMA.1688.F32.TF32 R52, R184, R104.reuse, R48 ;  /* 0x00000068b834723c */ /* 0x082ff00000081030 */
[-C--:B------:R-:W-:Y:S01]  /*3a940*/  HMMA.1688.F32.TF32 R48, R188, R104.reuse, R28 ;  /* 0x00000068bc30723c */ /* 0x080fe2000008101c */
[----:B------:R-:W4:Y:S10]  /*3a950*/  LDL.LU.64 R28, [R1+0x1be0] ;  /* 0x001be000011c7983 */ /* 0x000f340000300a00 */
[----:B------:R-:W-:Y:S04]  /*3a960*/  STL.64 [R1+0xb60], R52 ;  /* 0x000b603401007387 */ /* 0x000fe80000100a00 */
[----:B------:R-:W-:Y:S04]  /*3a970*/  STL.64 [R1+0xb68], R54 ;  /* 0x000b683601007387 */ /* 0x000fe80000100a00 */
[----:B------:R-:W4:Y:S04]  /*3a980*/  LDL.LU.64 R30, [R1+0x1be8] ;  /* 0x001be800011e7983 */ /* 0x000f280000300a00 */
[----:B------:R-:W-:Y:S04]  /*3a990*/  STL.64 [R1+0x2c60], R48 ;  /* 0x002c603001007387 */ /* 0x000fe80000100a00 */
[----:B------:R-:W-:Y:S04]  /*3a9a0*/  STL.64 [R1+0x2c68], R50 ;  /* 0x002c683201007387 */ /* 0x000fe80000100a00 */
[----:B------:R-:W4:Y:S04]  /*3a9b0*/  LDL.LU.64 R56, [R1+0x1af0] ;  /* 0x001af00001387983 */ /* 0x000f280000300a00 */
[----:B------:R-:W4:Y:S01]  /*3a9c0*/  LDL.LU.64 R58, [R1+0x1af8] ;  /* 0x001af800013a7983 */ /* 0x000f220000300a00 */
[----:B--2---:R-:W-:-:S15]  /*3a9d0*/  HMMA.1688.F32.TF32 R40, R144, R104, R40 ;  /* 0x000000689028723c */ /* 0x004fde0000081028 */
[----:B------:R-:W-:-:S04]  /*3a9e0*/  NOP ;  /* 0x0000000000007918 */ /* 0x000fc80000000000 */
[----:B------:R-:W-:Y:S04]  /*3a9f0*/  STL.64 [R1+0xb20], R40 ;  /* 0x000b202801007387 */ /* 0x000fe80000100a00 */
[----:B------:R3:W-:Y:S02]  /*3aa00*/  STL.64 [R1+0xb28], R42 ;  /* 0x000b282a01007387 */ /* 0x0007e40000100a00 */
[----:B---3--:R-:W-:Y:S02]  /*3aa10*/  HMMA.1688.F32.TF32 R40, R148, R104, R4 ;  /* 0x000000689428723c */ /* 0x008fe40000081004 */
[----:B------:R-:W2:Y:S04]  /*3aa20*/  LDL.LU.64 R4, [R1+0x1900] ;  /* 0x0019000001047983 */ /* 0x000ea80000300a00 */
[----:B------:R-:W2:-:S13]  /*3aa30*/  LDL.LU.64 R6, [R1+0x1908] ;  /* 0x0019080001067983 */ /* 0x000e9a0000300a00 */
[----:B------:R1:W-:Y:S04]  /*3aa40*/  STL.64 [R1+0x2d30], R40 ;  /* 0x002d302801007387 */ /* 0x0003e80000100a00 */
[----:B------:R3:W-:Y:S04]  /*3aa50*/  STL.64 [R1+0x2d38], R42 ;  /* 0x002d382a01007387 */ /* 0x0007e80000100a00 */
[----:B-1----:R-:W2:Y:S04]  /*3aa60*/  LDL.LU.64 R40, [R1+0x11f0] ;  /* 0x0011f00001287983 */ /* 0x002ea80000300a00 */
[----:B---3--:R-:W3:Y:S01]  /*3aa70*/  LDL.LU.64 R42, [R1+0x11f8] ;  /* 0x0011f800012a7983 */ /* 0x008ee20000300a00 */
[----:B----4-:R-:W-:-:S15]  /*3aa80*/  HMMA.1688.F32.TF32 R36, R224, R104, R36 ;  /* 0x00000068e024723c */ /* 0x010fde0000081024 */
[----:B------:R-:W-:-:S04]  /*3aa90*/  NOP ;  /* 0x0000000000007918 */ /* 0x000fc80000000000 */
[----:B------:R1:W-:Y:S04]  /*3aaa0*/  STL.64 [R1+0xaf0], R36 ;  /* 0x000af02401007387 */ /* 0x0003e80000100a00 */
[----:B------:R4:W-:Y:S04]  /*3aab0*/  STL.64 [R1+0xaf8], R38 ;  /* 0x000af82601007387 */ /* 0x0009e80000100a00 */
[----:B------:R-:W3:Y:S04]  /*3aac0*/  LDL.LU.64 R52, [R1+0xfd0] ;  /* 0x000fd00001347983 */ /* 0x000ee80000300a00 */
[----:B------:R-:W3:Y:S04]  /*3aad0*/  LDL.LU.64 R54, [R1+0xfd8] ;  /* 0x000fd80001367983 */ /* 0x000ee80000300a00 */
[----:B-1----:R-:W3:Y:S04]  /*3aae0*/  LDL.LU.64 R36, [R1+0xfb0] ;  /* 0x000fb00001247983 */ /* 0x002ee80000300a00 */
[----:B----4-:R-:W4:Y:S04]  /*3aaf0*/  LDL.LU.64 R38, [R1+0xfb8] ;  /* 0x000fb80001267983 */ /* 0x010f280000300a00 */
[----:B------:R-:W4:Y:S04]  /*3ab00*/  LDL.LU.64 R48, [R1+0xf20] ;  /* 0x000f200001307983 */ /* 0x000f280000300a00 */
[----:B------:R-:W4:Y:S01]  /*3ab10*/  LDL.LU.64 R50, [R1+0xf28] ;  /* 0x000f280001327983 */ /* 0x000f220000300a00 */
[----:B------:R-:W-:Y:S03]  /*3ab20*/  HMMA.1688.F32.TF32 R44, R136, R100, R44 ;  /* 0x00000064882c723c */ /* 0x000fe6000008102c */
[----:B------:R-:W-:Y:S04]  /*3ab30*/  STL.64 [R1+0x2db0], R24 ;  /* 0x002db01801007387 */ /* 0x000fe80000100a00 */
[----:B------:R1:W-:-:S12]  /*3ab40*/  STL.64 [R1+0x2db8], R26 ;  /* 0x002db81a01007387 */ /* 0x0003d80000100a00 */
[----:B------:R-:W-:Y:S02]  /*3ab50*/  IMAD.MOV.U32 R107, RZ, RZ, R47 ;  /* 0x000000ffff6b7224 */ /* 0x000fe400078e002f */
[----:B------:R-:W-:Y:S02]  /*3ab60*/  IMAD.MOV.U32 R106, RZ, RZ, R46 ;  /* 0x000000ffff6a7224 */ /* 0x000fe400078e002e */
[----:B------:R-:W-:Y:S02]  /*3ab70*/  IMAD.MOV.U32 R103, RZ, RZ, R45 ;  /* 0x000000ffff677224 */ /* 0x000fe400078e002d */
[----:B------:R-:W-:Y:S01]  /*3ab80*/  IMAD.MOV.U32 R102, RZ, RZ, R44 ;  /* 0x000000ffff667224 */ /* 0x000fe200078e002c */
[----:B------:R-:W-:Y:S01]  /*3ab90*/  STL [R1+0x502c], R107 ;  /* 0x00502c6b01007387 */ /* 0x000fe20000100800 */
[-C--:B-1----:R-:W-:Y:S03]  /*3aba0*/  HMMA.1688.F32.TF32 R24, R140, R100.reuse, R32 ;  /* 0x000000648c18723c */ /* 0x082fe60000081020 */
[----:B------:R-:W-:Y:S04]  /*3abb0*/  STL [R1+0x5028], R106 ;  /* 0x0050286a01007387 */ /* 0x000fe80000100800 */
[----:B------:R-:W-:Y:S04]  /*3abc0*/  STL [R1+0x5024], R103 ;  /* 0x0050246701007387 */ /* 0x000fe80000100800 */
[----:B------:R-:W-:Y:S04]  /*3abd0*/  STL [R1+0x5020], R102 ;  /* 0x0050206601007387 */ /* 0x000fe80000100800 */
[----:B------:R-:W4:Y:S04]  /*3abe0*/  LDL.LU.64 R44, [R1+0x370] ;  /* 0x00037000012c7983 */ /* 0x000f280000300a00 */
[----:B------:R-:W4:Y:S04]  /*3abf0*/  LDL.LU.64 R46, [R1+0x378] ;  /* 0x00037800012e7983 */ /* 0x000f280000300a00 */
[----:B------:R-:W-:Y:S04]  /*3ac00*/  STL.64 [R1+0xc70], R24 ;  /* 0x000c701801007387 */ /* 0x000fe80000100a00 */
[----:B------:R1:W-:Y:S04]  /*3ac10*/  STL.64 [R1+0xc78], R26 ;  /* 0x000c781a01007387 */ /* 0x0003e80000100a00 */
[----:B------:R-:W4:Y:S04]  /*3ac20*/  LDL.LU.64 R32, [R1+0x240] ;  /* 0x0002400001207983 */ /* 0x000f280000300a00 */
[----:B------:R-:W4:Y:S01]  /*3ac30*/  LDL.LU.64 R34, [R1+0x248] ;  /* 0x0002480001227983 */ /* 0x000f220000300a00 */
[-C--:B-1----:R-:W-:Y:S03]  /*3ac40*/  HMMA.1688.F32.TF32 R24, R152, R100.reuse, R28 ;  /* 0x000000649818723c */ /* 0x082fe6000008101c */
[----:B------:R-:W4:Y:S04]  /*3ac50*/  LDL.LU.64 R28, [R1+0x100] ;  /* 0x00010000011c7983 */ /* 0x000f280000300a00 */
[----:B------:R-:W4:Y:S01]  /*3ac60*/  LDL.LU.64 R30, [R1+0x108] ;  /* 0x00010800011e7983 */ /* 0x000f220000300a00 */
[-C--:B------:R-:W-:Y:S11]  /*3ac70*/  HMMA.1688.F32.TF32 R56, R156, R100.reuse, R56 ;  /* 0x000000649c38723c */ /* 0x080ff60000081038 */
[----:B------:R1:W-:Y:S04]  /*3ac80*/  STL.64 [R1+0x9e0], R24 ;  /* 0x0009e01801007387 */ /* 0x0003e80000100a00 */
[----:B------:R1:W-:Y:S04]  /*3ac90*/  STL.64 [R1+0x9e8], R26 ;  /* 0x0009e81a01007387 */ /* 0x0003e80000100a00 */
[----:B-1----:R-:W4:Y:S04]  /*3aca0*/  LDL.LU.64 R24, [R1+0x50] ;  /* 0x0000500001187983 */ /* 0x002f280000300a00 */
[----:B------:R-:W4:Y:S04]  /*3acb0*/  LDL.LU.64 R26, [R1+0x58] ;  /* 0x00005800011a7983 */ /* 0x000f280000300a00 */
[----:B------:R-:W-:Y:S04]  /*3acc0*/  STL.64 [R1+0x1010], R56 ;  /* 0x0010103801007387 */ /* 0x000fe80000100a00 */
[----:B------:R2:W-:Y:S02]  /*3acd0*/  STL.64 [R1+0x1018], R58 ;  /* 0x0010183a01007387 */ /* 0x0005e40000100a00 */
[----:B--2---:R-:W-:Y:S02]  /*3ace0*/  HMMA.1688.F32.TF32 R56, R160, R100, R4 ;  /* 0x00000064a038723c */ /* 0x004fe40000081004 */
[----:B------:R-:W2:Y:S04]  /*3acf0*/  LDL.LU.64 R4, [R1+0x30] ;  /* 0x0000300001047983 */ /* 0x000ea80000300a00 */
[----:B------:R-:W2:-:S13]  /*3ad00*/  LDL.LU.64 R6, [R1+0x38] ;  /* 0x0000380001067983 */ /* 0x000e9a0000300a00 */
[----:B------:R-:W-:Y:S04]  /*3ad10*/  STL.64 [R1+0x9f0], R56 ;  /* 0x0009f03801007387 */ /* 0x000fe80000100a00 */
[----:B------:R3:W-:Y:S02]  /*3ad20*/  STL.64 [R1+0x9f8], R58 ;  /* 0x0009f83a01007387 */ /* 0x0007e40000100a00 */
[----:B---3--:R-:W-:Y:S02]  /*3ad30*/  HMMA.1688.F32.TF32 R56, R164, R100, R40 ;  /* 0x00000064a438723c */ /* 0x008fe40000081028 */
[----:B------:R-:W3:Y:S04]  /*3ad40*/  LDL.LU.64 R40, [R1+0x10] ;  /* 0x0000100001287983 */ /* 0x000ee80000300a00 */
[----:B------:R-:W3:-:S13]  /*3ad50*/  LDL.LU.64 R42, [R1+0x18] ;  /* 0x00001800012a7983 */ /* 0x000eda0000300a00 */
[----:B------:R-:W-:Y:S04]  /*3ad60*/  STL.64 [R1+0x2110], R56 ;  /* 0x0021103801007387 */ /* 0x000fe80000100a00 */
[----:B------:R1:W-:Y:S02]  /*3ad70*/  STL.64 [R1+0x2118], R58 ;  /* 0x0021183a01007387 */ /* 0x0003e40000100a00 */
[-C--:B-1----:R-:W-:Y:S08]  /*3ad80*/  HMMA.1688.F32.TF32 R56, R168, R100.reuse, R52 ;  /* 0x00000064a838723c */ /* 0x082ff00000081034 */
[-C--:B----4-:R-:W-:Y:S01]  /*3ad90*/  HMMA.1688.F32.TF32 R52, R172, R100.reuse, R36 ;  /* 0x00000064ac34723c */ /* 0x090fe20000081024 */
[----:B------:R-:W4:Y:S10]  /*3ada0*/  LDL.LU.64 R36, [R1+0x2310] ;  /* 0x0023100001247983 */ /* 0x000f340000300a00 */
[----:B------:R-:W-:Y:S04]  /*3adb0*/  STL.64 [R1+0xa20], R56 ;  /* 0x000a203801007387 */ /* 0x000fe80000100a00 */
[----:B------:R-:W-:Y:S04]  /*3adc0*/  STL.64 [R1+0xa28], R58 ;  /* 0x000a283a01007387 */ /* 0x000fe80000100a00 */
[----:B------:R-:W4:Y:S04]  /*3add0*/  LDL.LU.64 R38, [R1+0x2318] ;  /* 0x0023180001267983 */ /* 0x000f280000300a00 */
[----:B------:R-:W-:Y:S04]  /*3ade0*/  STL.64 [R1+0x2a80], R52 ;  /* 0x002a803401007387 */ /* 0x000fe80000100a00 */
[----:B------:R1:W-:Y:S02]  /*3adf0*/  STL.64 [R1+0x2a88], R54 ;  /* 0x002a883601007387 */ /* 0x0003e40000100a00 */
[-C--:B-1----:R-:W-:Y:S08]  /*3ae00*/  HMMA.1688.F32.TF32 R52, R176, R100.reuse, R48 ;  /* 0x00000064b034723c */ /* 0x082ff00000081030 */
[-C--:B------:R-:W-:Y:S11]  /*3ae10*/  HMMA.1688.F32.TF32 R48, R180, R100.reuse, R44 ;  /* 0x00000064b430723c */ /* 0x080ff6000008102c */
[----:B------:R-:W-:Y:S04]  /*3ae20*/  STL.64 [R1+0xa50], R52 ;  /* 0x000a503401007387 */ /* 0x000fe80000100a00 */
[----:B------:R-:W-:Y:S01]  /*3ae30*/  STL.64 [R1+0xa58], R54 ;  /* 0x000a583601007387 */ /* 0x000fe20000100a00 */
[-C--:B------:R-:W-:Y:S03]  /*3ae40*/  HMMA.1688.F32.TF32 R44, R184, R100.reuse, R32 ;  /* 0x00000064b82c723c */ /* 0x080fe60000081020 */
        /* <DEDUP_REMOVED lines=14> */
[----:B------:R-:W-:Y:S04]  /*3af30*/  STL.64 [R1+0xa40], R44 ;  /* 0x000a402c01007387 */ /* 0x000fe80000100a00 */
[----:B------:R2:W-:Y:S02]  /*3af40*/  STL.64 [R1+0xa48], R46 ;  /* 0x000a482e01007387 */ /* 0x0005e40000100a00 */
[----:B--2---:R-:W-:Y:S02]  /*3af50*/  HMMA.1688.F32.TF32 R44, R148, R100, R4 ;  /* 0x00000064942c723c */ /* 0x004fe40000081004 */
[----:B------:R-:W2:Y:S04]  /*3af60*/  LDL.LU.64 R4, [R1+0x1960] ;  /* 0x0019600001047983 */ /* 0x000ea80000300a00 */
[----:B------:R-:W2:-:S13]  /*3af70*/  LDL.LU.64 R6, [R1+0x1968] ;  /* 0x0019680001067983 */ /* 0x000e9a0000300a00 */
[----:B------:R-:W-:Y:S04]  /*3af80*/  STL.64 [R1+0x2ce0], R44 ;  /* 0x002ce02c01007387 */ /* 0x000fe80000100a00 */
[----:B------:R-:W-:Y:S04]  /*3af90*/  STL.64 [R1+0x2ce8], R46 ;  /* 0x002ce82e01007387 */ /* 0x000fe80000100a00 */
[----:B------:R-:W2:Y:S04]  /*3afa0*/  LDL.LU.64 R48, [R1+0x1400] ;  /* 0x0014000001307983 */ /* 0x000ea80000300a00 */
[----:B------:R-:W2:Y:S01]  /*3afb0*/  LDL.LU.64 R50, [R1+0x1408] ;  /* 0x0014080001327983 */ /* 0x000ea20000300a00 */
[----:B---3--:R-:W-:-:S15]  /*3afc0*/  HMMA.1688.F32.TF32 R40, R224, R100, R40 ;  /* 0x00000064e028723c */ /* 0x008fde0000081028 */
[----:B------:R-:W-:-:S04]  /*3afd0*/  NOP ;  /* 0x0000000000007918 */ /* 0x000fc80000000000 */
[----:B------:R-:W-:Y:S04]  /*3afe0*/  STL.64 [R1+0xa10], R40 ;  /* 0x000a102801007387 */ /* 0x000fe80000100a00 */
[----:B------:R-:W-:Y:S04]  /*3aff0*/  STL.64 [R1+0xa18], R42 ;  /* 0x000a182a01007387 */ /* 0x000fe80000100a00 */
[----:B------:R1:W-:Y:S04]  /*3b000*/  STL.64 [R1+0x2d70], R20 ;  /* 0x002d701401007387 */ /* 0x0003e80000100a00 */
[----:B------:R3:W-:Y:S04]  /*3b010*/  STL.64 [R1+0x2d78], R22 ;  /* 0x002d781601007387 */ /* 0x0007e80000100a00 */
[----:B-1----:R-:W2:Y:S04]  /*3b020*/  LDL.LU.64 R20, [R1+0x1140] ;  /* 0x0011400001147983 */ /* 0x002ea80000300a00 */
[----:B---3--:R-:W3:Y:S04]  /*3b030*/  LDL.LU.64 R22, [R1+0x1148] ;  /* 0x0011480001167983 */ /* 0x008ee80000300a00 */
[----:B------:R-:W3:Y:S04]  /*3b040*/  LDL.LU.64 R44, [R1+0x1110] ;  /* 0x00111000012c7983 */ /* 0x000ee80000300a00 */
[----:B------:R-:W3:Y:S04]  /*3b050*/  LDL.LU.64 R46, [R1+0x1118] ;  /* 0x00111800012e7983 */ /* 0x000ee80000300a00 */
[----:B------:R-:W3:Y:S01]  /*3b060*/  LDL.LU.64 R40, [R1+0xf60] ;  /* 0x000f600001287983 */ /* 0x000ee20000300a00 */
[----:B----4-:R-:W-:Y:S03]  /*3b070*/  HMMA.1688.F32.TF32 R36, R136, R96, R36 ;  /* 0x000000608824723c */ /* 0x010fe60000081024 */
[----:B------:R-:W4:-:S15]  /*3b080*/  LDL.LU.64 R42, [R1+0xf68] ;  /* 0x000f6800012a7983 */ /* 0x000f1e0000300a00 */
[----:B------:R-:W-:Y:S01]  /*3b090*/  NOP ;  /* 0x0000000000007918 */ /* 0x000fe20000000000 */
[----:B------:R-:W-:Y:S02]  /*3b0a0*/  IMAD.MOV.U32 R119, RZ, RZ, R39 ;  /* 0x000000ffff777224 */ /* 0x000fe400078e0027 */
[----:B------:R-:W-:Y:S02]  /*3b0b0*/  IMAD.MOV.U32 R118, RZ, RZ, R38 ;  /* 0x000000ffff767224 */ /* 0x000fe400078e0026 */
[----:B------:R-:W-:Y:S02]  /*3b0c0*/  IMAD.MOV.U32 R110, RZ, RZ, R36 ;  /* 0x000000ffff6e7224 */ /* 0x000fe400078e0024 */
[----:B------:R-:W-:Y:S02]  /*3b0d0*/  IMAD.MOV.U32 R111, RZ, RZ, R37 ;  /* 0x000000ffff6f7224 */ /* 0x000fe400078e0025 */
[----:B------:R-:W4:Y:S04]  /*3b0e0*/  LDL.LU.64 R36, [R1+0x360] ;  /* 0x0003600001247983 */ /* 0x000f280000300a00 */
[----:B------:R-:W4:Y:S04]  /*3b0f0*/  LDL.LU.64 R38, [R1+0x368] ;  /* 0x0003680001267983 */ /* 0x000f280000300a00 */
[----:B------:R-:W-:Y:S04]  /*3b100*/  STL [R1+0x503c], R119 ;  /* 0x00503c7701007387 */ /* 0x000fe80000100800 */
[----:B------:R-:W-:Y:S04]  /*3b110*/  STL [R1+0x5038], R118 ;  /* 0x0050387601007387 */ /* 0x000fe80000100800 */
[----:B------:R-:W-:Y:S04]  /*3b120*/  STL [R1+0x5034], R111 ;  /* 0x0050346f01007387 */ /* 0x000fe80000100800 */
[----:B------:R-:W-:Y:S01]  /*3b130*/  STL [R1+0x5030], R110 ;  /* 0x0050306e01007387 */ /* 0x000fe20000100800 */
[----:B------:R-:W-:Y:S03]  /*3b140*/  HMMA.1688.F32.TF32 R52, R140, R96, R32 ;  /* 0x000000608c34723c */ /* 0x000fe60000081020 */
[----:B------:R-:W4:Y:S04]  /*3b150*/  LDL.LU.64 R32, [R1+0x250] ;  /* 0x0002500001207983 */ /* 0x000f280000300a00 */
[----:B------:R-:W4:-:S12]  /*3b160*/  LDL.LU.64 R34, [R1+0x258] ;  /* 0x0002580001227983 */ /* 0x000f180000300a00 */
        /* <DEDUP_REMOVED lines=12> */
[-C--:B--2---:R-:W-:Y:S02]  /*3b230*/  HMMA.1688.F32.TF32 R52, R160, R96.reuse, R4 ;  /* 0x00000060a034723c */ /* 0x084fe40000081004 */
[----:B------:R-:W2:Y:S04]  /*3b240*/  LDL.LU.64 R4, [R1+0xc0] ;  /* 0x0000c00001047983 */ /* 0x000ea80000300a00 */
[----:B------:R-:W2:Y:S02]  /*3b250*/  LDL.LU.64 R6, [R1+0xc8] ;  /* 0x0000c80001067983 */ /* 0x000ea40000300a00 */
[-C--:B------:R-:W-:Y:S11]  /*3b260*/  HMMA.1688.F32.TF32 R48, R164, R96.reuse, R48 ;  /* 0x00000060a430723c */ /* 0x080ff60000081030 */
[----:B------:R-:W-:Y:S04]  /*3b270*/  STL.64 [R1+0x970], R52 ;  /* 0x0009703401007387 */ /* 0x000fe80000100a00 */
[----:B------:R-:W-:Y:S04]  /*3b280*/  STL.64 [R1+0x978], R54 ;  /* 0x0009783601007387 */ /* 0x000fe80000100a00 */
[----:B------:R-:W-:Y:S04]  /*3b290*/  STL [R1+0x5044], R94 ;  /* 0x0050445e01007387 */ /* 0x000fe80000100800 */
[----:B------:R-:W-:Y:S04]  /*3b2a0*/  STL.64 [R1+0x1b20], R48 ;  /* 0x001b203001007387 */ /* 0x000fe80000100a00 */
[----:B------:R3:W-:Y:S04]  /*3b2b0*/  STL.64 [R1+0x1b28], R50 ;  /* 0x001b283201007387 */ /* 0x0007e80000100a00 */
[----:B------:R-:W-:Y:S01]  /*3b2c0*/  STL [R1+0x5040], R95 ;  /* 0x0050405f01007387 */ /* 0x000fe20000100800 */
[-C--:B---3--:R-:W-:Y:S03]  /*3b2d0*/  HMMA.1688.F32.TF32 R48, R168, R96.reuse, R20 ;  /* 0x00000060a830723c */ /* 0x088fe60000081014 */
[----:B------:R-:W3:Y:S04]  /*3b2e0*/  LDL.LU.64 R20, [R1+0x90] ;  /* 0x0000900001147983 */ /* 0x000ee80000300a00 */
[----:B------:R-:W3:Y:S01]  /*3b2f0*/  LDL.LU.64 R22, [R1+0x98] ;  /* 0x0000980001167983 */ /* 0x000ee20000300a00 */
[-C--:B------:R-:W-:Y:S08]  /*3b300*/  HMMA.1688.F32.TF32 R44, R172, R96.reuse, R44 ;  /* 0x00000060ac2c723c */ /* 0x080ff0000008102c */
[-C--:B----4-:R-:W-:Y:S03]  /*3b310*/  HMMA.1688.F32.TF32 R40, R176, R96.reuse, R40 ;  /* 0x00000060b028723c */ /* 0x090fe60000081028 */
[----:B------:R-:W-:Y:S04]  /*3b320*/  STL.64 [R1+0x980], R48 ;  /* 0x0009803001007387 */ /* 0x000fe80000100a00 */
[----:B------:R-:W-:Y:S04]  /*3b330*/  STL.64 [R1+0x988], R50 ;  /* 0x0009883201007387 */ /* 0x000fe80000100a00 */
[----:B------:R-:W-:Y:S04]  /*3b340*/  STL [R1+0x504c], R90 ;  /* 0x00504c5a01007387 */ /* 0x000fe80000100800 */
[----:B------:R-:W-:Y:S01]  /*3b350*/  STL [R1+0x5048], R91 ;  /* 0x0050485b01007387 */ /* 0x000fe20000100800 */
[-C--:B------:R-:W-:Y:S03]  /*3b360*/  HMMA.1688.F32.TF32 R36, R180, R96.reuse, R36 ;  /* 0x00000060b424723c */ /* 0x080fe60000081024 */
[----:B------:R-:W-:Y:S04]  /*3b370*/  STL.64 [R1+0x2310], R44 ;  /* 0x0023102c01007387 */ /* 0x000fe80000100a00 */
[----:B------:R-:W-:Y:S04]  /*3b380*/  STL.64 [R1+0x2318], R46 ;  /* 0x0023182e01007387 */ /* 0x000fe80000100a00 */
[----:B------:R-:W-:Y:S04]  /*3b390*/  STL.64 [R1+0x9a0], R40 ;  /* 0x0009a02801007387 */ /* 0x000fe80000100a00 */
[----:B------:R-:W-:Y:S04]  /*3b3a0*/  STL.64 [R1+0x9a8], R42 ;  /* 0x0009a82a01007387 */ /* 0x000fe80000100a00 */
[----:B------:R-:W-:Y:S01]  /*3b3b0*/  STL.64 [R1+0x2af0], R36 ;  /* 0x002af02401007387 */ /* 0x000fe20000100a00 */
[----:B------:R-:W-:Y:S03]  /*3b3c0*/  HMMA.1688.F32.TF32 R32, R184, R96, R32 ;  /* 0x00000060b820723c */ /* 0x000fe60000081020 */
[----:B------:R-:W-:Y:S04]  /*3b3d0*/  STL.64 [R1+0x2af8], R38 ;  /* 0x002af82601007387 */ /* 0x000fe80000100a00 */
[----:B------:R-:W4:-:S12]  /*3b3e0*/  LDL.LU.64 R68, [R1+0x2460] ;  /* 0x0024600001447983 */ /* 0x000f180000300a00 */
        /* <DEDUP_REMOVED lines=8> */
[----:B------:R-:W-:Y:S04]  /*3b470*/  STL.64 [R1+0x9b0], R24 ;  /* 0x0009b01801007387 */ /* 0x000fe80000100a00 */
[----:B------:R-:W-:Y:S04]  /*3b480*/  STL.64 [R1+0x9b8], R26 ;  /* 0x0009b81a01007387 */ /* 0x000fe80000100a00 */
[----:B------:R-:W4:Y:S01]  /*3b490*/  LDL.LU.64 R66, [R1+0x2138] ;  /* 0x0021380001427983 */ /* 0x000f220000300a00 */
[----:B--2---:R-:W-:-:S15]  /*3b4a0*/  HMMA.1688.F32.TF32 R4, R148, R96, R4 ;  /* 0x000000609404723c */ /* 0x004fde0000081004 */
[----:B------:R-:W-:-:S04]  /*3b4b0*/  NOP ;  /* 0x0000000000007918 */ /* 0x000fc80000000000 */
        /* <DEDUP_REMOVED lines=9> */
[----:B--2---:R-:W2:Y:S04]  /*3b550*/  LDL.LU.64 R6, [R1+0x1828] ;  /* 0x0018280001067983 */ /* 0x004ea80000300a00 */
[----:B------:R-:W2:Y:S04]  /*3b560*/  LDL.LU.64 R48, [R1+0x11d0] ;  /* 0x0011d00001307983 */ /* 0x000ea80000300a00 */
[----:B------:R-:W2:Y:S01]  /*3b570*/  LDL.LU.64 R50, [R1+0x11d8] ;  /* 0x0011d80001327983 */ /* 0x000ea20000300a00 */
[----:B---3--:R-:W-:-:S15]  /*3b580*/  HMMA.1688.F32.TF32 R20, R224, R96, R20 ;  /* 0x00000060e014723c */ /* 0x008fde0000081014 */
[----:B------:R-:W-:-:S04]  /*3b590*/  NOP ;  /* 0x0000000000007918 */ /* 0x000fc80000000000 */
[----:B------:R1:W-:Y:S04]  /*3b5a0*/  STL.64 [R1+0x990], R20 ;  /* 0x0009901401007387 */ /* 0x0003e80000100a00 */
[----:B------:R3:W-:Y:S04]  /*3b5b0*/  STL.64 [R1+0x998], R22 ;  /* 0x0009981601007387 */ /* 0x0007e80000100a00 */
[----:B------:R-:W2:Y:S04]  /*3b5c0*/  LDL.LU.64 R44, [R1+0x1160] ;  /* 0x00116000012c7983 */ /* 0x000ea80000300a00 */
[----:B------:R-:W2:Y:S04]  /*3b5d0*/  LDL.LU.64 R46, [R1+0x1168] ;  /* 0x00116800012e7983 */ /* 0x000ea80000300a00 */
[----:B------:R-:W2:Y:S04]  /*3b5e0*/  LDL.LU.64 R40, [R1+0xf80] ;  /* 0x000f800001287983 */ /* 0x000ea80000300a00 */
[----:B------:R-:W2:Y:S04]  /*3b5f0*/  LDL.LU.64 R42, [R1+0xf88] ;  /* 0x000f8800012a7983 */ /* 0x000ea80000300a00 */
[----:B------:R-:W2:Y:S04]  /*3b600*/  LDL.LU.64 R36, [R1+0x350] ;  /* 0x0003500001247983 */ /* 0x000ea80000300a00 */
[----:B------:R-:W2:Y:S04]  /*3b610*/  LDL.LU.64 R38, [R1+0x358] ;  /* 0x0003580001267983 */ /* 0x000ea80000300a00 */
[----:B------:R-:W2:Y:S04]  /*3b620*/  LDL.LU.64 R32, [R1+0x260] ;  /* 0x0002600001207983 */ /* 0x000ea80000300a00 */
[----:B------:R-:W2:Y:S01]  /*3b630*/  LDL.LU.64 R34, [R1+0x268] ;  /* 0x0002680001227983 */ /* 0x000ea20000300a00 */
[----:B------:R-:W-:Y:S03]  /*3b640*/  HMMA.1688.F32.TF32 R16, R232, R96, R16 ;  /* 0x00000060e810723c */ /* 0x000fe60000081010 */
[----:B------:R-:W2:Y:S04]  /*3b650*/  LDL.LU.64 R28, [R1+0x1a0] ;  /* 0x0001a000011c7983 */ /* 0x000ea80000300a00 */
[----:B------:R-:W2:Y:S04]  /*3b660*/  LDL.LU.64 R30, [R1+0x1a8] ;  /* 0x0001a800011e7983 */ /* 0x000ea80000300a00 */
[----:B------:R-:W2:Y:S04]  /*3b670*/  LDL.LU.64 R24, [R1+0xe0] ;  /* 0x0000e00001187983 */ /* 0x000ea80000300a00 */
[----:B------:R-:W2:Y:S04]  /*3b680*/  LDL.LU.64 R26, [R1+0xe8] ;  /* 0x0000e800011a7983 */ /* 0x000ea80000300a00 */
[----:B-1----:R-:W2:Y:S04]  /*3b690*/  LDL.LU.64 R20, [R1+0xb0] ;  /* 0x0000b00001147983 */ /* 0x002ea80000300a00 */
[----:B---3--:R-:W3:Y:S04]  /*3b6a0*/  LDL.LU.64 R22, [R1+0xb8] ;  /* 0x0000b80001167983 */ /* 0x008ee80000300a00 */
[----:B------:R-:W-:Y:S04]  /*3b6b0*/  STL.64 [R1+0x2d20], R16 ;  /* 0x002d201001007387 */ /* 0x000fe80000100a00 */
[----:B------:R1:W-:Y:S01]  /*3b6c0*/  STL.64 [R1+0x2d28], R18 ;  /* 0x002d281201007387 */ /* 0x0003e20000100a00 */
[----:B----4-:R-:W-:-:S15]  /*3b6d0*/  HMMA.1688.F32.TF32 R68, R136, R92, R68 ;  /* 0x0000005c8844723c */ /* 0x010fde0000081044 */
[----:B------:R-:W-:-:S04]  /*3b6e0*/  NOP ;  /* 0x0000000000007918 */ /* 0x000fc80000000000 */
[----:B------:R-:W-:Y:S02]  /*3b6f0*/  IMAD.MOV.U32 R115, RZ, RZ, R69 ;  /* 0x000000ffff737224 */ /* 0x000fe400078e0045 */
[----:B------:R-:W-:-:S03]  /*3b700*/  IMAD.MOV.U32 R114, RZ, RZ, R68 ;  /* 0x000000ffff727224 */ /* 0x000fc600078e0044 */
[----:B------:R-:W-:Y:S04]  /*3b710*/  STL [R1+0x5054], R115 ;  /* 0x0050547301007387 */ /* 0x000fe80000100800 */
[----:B------:R-:W-:Y:S01]  /*3b720*/  STL [R1+0x5050], R114 ;  /* 0x0050507201007387 */ /* 0x000fe20000100800 */
[----:B------:R-:W-:-:S15]  /*3b730*/  HMMA.1688.F32.TF32 R64, R140, R92, R64 ;  /* 0x0000005c8c40723c */ /* 0x000fde0000081040 */
[----:B------:R-:W-:-:S04]  /*3b740*/  NOP ;  /* 0x0000000000007918 */ /* 0x000fc80000000000 */
[----:B------:R-:W-:Y:S04]  /*3b750*/  STL.64 [R1+0xb50], R64 ;  /* 0x000b504001007387 */ /* 0x000fe80000100a00 */
[----:B------:R-:W-:Y:S01]  /*3b760*/  STL.64 [R1+0xb58], R66 ;  /* 0x000b584201007387 */ /* 0x000fe20000100a00 */
[-C--:B-1----:R-:W-:Y:S08]  /*3b770*/  HMMA.1688.F32.TF32 R16, R152, R92.reuse, R60 ;  /* 0x0000005c9810723c */ /* 0x082ff0000008103c */
[-C--:B------:R-:W-:Y:S08]  /*3b780*/  HMMA.1688.F32.TF32 R56, R156, R92.reuse, R56 ;  /* 0x0000005c9c38723c */ /* 0x080ff00000081038 */
[-C--:B------:R-:W-:Y:S03]  /*3b790*/  HMMA.1688.F32.TF32 R52, R160, R92.reuse, R52 ;  /* 0x0000005ca034723c */ /* 0x080fe60000081034 */
[----:B------:R-:W-:Y:S04]  /*3b7a0*/  STL.64 [R1+0x8e0], R16 ;  /* 0x0008e01001007387 */ /* 0x000fe80000100a00 */
[----:B------:R2:W-:Y:S04]  /*3b7b0*/  STL.64 [R1+0x8e8], R18 ;  /* 0x0008e81201007387 */ /* 0x0005e80000100a00 */
[----:B------:R-:W-:Y:S04]  /*3b7c0*/  STL.64 [R1+0xf50], R56 ;  /* 0x000f503801007387 */ /* 0x000fe80000100a00 */
[----:B------:R-:W-:Y:S01]  /*3b7d0*/  STL.64 [R1+0xf58], R58 ;  /* 0x000f583a01007387 */ /* 0x000fe20000100a00 */
[-C--:B--2---:R-:W-:Y:S03]  /*3b7e0*/  HMMA.1688.F32.TF32 R16, R164, R92.reuse, R4 ;  /* 0x0000005ca410723c */ /* 0x084fe60000081004 */
[----:B------:R-:W2:Y:S04]  /*3b7f0*/  LDL.LU.64 R4, [R1+0x80] ;  /* 0x0000800001047983 */ /* 0x000ea80000300a00 */
[----:B------:R-:W-:Y:S04]  /*3b800*/  STL.64 [R1+0x8f0], R52 ;  /* 0x0008f03401007387 */ /* 0x000fe80000100a00 */
[----:B------:R-:W-:Y:S04]  /*3b810*/  STL.64 [R1+0x8f8], R54 ;  /* 0x0008f83601007387 */ /* 0x000fe80000100a00 */
[----:B------:R-:W2:Y:S01]  /*3b820*/  LDL.LU.64 R6, [R1+0x88] ;  /* 0x0000880001067983 */ /* 0x000ea20000300a00 */
[-C--:B------:R-:W-:Y:S03]  /*3b830*/  HMMA.1688.F32.TF32 R48, R168, R92.reuse, R48 ;  /* 0x0000005ca830723c */ /* 0x080fe60000081030 */
[----:B------:R-:W-:Y:S04]  /*3b840*/  STL.64 [R1+0x1280], R16 ;  /* 0x0012801001007387 */ /* 0x000fe80000100a00 */
[----:B------:R1:W-:Y:S02]  /*3b850*/  STL.64 [R1+0x1288], R18 ;  /* 0x0012881201007387 */ /* 0x0003e40000100a00 */
[-C--:B-1----:R-:W-:Y:S10]  /*3b860*/  HMMA.1688.F32.TF32 R16, R172, R92.reuse, R44 ;  /* 0x0000005cac10723c */ /* 0x082ff4000008102c */
[----:B------:R-:W-:Y:S04]  /*3b870*/  STL.64 [R1+0x900], R48 ;  /* 0x0009003001007387 */ /* 0x000fe80000100a00 */
[----:B------:R-:W-:Y:S01]  /*3b880*/  STL.64 [R1+0x908], R50 ;  /* 0x0009083201007387 */ /* 0x000fe20000100a00 */
[-C--:B------:R-:W-:Y:S08]  /*3b890*/  HMMA.1688.F32.TF32 R40, R176, R92.reuse, R40 ;  /* 0x0000005cb028723c */ /* 0x080ff00000081028 */
[-C--:B------:R-:W-:Y:S01]  /*3b8a0*/  HMMA.1688.F32.TF32 R36, R180, R92.reuse, R36 ;  /* 0x0000005cb424723c */ /* 0x080fe20000081024 */
[----:B------:R-:W-:Y:S04]  /*3b8b0*/  STL.64 [R1+0x2130], R16 ;  /* 0x0021301001007387 */ /* 0x000fe80000100a00 */
[----:B------:R1:W-:Y:S03]  /*3b8c0*/  STL.64 [R1+0x2138], R18 ;  /* 0x0021381201007387 */ /* 0x0003e60000100a00 */
[-C--:B-1----:R-:W-:Y:S03]  /*3b8d0*/  HMMA.1688.F32.TF32 R16, R184, R92.reuse, R32 ;  /* 0x0000005cb810723c */ /* 0x082fe60000081020 */
[----:B------:R-:W-:Y:S04]  /*3b8e0*/  STL.64 [R1+0x920], R40 ;  /* 0x0009202801007387 */ /* 0x000fe80000100a00 */
[----:B------:R-:W-:Y:S01]  /*3b8f0*/  STL.64 [R1+0x928], R42 ;  /* 0x0009282a01007387 */ /* 0x000fe20000100a00 */
[-C--:B------:R-:W-:Y:S03]  /*3b900*/  HMMA.1688.F32.TF32 R28, R188, R92.reuse, R28 ;  /* 0x0000005cbc1c723c */ /* 0x080fe6000008101c */
[----:B------:R-:W-:Y:S04]  /*3b910*/  STL.64 [R1+0x2a90], R36 ;  /* 0x002a902401007387 */ /* 0x000fe80000100a00 */
[----:B------:R-:W-:Y:S01]  /*3b920*/  STL.64 [R1+0x2a98], R38 ;  /* 0x002a982601007387 */ /* 0x000fe20000100a00 */
[-C--:B------:R-:W-:Y:S03]  /*3b930*/  HMMA.1688.F32.TF32 R24, R144, R92.reuse, R24 ;  /* 0x0000005c9018723c */ /* 0x080fe60000081018 */
[----:B------:R-:W-:Y:S04]  /*3b940*/  STL.64 [R1+0x950], R16 ;  /* 0x0009501001007387 */ /* 0x000fe80000100a00 */
[----:B------:R3:W-:Y:S02]  /*3b950*/  STL.64 [R1+0x958], R18 ;  /* 0x0009581201007387 */ /* 0x0007e40000100a00 */
[----:B---3--:R-:W-:Y:S02]  /*3b960*/  HMMA.1688.F32.TF32 R16, R148, R92, R20 ;  /* 0x0000005c9410723c */ /* 0x008fe40000081014 */
[----:B------:R1:W-:Y:S01]  /*3b970*/  STL.64 [R1+0x2b60], R28 ;  /* 0x002b601c01007387 */ /* 0x0003e20000100a00 */
[----:B------:R-:W-:-:S03]  /*3b980*/  IMAD.MOV.U32 R117, RZ, RZ, R70 ;  /* 0x000000ffff757224 */ /* 0x000fc600078e0046 */
[----:B------:R3:W-:Y:S01]  /*3b990*/  STL.64 [R1+0x2b68], R30 ;  /* 0x002b681e01007387 */ /* 0x0007e20000100a00 */
[----:B------:R-:W-:-:S03]  /*3b9a0*/  IMAD.MOV.U32 R116, RZ, RZ, R71 ;  /* 0x000000ffff747224 */ /* 0x000fc600078e0047 */
[----:B------:R-:W4:Y:S04]  /*3b9b0*/  LDL.LU.64 R68, [R1+0x25c0] ;  /* 0x0025c00001447983 */ /* 0x000f280000300a00 */
[----:B------:R1:W-:Y:S04]  /*3b9c0*/  STL.64 [R1+0x940], R24 ;  /* 0x0009401801007387 */ /* 0x0003e80000100a00 */
[----:B------:R1:W-:Y:S04]  /*3b9d0*/  STL.64 [R1+0x948], R26 ;  /* 0x0009481a01007387 */ /* 0x0003e80000100a00 */
        /* <DEDUP_REMOVED lines=26> */
[----:B---3--:R-:W3:Y:S04]  /*3bb80*/  LDL.LU.64 R30, [R1+0x278] ;  /* 0x00027800011e7983 */ /* 0x008ee80000300a00 */
[----:B------:R-:W3:Y:S04]  /*3bb90*/  LDL.LU.64 R24, [R1+0x230] ;  /* 0x0002300001187983 */ /* 0x000ee80000300a00 */
[----:B------:R-:W3:Y:S04]  /*3bba0*/  LDL.LU.64 R26, [R1+0x238] ;  /* 0x00023800011a7983 */ /* 0x000ee80000300a00 */
[----:B------:R-:W3:Y:S04]  /*3bbb0*/  LDL.LU.64 R20, [R1+0xd0] ;  /* 0x0000d00001147983 */ /* 0x000ee80000300a00 */
[----:B------:R-:W3:Y:S04]  /*3bbc0*/  LDL.LU.64 R22, [R1+0xd8] ;  /* 0x0000d80001167983 */ /* 0x000ee80000300a00 */
[----:B------:R-:W3:Y:S04]  /*3bbd0*/  LDL.LU.64 R16, [R1+0xa0] ;  /* 0x0000a00001107983 */ /* 0x000ee80000300a00 */
[----:B------:R-:W3:Y:S04]  /*3bbe0*/  LDL.LU.64 R18, [R1+0xa8] ;  /* 0x0000a80001127983 */ /* 0x000ee80000300a00 */
[----:B--2---:R-:W2:Y:S04]  /*3bbf0*/  LDL.LU.64 R4, [R1+0x70] ;  /* 0x0000700001047983 */ /* 0x004ea80000300a00 */
[----:B------:R-:W2:Y:S01]  /*3bc00*/  LDL.LU.64 R6, [R1+0x78] ;  /* 0x0000780001067983 */ /* 0x000ea20000300a00 */
[----:B------:R-:W-:-:S15]  /*3bc10*/  HMMA.1688.F32.TF32 R12, R232, R92, R12 ;  /* 0x0000005ce80c723c */ /* 0x000fde000008100c */
[----:B------:R-:W-:-:S04]  /*3bc20*/  NOP ;  /* 0x0000000000007918 */ /* 0x000fc80000000000 */
[----:B------:R-:W-:Y:S04]  /*3bc30*/  STL.64 [R1+0x2cd0], R12 ;  /* 0x002cd00c01007387 */ /* 0x000fe80000100a00 */
[----:B------:R1:W-:Y:S01]  /*3bc40*/  STL.64 [R1+0x2cd8], R14 ;  /* 0x002cd80e01007387 */ /* 0x0003e20000100a00 */
[-C--:B----4-:R-:W-:Y:S08]  /*3bc50*/  HMMA.1688.F32.TF32 R64, R140, R88.reuse, R64 ;  /* 0x000000588c40723c */ /* 0x090ff00000081040 */
[-C--:B-1----:R-:W-:Y:S01]  /*3bc60*/  HMMA.1688.F32.TF32 R12, R152, R88.reuse, R60 ;  /* 0x00000058980c723c */ /* 0x082fe2000008103c */
[----:B------:R-:W-:Y:S07]  /*3bc70*/  LDSM.16.M88.4 R60, [R252+UR10+0x15800] ;  /* 0x0158000afc3c783b */ /* 0x000fee0008000200 */
[-C--:B------:R-:W-:Y:S03]  /*3bc80*/  HMMA.1688.F32.TF32 R56, R156, R88.reuse, R56 ;  /* 0x000000589c38723c */ /* 0x080fe60000081038 */
[----:B------:R-:W-:Y:S04]  /*3bc90*/  STL.64 [R1+0xac0], R64 ;  /* 0x000ac04001007387 */ /* 0x000fe80000100a00 */
[----:B------:R-:W-:Y:S01]  /*3bca0*/  STL.64 [R1+0xac8], R66 ;  /* 0x000ac84201007387 */ /* 0x000fe20000100a00 */
[-C--:B------:R-:W-:Y:S03]  /*3bcb0*/  HMMA.1688.F32.TF32 R52, R160, R88.reuse, R52 ;  /* 0x00000058a034723c */ /* 0x080fe60000081034 */
[----:B------:R-:W-:Y:S04]  /*3bcc0*/  STL.64 [R1+0x860], R12 ;  /* 0x0008600c01007387 */ /* 0x000fe80000100a00 */
[----:B------:R1:W-:Y:S01]  /*3bcd0*/  STL.64 [R1+0x868], R14 ;  /* 0x0008680e01007387 */ /* 0x0003e20000100a00 */
[-C--:B------:R-:W-:Y:S03]  /*3bce0*/  HMMA.1688.F32.TF32 R68, R136, R88.reuse, R68 ;  /* 0x000000588844723c */ /* 0x080fe60000081044 */
[----:B------:R-:W-:Y:S05]  /*3bcf0*/  LDSM.16.M88.4 R64, [R252+UR10+0x17c00] ;  /* 0x017c000afc40783b */ /* 0x000fea0008000200 */
[-C--:B-1----:R-:W-:Y:S01]  /*3bd00*/  HMMA.1688.F32.TF32 R12, R164, R88.reuse, R48 ;  /* 0x00000058a40c723c */ /* 0x082fe20000081030 */
[----:B------:R-:W-:Y:S04]  /*3bd10*/  STL.64 [R1+0xed0], R56 ;  /* 0x000ed03801007387 */ /* 0x000fe80000100a00 */
[----:B------:R-:W-:Y:S03]  /*3bd20*/  STL.64 [R1+0xed8], R58 ;  /* 0x000ed83a01007387 */ /* 0x000fe60000100a00 */
[-C--:B------:R-:W-:Y:S01]  /*3bd30*/  HMMA.1688.F32.TF32 R44, R168, R88.reuse, R44 ;  /* 0x00000058a82c723c */ /* 0x080fe2000008102c */
[----:B------:R-:W-:Y:S04]  /*3bd40*/  STL.64 [R1+0x870], R52 ;  /* 0x0008703401007387 */ /* 0x000fe80000100a00 */
[----:B------:R-:W-:Y:S03]  /*3bd50*/  STL.64 [R1+0x878], R54 ;  /* 0x0008783601007387 */ /* 0x000fe60000100a00 */
[-C--:B------:R-:W-:Y:S03]  /*3bd60*/  HMMA.1688.F32.TF32 R40, R172, R88.reuse, R40 ;  /* 0x00000058ac28723c */ /* 0x080fe60000081028 */
[----:B------:R-:W-:Y:S04]  /*3bd70*/  STL.64 [R1+0x1170], R12 ;  /* 0x0011700c01007387 */ /* 0x000fe80000100a00 */
[----:B------:R1:W-:Y:S01]  /*3bd80*/  STL.64 [R1+0x1178], R14 ;  /* 0x0011780e01007387 */ /* 0x0003e20000100a00 */
[-C--:B------:R-:W-:Y:S08]  /*3bd90*/  HMMA.1688.F32.TF32 R32, R180, R88.reuse, R32 ;  /* 0x00000058b420723c */ /* 0x080ff00000081020 */
[-C--:B---3--:R-:W-:Y:S08]  /*3bda0*/  HMMA.1688.F32.TF32 R28, R184, R88.reuse, R28 ;  /* 0x00000058b81c723c */ /* 0x088ff0000008101c */
[-C--:B------:R-:W-:Y:S08]  /*3bdb0*/  HMMA.1688.F32.TF32 R20, R144, R88.reuse, R20 ;  /* 0x000000589014723c */ /* 0x080ff00000081014 */
[----:B------:R-:W-:Y:S01]  /*3bdc0*/  HMMA.1688.F32.TF32 R16, R148, R88, R16 ;  /* 0x000000589410723c */ /* 0x000fe20000081010 */
[----:B------:R-:W-:Y:S01]  /*3bdd0*/  IMAD.MOV.U32 R103, RZ, RZ, R68 ;  /* 0x000000ffff677224 */ /* 0x000fe200078e0044 */
[----:B------:R-:W-:Y:S01]  /*3bde0*/  LDSM.16.M88.4 R56, [R252+UR10+0x15400] ;  /* 0x0154000afc38783b */ /* 0x000fe20008000200 */
[----:B------:R-:W-:-:S02]  /*3bdf0*/  IMAD.MOV.U32 R102, RZ, RZ, R69 ;  /* 0x000000ffff667224 */ /* 0x000fc400078e0045 */
[----:B------:R-:W-:Y:S01]  /*3be00*/  IMAD.MOV.U32 R98, RZ, RZ, R70 ;  /* 0x000000ffff627224 */ /* 0x000fe200078e0046 */
[----:B------:R-:W-:Y:S02]  /*3be10*/  LDSM.16.M88.4 R52, [R252+UR10+0x16000] ;  /* 0x0160000afc34783b */ /* 0x000fe40008000200 */
[----:B-1----:R-:W-:Y:S02]  /*3be20*/  HMMA.1688.F32.TF32 R12, R176, R88, R36 ;  /* 0x00000058b00c723c */ /* 0x002fe40000081024 */
[----:B------:R-:W-:Y:S04]  /*3be30*/  STL.64 [R1+0x880], R44 ;  /* 0x0008802c01007387 */ /* 0x000fe80000100a00 */
[----:B------:R-:W-:Y:S04]  /*3be40*/  STL.64 [R1+0x888], R46 ;  /* 0x0008882e01007387 */ /* 0x000fe80000100a00 */
[----:B------:R-:W-:Y:S04]  /*3be50*/  STL.64 [R1+0x2030], R40 ;  /* 0x0020302801007387 */ /* 0x000fe80000100a00 */
[----:B------:R-:W-:Y:S01]  /*3be60*/  STL.64 [R1+0x2038], R42 ;  /* 0x0020382a01007387 */ /* 0x000fe20000100a00 */
[----:B------:R-:W-:-:S03]  /*3be70*/  IMAD.MOV.U32 R99, RZ, RZ, R71 ;  /* 0x000000ffff637224 */ /* 0x000fc600078e0047 */
[----:B------:R-:W1:Y:S04]  /*3be80*/  LDSM.16.M88.4 R68, [R252+UR10+0x14000] ;  /* 0x0140000afc44783b */ /* 0x000e680008000200 */
[----:B------:R-:W-:Y:S04]  /*3be90*/  STL.64 [R1+0x8a0], R12 ;  /* 0x0008a00c01007387 */ /* 0x000fe80000100a00 */
[----:B------:R3:W-:Y:S04]  /*3bea0*/  STL.64 [R1+0x8a8], R14 ;  /* 0x0008a80e01007387 */ /* 0x0007e80000100a00 */
[----:B------:R-:W-:Y:S04]  /*3beb0*/  LDSM.16.M88.4 R44, [R252+UR10+0x14800] ;  /* 0x0148000afc2c783b */ /* 0x000fe80008000200 */
[----:B------:R-:W-:Y:S01]  /*3bec0*/  LDSM.16.M88.4 R40, [R252+UR10+0x14c00] ;  /* 0x014c000afc28783b */ /* 0x000fe20008000200 */
[-C--:B---3--:R-:W-:Y:S03]  /*3bed0*/  HMMA.1688.F32.TF32 R12, R188, R88.reuse, R24 ;  /* 0x00000058bc0c723c */ /* 0x088fe60000081018 */
[----:B------:R-:W-:Y:S04]  /*3bee0*/  STL.64 [R1+0x22b0], R32 ;  /* 0x0022b02001007387 */ /* 0x000fe80000100a00 */
[----:B------:R-:W-:Y:S04]  /*3bef0*/  STL.64 [R1+0x22b8], R34 ;  /* 0x0022b82201007387 */ /* 0x000fe80000100a00 */
[----:B------:R-:W-:Y:S04]  /*3bf00*/  STL.64 [R1+0x8d0], R28 ;  /* 0x0008d01c01007387 */ /* 0x000fe80000100a00 */
[----:B------:R-:W-:Y:S04]  /*3bf10*/  STL.64 [R1+0x8d8], R30 ;  /* 0x0008d81e01007387 */ /* 0x000fe80000100a00 */
[----:B------:R-:W-:Y:S04]  /*3bf20*/  LDSM.16.M88.4 R36, [R252+UR10+0x15c00] ;  /* 0x015c000afc24783b */ /* 0x000fe80008000200 */
[----:B------:R-:W-:Y:S04]  /*3bf30*/  STL.64 [R1+0x2b00], R12 ;  /* 0x002b000c01007387 */ /* 0x000fe80000100a00 */
[----:B------:R2:W-:Y:S04]  /*3bf40*/  STL.64 [R1+0x2b08], R14 ;  /* 0x002b080e01007387 */ /* 0x0005e80000100a00 */
[----:B------:R-:W-:Y:S04]  /*3bf50*/  LDSM.16.M88.4 R48, [R252+UR10+0x16800] ;  /* 0x0168000afc30783b */ /* 0x000fe80008000200 */
[----:B------:R-:W-:Y:S01]  /*3bf60*/  LDSM.16.M88.4 R28, [R252+UR10+0x16c00] ;  /* 0x016c000afc1c783b */ /* 0x000fe20008000200 */
[-C--:B--2---:R-:W-:Y:S03]  /*3bf70*/  HMMA.1688.F32.TF32 R12, R224, R88.reuse, R4 ;  /* 0x00000058e00c723c */ /* 0x084fe60000081004 */
[----:B------:R-:W-:Y:S04]  /*3bf80*/  LDSM.16.M88.4 R32, [R252+UR10+0x17000] ;  /* 0x0170000afc20783b */ /* 0x000fe80008000200 */
[----:B------:R-:W-:Y:S01]  /*3bf90*/  LDSM.16.M88.4 R24, [R252+UR10+0x17800] ;  /* 0x0178000afc18783b */ /* 0x000fe20008000200 */
[----:B------:R-:W-:Y:S03]  /*3bfa0*/  HMMA.1688.F32.TF32 R4, R232, R88, R8 ;  /* 0x00000058e804723c */ /* 0x000fe60000081008 */
[----:B------:R-:W-:Y:S04]  /*3bfb0*/  STL.64 [R1+0x8c0], R20 ;  /* 0x0008c01401007387 */ /* 0x000fe80000100a00 */
[----:B------:R-:W-:Y:S04]  /*3bfc0*/  STL.64 [R1+0x8c8], R22 ;  /* 0x0008c81601007387 */ /* 0x000fe80000100a00 */
[----:B------:R-:W-:Y:S04]  /*3bfd0*/  STL.64 [R1+0x2bc0], R16 ;  /* 0x002bc01001007387 */ /* 0x000fe80000100a00 */
[----:B------:R-:W-:Y:S04]  /*3bfe0*/  STL.64 [R1+0x2bc8], R18 ;  /* 0x002bc81201007387 */ /* 0x000fe80000100a00 */
[----:B------:R-:W2:Y:S04]  /*3bff0*/  LDL.LU.64 R104, [R1+0x2990] ;  /* 0x0029900001687983 */ /* 0x000ea80000300a00 */
[----:B------:R-:W-:Y:S04]  /*3c000*/  STL.64 [R1+0x890], R12 ;  /* 0x0008900c01007387 */ /* 0x000fe80000100a00 */
[----:B------:R-:W-:Y:S04]  /*3c010*/  STL.64 [R1+0x898], R14 ;  /* 0x0008980e01007387 */ /* 0x000fe80000100a00 */
[----:B------:R-:W2:Y:S04]  /*3c020*/  LDL.LU.64 R106, [R1+0x2998] ;  /* 0x00299800016a7983 */ /* 0x000ea80000300a00 */
        /* <DEDUP_REMOVED lines=8> */
[----:B---3--:R-:W3:Y:S04]  /*3c0b0*/  LDL.LU.64 R4, [R1+0x2950] ;  /* 0x0029500001047983 */ /* 0x008ee80000300a00 */
[----:B----4-:R-:W3:Y:S04]  /*3c0c0*/  LDL.LU.64 R6, [R1+0x2958] ;  /* 0x0029580001067983 */ /* 0x010ee80000300a00 */
[----:B------:R-:W4:Y:S04]  /*3c0d0*/  LDSM.16.M88.4 R8, [R252+UR10+0x14400] ;  /* 0x0144000afc08783b */ /* 0x000f280008000200 */
[----:B------:R-:W4:Y:S04]  /*3c0e0*/  LDSM.16.M88.4 R16, [R252+UR10+0x15000] ;  /* 0x0150000afc10783b */ /* 0x000f280008000200 */
[----:B------:R-:W4:Y:S04]  /*3c0f0*/  LDSM.16.M88.4 R12, [R252+UR10+0x16400] ;  /* 0x0164000afc0c783b */ /* 0x000f280008000200 */
[----:B------:R-:W4:Y:S04]  /*3c100*/  LDSM.16.M88.4 R20, [R252+UR10+0x17400] ;  /* 0x0174000afc14783b */ /* 0x000f280008000200 */
[----:B-1----:R-:W-:Y:S04]  /*3c110*/  STL [R1+0x4ef4], R70 ;  /* 0x004ef44601007387 */ /* 0x002fe80000100800 */
[----:B------:R-:W-:Y:S04]  /*3c120*/  STL [R1+0x4ef0], R71 ;  /* 0x004ef04701007387 */ /* 0x000fe80000100800 */
[----:B----4-:R-:W-:Y:S04]  /*3c130*/  STL [R1+0x4efc], R10 ;  /* 0x004efc0a01007387 */ /* 0x010fe80000100800 */
[----:B------:R-:W-:Y:S04]  /*3c140*/  STL [R1+0x4ef8], R11 ;  /* 0x004ef80b01007387 */ /* 0x000fe80000100800 */
        /* <DEDUP_REMOVED lines=14> */
[----:B------:R1:W-:Y:S04]  /*3c230*/  STL [R1+0x4f3c], R14 ;  /* 0x004f3c0e01007387 */ /* 0x0003e80000100800 */
[----:B------:R4:W-:Y:S04]  /*3c240*/  STL [R1+0x4f38], R15 ;  /* 0x004f380f01007387 */ /* 0x0009e80000100800 */
[----:B------:R-:W-:Y:S04]  /*3c250*/  STL [R1+0x4f44], R50 ;  /* 0x004f443201007387 */ /* 0x000fe80000100800 */
[----:B------:R1:W-:Y:S04]  /*3c260*/  STL [R1+0x4f40], R51 ;  /* 0x004f403301007387 */ /* 0x0003e80000100800 */
[----:B------:R1:W-:Y:S04]  /*3c270*/  STL [R1+0x4f4c], R30 ;  /* 0x004f4c1e01007387 */ /* 0x0003e80000100800 */
[----:B------:R1:W-:Y:S04]  /*3c280*/  STL [R1+0x4f48], R31 ;  /* 0x004f481f01007387 */ /* 0x0003e80000100800 */
        /* <DEDUP_REMOVED lines=9> */
[----:B------:R-:W4:Y:S04]  /*3c320*/  LDL.LU.64 R132, [R1+0x2940] ;  /* 0x0029400001847983 */ /* 0x000f280000300a00 */
        /* <DEDUP_REMOVED lines=9> */
[----:B---3--:R-:W-:-:S15]  /*3c3c0*/  HMMA.1688.F32.TF32 R4, R136, R68, R4 ;  /* 0x000000448804723c */ /* 0x008fde0000081004 */
[----:B------:R-:W-:-:S04]  /*3c3d0*/  NOP ;  /* 0x0000000000007918 */ /* 0x000fc80000000000 */
[----:B-1----:R-:W-:Y:S02]  /*3c3e0*/  IMAD.MOV.U32 R14, RZ, RZ, R4 ;  /* 0x000000ffff0e7224 */ /* 0x002fe400078e0004 */
[----:B----4-:R-:W-:Y:S02]  /*3c3f0*/  IMAD.MOV.U32 R15, RZ, RZ, R5 ;  /* 0x000000ffff0f7224 */ /* 0x010fe400078e0005 */
[----:B------:R-:W-:Y:S01]  /*3c400*/  IMAD.MOV.U32 R54, RZ, RZ, R6 ;  /* 0x000000ffff367224 */ /* 0x000fe200078e0006 */
[----:B------:R-:W3:Y:S01]  /*3c410*/  LDL.LU.64 R4, [R1+0x2920] ;  /* 0x0029200001047983 */ /* 0x000ee20000300a00 */
[----:B------:R-:W-:-:S03]  /*3c420*/  IMAD.MOV.U32 R55, RZ, RZ, R7 ;  /* 0x000000ffff377224 */ /* 0x000fc600078e0007 */
[----:B------:R-:W3:Y:S04]  /*3c430*/  LDL.LU.64 R6, [R1+0x2928] ;  /* 0x0029280001067983 */ /* 0x000ee80000300a00 */
[----:B------:R-:W-:Y:S04]  /*3c440*/  STL [R1+0x4f7c], R55 ;  /* 0x004f7c3701007387 */ /* 0x000fe80000100800 */
[----:B------:R-:W-:Y:S04]  /*3c450*/  STL [R1+0x4f78], R54 ;  /* 0x004f783601007387 */ /* 0x000fe80000100800 */
[----:B------:R-:W-:Y:S04]  /*3c460*/  STL [R1+0x4f74], R15 ;  /* 0x004f740f01007387 */ /* 0x000fe80000100800 */
[----:B------:R1:W-:Y:S01]  /*3c470*/  STL [R1+0x4f70], R14 ;  /* 0x004f700e01007387 */ /* 0x0003e20000100800 */
[----:B------:R-:W-:-:S15]  /*3c480*/  HMMA.1688.F32.TF32 R132, R136, R8, R132 ;  /* 0x000000088884723c */ /* 0x000fde0000081084 */
[----:B------:R-:W-:-:S04]  /*3c490*/  NOP ;  /* 0x0000000000007918 */ /* 0x000fc80000000000 */
        /* <DEDUP_REMOVED lines=9> */
[----:B------:R1:W-:Y:S01]  /*3c530*/  STL [R1+0x4f80], R30 ;  /* 0x004f801e01007387 */ /* 0x0003e20000100800 */
        /* <DEDUP_REMOVED lines=8> */
[----:B---3--:R-:W-:Y:S03]  /*3c5c0*/  HMMA.1688.F32.TF32 R4, R136, R40, R4 ;  /* 0x000000288804723c */ /* 0x008fe60000081004 */
[----:B------:R3:W-:Y:S04]  /*3c5d0*/  STL [R1+0x4f9c], R63 ;  /* 0x004f9c3f01007387 */ /* 0x0007e80000100800 */
[----:B------:R1:W-:Y:S04]  /*3c5e0*/  STL [R1+0x4f98], R62 ;  /* 0x004f983e01007387 */ /* 0x0003e80000100800 */
[----:B------:R1:W-:Y:S04]  /*3c5f0*/  STL [R1+0x4f94], R39 ;  /* 0x004f942701007387 */ /* 0x0003e80000100800 */
[----:B------:R1:W-:Y:S04]  /*3c600*/  STL [R1+0x4f90], R38 ;  /* 0x004f902601007387 */ /* 0x0003e80000100800 */
[----:B------:R-:W-:-:S02]  /*3c610*/  IMAD.MOV.U32 R22, RZ, RZ, R4 ;  /* 0x000000ffff167224 */ /* 0x000fc400078e0004 */
[----:B------:R-:W-:Y:S02]  /*3c620*/  IMAD.MOV.U32 R23, RZ, RZ, R5 ;  /* 0x000000ffff177224 */ /* 0x000fe400078e0005 */
[----:B------:R-:W-:Y:S01]  /*3c630*/  IMAD.MOV.U32 R34, RZ, RZ, R6 ;  /* 0x000000ffff227224 */ /* 0x000fe200078e0006 */
[----:B------:R-:W3:Y:S01]  /*3c640*/  LDL.LU.64 R4, [R1+0x28f0] ;  /* 0x0028f00001047983 */ /* 0x000ee20000300a00 */
[----:B------:R-:W-:-:S03]  /*3c650*/  IMAD.MOV.U32 R35, RZ, RZ, R7 ;  /* 0x000000ffff237224 */ /* 0x000fc600078e0007 */
[----:B------:R-:W3:Y:S04]  /*3c660*/  LDL.LU.64 R6, [R1+0x28f8] ;  /* 0x0028f80001067983 */ /* 0x000ee80000300a00 */
[----:B------:R1:W-:Y:S04]  /*3c670*/  STL [R1+0x4fac], R35 ;  /* 0x004fac2301007387 */ /* 0x0003e80000100800 */
[----:B------:R1:W-:Y:S04]  /*3c680*/  STL [R1+0x4fa8], R34 ;  /* 0x004fa82201007387 */ /* 0x0003e80000100800 */
[----:B------:R1:W-:Y:S04]  /*3c690*/  STL [R1+0x4fa4], R23 ;  /* 0x004fa41701007387 */ /* 0x0003e80000100800 */
[----:B------:R1:W-:Y:S01]  /*3c6a0*/  STL [R1+0x4fa0], R22 ;  /* 0x004fa01601007387 */ /* 0x0003e20000100800 */
[----:B----4-:R-:W-:-:S15]  /*3c6b0*/  HMMA.1688.F32.TF32 R132, R136, R16, R132 ;  /* 0x000000108884723c */ /* 0x010fde0000081084 */
[----:B------:R-:W-:-:S04]  /*3c6c0*/  NOP ;  /* 0x0000000000007918 */ /* 0x000fc80000000000 */
[----:B------:R-:W-:Y:S02]  /*3c6d0*/  IMAD.MOV.U32 R27, RZ, RZ, R135 ;  /* 0x000000ffff1b7224 */ /* 0x000fe400078e0087 */
[----:B------:R-:W-:Y:S02]  /*3c6e0*/  IMAD.MOV.U32 R26, RZ, RZ, R134 ;  /* 0x000000ffff1a7224 */ /* 0x000fe400078e0086 */
[----:B------:R-:W-:Y:S02]  /*3c6f0*/  IMAD.MOV.U32 R66, RZ, RZ, R132 ;  /* 0x000000ffff427224 */ /* 0x000fe400078e0084 */
[----:B------:R-:W-:Y:S02]  /*3c700*/  IMAD.MOV.U32 R67, RZ, RZ, R133 ;  /* 0x000000ffff437224 */ /* 0x000fe400078e0085 */
[----:B------:R-:W4:Y:S04]  /*3c710*/  LDL.LU.64 R132, [R1+0x29a0] ;  /* 0x0029a00001847983 */ /* 0x000f280000300a00 */
[----:B------:R-:W4:Y:S04]  /*3c720*/  LDL.LU.64 R134, [R1+0x29a8] ;  /* 0x0029a80001867983 */ /* 0x000f280000300a00 */
[----:B------:R1:W-:Y:S04]  /*3c730*/  STL [R1+0x4fbc], R27 ;  /* 0x004fbc1b01007387 */ /* 0x0003e80000100800 */
[----:B------:R1:W-:Y:S04]  /*3c740*/  STL [R1+0x4fb8], R26 ;  /* 0x004fb81a01007387 */ /* 0x0003e80000100800 */
[----:B------:R1:W-:Y:S04]  /*3c750*/  STL [R1+0x4fb4], R67 ;  /* 0x004fb44301007387 */ /* 0x0003e80000100800 */
[----:B------:R1:W-:Y:S01]  /*3c760*/  STL [R1+0x4fb0], R66 ;  /* 0x004fb04201007387 */ /* 0x0003e20000100800 */
[----:B--2---:R-:W-:-:S15]  /*3c770*/  HMMA.1688.F32.TF32 R128, R136, R56, R128 ;  /* 0x000000388880723c */ /* 0x004fde0000081080 */
[----:B------:R-:W-:-:S04]  /*3c780*/  NOP ;  /* 0x0000000000007918 */ /* 0x000fc80000000000 */
[----:B-1----:R-:W-:Y:S02]  /*3c790*/  IMAD.MOV.U32 R14, RZ, RZ, R131 ;  /* 0x000000ffff0e7224 */ /* 0x002fe400078e0083 */
[----:B------:R-:W-:Y:S02]  /*3c7a0*/  IMAD.MOV.U32 R15, RZ, RZ, R130 ;  /* 0x000000ffff0f7224 */ /* 0x000fe400078e0082 */
[----:B------:R-:W-:Y:S02]  /*3c7b0*/  IMAD.MOV.U32 R55, RZ, RZ, R128 ;  /* 0x000000ffff377224 */ /* 0x000fe400078e0080 */
[----:B------:R-:W-:Y:S02]  /*3c7c0*/  IMAD.MOV.U32 R54, RZ, RZ, R129 ;  /* 0x000000ffff367224 */ /* 0x000fe400078e0081 */
[----:B------:R-:W2:Y:S04]  /*3c7d0*/  LDL.LU.64 R128, [R1+0x29b0] ;  /* 0x0029b00001807983 */ /* 0x000ea80000300a00 */
        /* <DEDUP_REMOVED lines=11> */
[----:B------:R-:W3:Y:S01]  /*3c890*/  LDL.LU.64 R6, [R1+0x2a18] ;  /* 0x002a180001067983 */ /* 0x000ee20000300a00 */
[C---:B------:R-:W-:Y:S03]  /*3c8a0*/  HMMA.1688.F32.TF32 R88, R136.reuse, R80, R92 ;  /* 0x000000508858723c */ /* 0x040fe6000008105c */
[----:B------:R-:W3:Y:S04]  /*3c8b0*/  LDL.LU.64 R196, [R1+0x2a00] ;  /* 0x002a000001c47983 */ /* 0x000ee80000300a00 */
[----:B------:R-:W3:Y:S01]  /*3c8c0*/  LDL.LU.64 R198, [R1+0x2a08] ;  /* 0x002a080001c67983 */ /* 0x000ee20000300a00 */
[----:B------:R-:W-:Y:S11]  /*3c8d0*/  HMMA.1688.F32.TF32 R192, R136, R72, R192 ;  /* 0x0000004888c0723c */ /* 0x000ff600000810c0 */
[----:B------:R-:W-:-:S02]  /*3c8e0*/  IMAD.MOV.U32 R94, RZ, RZ, R88 ;  /* 0x000000ffff5e7224 */ /* 0x000fc400078e0058 */
[----:B------:R-:W-:Y:S02]  /*3c8f0*/  IMAD.MOV.U32 R95, RZ, RZ, R89 ;  /* 0x000000ffff5f7224 */ /* 0x000fe400078e0059 */
[----:B------:R-:W-:Y:S02]  /*3c900*/  IMAD.MOV.U32 R119, RZ, RZ, R90 ;  /* 0x000000ffff777224 */ /* 0x000fe400078e005a */
[----:B------:R-:W-:Y:S02]  /*3c910*/  IMAD.MOV.U32 R118, RZ, RZ, R91 ;  /* 0x000000ffff767224 */ /* 0x000fe400078e005b */
[----:B------:R-:W-:Y:S01]  /*3c920*/  HMMA.1688.F32.TF32 R88, R136, R76, R112 ;  /* 0x0000004c8858723c */ /* 0x000fe20000081070 */
[----:B------:R-:W-:Y:S02]  /*3c930*/  IMAD.MOV.U32 R115, RZ, RZ, R192 ;  /* 0x000000ffff737224 */ /* 0x000fe400078e00c0 */
[----:B------:R-:W-:Y:S02]  /*3c940*/  IMAD.MOV.U32 R114, RZ, RZ, R193 ;  /* 0x000000ffff727224 */ /* 0x000fe400078e00c1 */
[----:B------:R-:W3:-:S14]  /*3c950*/  LDL.LU.64 R192, [R1+0x29f0] ;  /* 0x0029f00001c07983 */ /* 0x000edc0000300a00 */
[----:B------:R-:W-:Y:S02]  /*3c960*/  IMAD.MOV.U32 R109, RZ, RZ, R90 ;  /* 0x000000ffff6d7224 */ /* 0x000fe400078e005a */
[----:B------:R-:W-:Y:S02]  /*3c970*/  IMAD.MOV.U32 R108, RZ, RZ, R91 ;  /* 0x000000ffff6c7224 */ /* 0x000fe400078e005b */
[----:B------:R-:W-:Y:S02]  /*3c980*/  IMAD.MOV.U32 R90, RZ, RZ, R194 ;  /* 0x000000ffff5a7224 */ /* 0x000fe400078e00c2 */
[----:B------:R-:W-:Y:S02]  /*3c990*/  IMAD.MOV.U32 R91, RZ, RZ, R195 ;  /* 0x000000ffff5b7224 */ /* 0x000fe400078e00c3 */
        /* <DEDUP_REMOVED lines=19> */
[----:B------:R-:W-:Y:S02]  /*3cad0*/  IMAD.MOV.U32 R63, RZ, RZ, R128 ;  /* 0x000000ffff3f7224 */ /* 0x000fe400078e0080 */
[----:B------:R-:W-:Y:S01]  /*3cae0*/  IMAD.MOV.U32 R62, RZ, RZ, R129 ;  /* 0x000000ffff3e7224 */ /* 0x000fe200078e0081 */
[----:B---3--:R-:W-:Y:S01]  /*3caf0*/  HMMA.1688.F32.TF32 R4, R136, R12, R4 ;  /* 0x0000000c8804723c */ /* 0x008fe20000081004 */
[----:B------:R-:W-:Y:S01]  /*3cb00*/  IMAD.MOV.U32 R39, RZ, RZ, R130 ;  /* 0x000000ffff277224 */ /* 0x000fe200078e0082 */
[----:B------:R-:W2:Y:S01]  /*3cb10*/  LDL.LU.64 R128, [R1+0x29d0] ;  /* 0x0029d00001807983 */ /* 0x000ea20000300a00 */
[----:B------:R-:W-:-:S03]  /*3cb20*/  IMAD.MOV.U32 R38, RZ, RZ, R131 ;  /* 0x000000ffff267224 */ /* 0x000fc600078e0083 */
[----:B------:R-:W2:-:S13]  /*3cb30*/  LDL.LU.64 R130, [R1+0x29d8] ;  /* 0x0029d80001827983 */ /* 0x000e9a0000300a00 */
[----:B------:R-:W-:Y:S02]  /*3cb40*/  IMAD.MOV.U32 R35, RZ, RZ, R4 ;  /* 0x000000ffff237224 */ /* 0x000fe400078e0004 */
[----:B------:R-:W-:Y:S02]  /*3cb50*/  IMAD.MOV.U32 R34, RZ, RZ, R5 ;  /* 0x000000ffff227224 */ /* 0x000fe400078e0005 */
[----:B------:R-:W-:Y:S01]  /*3cb60*/  IMAD.MOV.U32 R23, RZ, RZ, R6 ;  /* 0x000000ffff177224 */ /* 0x000fe200078e0006 */
[----:B------:R-:W3:Y:S01]  /*3cb70*/  LDL.LU.64 R4, [R1+0x29c0] ;  /* 0x0029c00001047983 */ /* 0x000ee20000300a00 */
[----:B------:R-:W-:-:S03]  /*3cb80*/  IMAD.MOV.U32 R22, RZ, RZ, R7 ;  /* 0x000000ffff167224 */ /* 0x000fc600078e0007 */
[----:B------:R-:W3:Y:S04]  /*3cb90*/  LDL.LU.64 R6, [R1+0x29c8] ;  /* 0x0029c80001067983 */ /* 0x000ee80000300a00 */
[----:B------:R-:W3:Y:S04]  /*3cba0*/  LDL.LU.64 R216, [R1+0x2a30] ;  /* 0x002a300001d87983 */ /* 0x000ee80000300a00 */
[----:B------:R-:W3:Y:S04]  /*3cbb0*/  LDL.LU.64 R218, [R1+0x2a38] ;  /* 0x002a380001da7983 */ /* 0x000ee80000300a00 */
[----:B------:R-:W3:Y:S04]  /*3cbc0*/  LDL.LU.64 R212, [R1+0x2840] ;  /* 0x0028400001d47983 */ /* 0x000ee80000300a00 */
[----:B------:R-:W3:Y:S01]  /*3cbd0*/  LDL.LU.64 R214, [R1+0x2848] ;  /* 0x0028480001d67983 */ /* 0x000ee20000300a00 */
[C---:B------:R-:W-:Y:S03]  /*3cbe0*/  HMMA.1688.F32.TF32 R196, R136.reuse, R48, R196 ;  /* 0x0000003088c4723c */ /* 0x040fe600000810c4 */
[----:B------:R-:W3:Y:S04]  /*3cbf0*/  LDL.LU.64 R208, [R1+0x2830] ;  /* 0x0028300001d07983 */ /* 0x000ee80000300a00 */
[----:B------:R-:W3:Y:S01]  /*3cc00*/  LDL.LU.64 R210, [R1+0x2838] ;  /* 0x0028380001d27983 */ /* 0x000ee20000300a00 */
[----:B------:R-:W-:Y:S03]  /*3cc10*/  HMMA.1688.F32.TF32 R192, R136, R28, R192 ;  /* 0x0000001c88c0723c */ /* 0x000fe600000810c0 */
[----:B------:R-:W3:Y:S04]  /*3cc20*/  LDL.LU.64 R204, [R1+0x2820] ;  /* 0x0028200001cc7983 */ /* 0x000ee80000300a00 */
[----:B------:R-:W3:Y:S04]  /*3cc30*/  LDL.LU.64 R206, [R1+0x2828] ;  /* 0x0028280001ce7983 */ /* 0x000ee80000300a00 */
[----:B------:R-:W3:Y:S04]  /*3cc40*/  LDL.LU.64 R200, [R1+0x2810] ;  /* 0x0028100001c87983 */ /* 0x000ee80000300a00 */
[----:B------:R-:W3:Y:S01]  /*3cc50*/  LDL.LU.64 R202, [R1+0x2818] ;  /* 0x0028180001ca7983 */ /* 0x000ee20000300a00 */
[----:B------:R-:W-:-:S02]  /*3cc60*/  IMAD.MOV.U32 R42, RZ, RZ, R196 ;  /* 0x000000ffff2a7224 */ /* 0x000fc400078e00c4 */
[----:B------:R-:W-:Y:S02]  /*3cc70*/  IMAD.MOV.U32 R43, RZ, RZ, R197 ;  /* 0x000000ffff2b7224 */ /* 0x000fe400078e00c5 */
[----:B------:R-:W-:Y:S01]  /*3cc80*/  IMAD.MOV.U32 R46, RZ, RZ, R198 ;  /* 0x000000ffff2e7224 */ /* 0x000fe200078e00c6 */
[----:B------:R-:W3:Y:S01]  /*3cc90*/  LDL.LU.64 R196, [R1+0x2800] ;  /* 0x0028000001c47983 */ /* 0x000ee20000300a00 */
[----:B------:R-:W-:Y:S02]  /*3cca0*/  IMAD.MOV.U32 R47, RZ, RZ, R199 ;  /* 0x000000ffff2f7224 */ /* 0x000fe400078e00c7 */
[----:B------:R-:W-:Y:S01]  /*3ccb0*/  IMAD.MOV.U32 R27, RZ, RZ, R192 ;  /* 0x000000ffff1b7224 */ /* 0x000fe200078e00c0 */
[----:B------:R-:W3:Y:S01]  /*3ccc0*/  LDL.LU.64 R198, [R1+0x2808] ;  /* 0x0028080001c67983 */ /* 0x000ee20000300a00 */
[----:B------:R-:W-:Y:S02]  /*3ccd0*/  IMAD.MOV.U32 R26, RZ, RZ, R193 ;  /* 0x000000ffff1a7224 */ /* 0x000fe400078e00c1 */
[----:B------:R-:W-:Y:S01]  /*3cce0*/  IMAD.MOV.U32 R67, RZ, RZ, R194 ;  /* 0x000000ffff437224 */ /* 0x000fe200078e00c2 */
[----:B------:R-:W3:Y:S01]  /*3ccf0*/  LDL.LU.64 R192, [R1+0x27f0] ;  /* 0x0027f00001c07983 */ /* 0x000ee20000300a00 */
[----:B------:R-:W-:-:S03]  /*3cd00*/  IMAD.MOV.U32 R66, RZ, RZ, R195 ;  /* 0x000000ffff427224 */ /* 0x000fc600078e00c3 */
[----:B------:R-:W3:Y:S01]  /*3cd10*/  LDL.LU.64 R194, [R1+0x27f8] ;  /* 0x0027f80001c27983 */ /* 0x000ee20000300a00 */
[----:B----4-:R-:W-:-:S15]  /*3cd20*/  HMMA.1688.F32.TF32 R132, R136, R32, R132 ;  /* 0x000000208884723c */ /* 0x010fde0000081084 */
[----:B------:R-:W-:-:S04]  /*3cd30*/  NOP ;  /* 0x0000000000007918 */ /* 0x000fc80000000000 */
[----:B-1----:R-:W-:Y:S02]  /*3cd40*/  IMAD.MOV.U32 R14, RZ, RZ, R132 ;  /* 0x000000ffff0e7224 */ /* 0x002fe400078e0084 */
[----:B------:R-:W-:Y:S02]  /*3cd50*/  IMAD.MOV.U32 R15, RZ, RZ, R133 ;  /* 0x000000ffff0f7224 */ /* 0x000fe400078e0085 */
[----:B------:R-:W-:Y:S01]  /*3cd60*/  IMAD.MOV.U32 R54, RZ, RZ, R134 ;  /* 0x000000ffff367224 */ /* 0x000fe200078e0086 */
[----:B------:R-:W4:Y:S01]  /*3cd70*/  LDL.LU.64 R132, [R1+0x27e0] ;  /* 0x0027e00001847983 */ /* 0x000f220000300a00 */
[----:B------:R-:W-:-:S03]  /*3cd80*/  IMAD.MOV.U32 R55, RZ, RZ, R135 ;  /* 0x000000ffff377224 */ /* 0x000fc600078e0087 */
[----:B------:R-:W4:Y:S01]  /*3cd90*/  LDL.LU.64 R134, [R1+0x27e8] ;  /* 0x0027e80001867983 */ /* 0x000f220000300a00 */
[C---:B--2---:R-:W-:Y:S08]  /*3cda0*/  HMMA.1688.F32.TF32 R128, R136.reuse, R20, R128 ;  /* 0x000000148880723c */ /* 0x044ff00000081080 */
[----:B---3--:R-:W-:Y:S11]  /*3cdb0*/  HMMA.1688.F32.TF32 R4, R136, R24, R4 ;  /* 0x000000188804723c */ /* 0x008ff60000081004 */
[----:B------:R-:W-:-:S02]  /*3cdc0*/  IMAD.MOV.U32 R19, RZ, RZ, R128 ;  /* 0x000000ffff137224 */ /* 0x000fc400078e0080 */
[----:B------:R-:W-:Y:S02]  /*3cdd0*/  IMAD.MOV.U32 R18, RZ, RZ, R129 ;  /* 0x000000ffff127224 */ /* 0x000fe400078e0081 */
[----:B------:R-:W-:Y:S01]  /*3cde0*/  IMAD.MOV.U32 R59, RZ, RZ, R130 ;  /* 0x000000ffff3b7224 */ /* 0x000fe200078e0082 */
[----:B------:R-:W2:Y:S01]  /*3cdf0*/  LDL.LU.64 R128, [R1+0x27d0] ;  /* 0x0027d00001807983 */ /* 0x000ea20000300a00 */
[----:B------:R-:W-:-:S03]  /*3ce00*/  IMAD.MOV.U32 R58, RZ, RZ, R131 ;  /* 0x000000ffff3a7224 */ /* 0x000fc600078e0083 */
[----:B------:R-:W2:Y:S01]  /*3ce10*/  LDL.LU.64 R130, [R1+0x27d8] ;  /* 0x0027d80001827983 */ /* 0x000ea20000300a00 */
[----:B------:R-:W-:Y:S02]  /*3ce20*/  IMAD.MOV.U32 R10, RZ, RZ, R4 ;  /* 0x000000ffff0a7224 */ /* 0x000fe400078e0004 */
[----:B------:R-:W-:Y:S02]  /*3ce30*/  IMAD.MOV.U32 R11, RZ, RZ, R5 ;  /* 0x000000ffff0b7224 */ /* 0x000fe400078e0005 */
[----:B------:R-:W-:Y:S01]  /*3ce40*/  IMAD.MOV.U32 R70, RZ, RZ, R6 ;  /* 0x000000ffff467224 */ /* 0x000fe200078e0006 */
[----:B------:R-:W3:Y:S01]  /*3ce50*/  LDL.LU.64 R4, [R1+0x27c0] ;  /* 0x0027c00001047983 */ /* 0x000ee20000300a00 */
[----:B------:R-:W-:-:S03]  /*3ce60*/  IMAD.MOV.U32 R71, RZ, RZ, R7 ;  /* 0x000000ffff477224 */ /* 0x000fc600078e0007 */
[----:B------:R-:W3:Y:S01]  /*3ce70*/  LDL.LU.64 R6, [R1+0x27c8] ;  /* 0x0027c80001067983 */ /* 0x000ee20000300a00 */
[----:B------:R-:W-:-:S15]  /*3ce80*/  HMMA.1688.F32.TF32 R136, R136, R64, R216 ;  /* 0x000000408888723c */ /* 0x000fde00000810d8 */
[----:B------:R-:W-:-:S04]  /*3ce90*/  NOP ;  /* 0x0000000000007918 */ /* 0x000fc80000000000 */
[----:B------:R-:W-:Y:S02]  /*3cea0*/  IMAD.MOV.U32 R30, RZ, RZ, R136 ;  /* 0x000000ffff1e7224 */ /* 0x000fe400078e0088 */
[----:B------:R-:W-:Y:S02]  /*3ceb0*/  IMAD.MOV.U32 R31, RZ, RZ, R137 ;  /* 0x000000ffff1f7224 */ /* 0x000fe400078e0089 */
[----:B------:R-:W-:Y:S02]  /*3cec0*/  IMAD.MOV.U32 R50, RZ, RZ, R138 ;  /* 0x000000ffff327224 */ /* 0x000fe400078e008a */
[----:B------:R-:W-:Y:S02]  /*3ced0*/  IMAD.MOV.U32 R51, RZ, RZ, R139 ;  /* 0x000000ffff337224 */ /* 0x000fe400078e008b */
[C---:B------:R-:W-:Y:S08]  /*3cee0*/  HMMA.1688.F32.TF32 R136, R140.reuse, R84, R212 ;  /* 0x000000548c88723c */ /* 0x040ff000000810d4 */
[C---:B------:R-:W-:Y:S08]  /*3cef0*/  HMMA.1688.F32.TF32 R208, R140.reuse, R80, R208 ;  /* 0x000000508cd0723c */ /* 0x040ff000000810d0 */
[C---:B------:R-:W-:Y:S03]  /*3cf00*/  HMMA.1688.F32.TF32 R204, R140.reuse, R76, R204 ;  /* 0x0000004c8ccc723c */ /* 0x040fe600000810cc */
[----:B------:R-:W-:Y:S04]  /*3cf10*/  STL.64 [R1+0xa00], R136 ;  /* 0x000a008801007387 */ /* 0x000fe80000100a00 */
[----:B------:R1:W-:Y:S02]  /*3cf20*/  STL.64 [R1+0xa08], R138 ;  /* 0x000a088a01007387 */ /* 0x0003e40000100a00 */
[C---:B-1----:R-:W-:Y:S02]  /*3cf30*/  HMMA.1688.F32.TF32 R136, R140.reuse, R72, R200 ;  /* 0x000000488c88723c */ /* 0x042fe400000810c8 */
[----:B------:R-:W-:Y:S04]  /*3cf40*/  STL.64 [R1+0xa30], R208 ;  /* 0x000a30d001007387 */ /* 0x000fe80000100a00 */
[----:B------:R-:W-:Y:S02]  /*3cf50*/  STL.64 [R1+0xa38], R210 ;  /* 0x000a38d201007387 */ /* 0x000fe40000100a00 */
[C---:B------:R-:W-:Y:S02]  /*3cf60*/  HMMA.1688.F32.TF32 R196, R140.reuse, R68, R196 ;  /* 0x000000448cc4723c */ /* 0x040fe400000810c4 */
[----:B------:R-:W-:Y:S04]  /*3cf70*/  STL.64 [R1+0xa60], R204 ;  /* 0x000a60cc01007387 */ /* 0x000fe80000100a00 */
[----:B------:R-:W-:Y:S02]  /*3cf80*/  STL.64 [R1+0xa68], R206 ;  /* 0x000a68ce01007387 */ /* 0x000fe40000100a00 */
[C---:B------:R-:W-:Y:S03]  /*3cf90*/  HMMA.1688.F32.TF32 R192, R140.reuse, R8, R192 ;  /* 0x000000088cc0723c */ /* 0x040fe600000810c0 */
[----:B------:R-:W-:Y:S04]  /*3cfa0*/  STL.64 [R1+0xa80], R136 ;  /* 0x000a808801007387 */ /* 0x000fe80000100a00 */
[----:B------:R4:W-:Y:S04]  /*3cfb0*/  STL.64 [R1+0xa88], R138 ;  /* 0x000a888a01007387 */ /* 0x0009e80000100a00 */
[----:B------:R1:W-:Y:S04]  /*3cfc0*/  STL.64 [R1+0xab0], R196 ;  /* 0x000ab0c401007387 */ /* 0x0003e80000100a00 */
[----:B------:R1:W-:Y:S04]  /*3cfd0*/  STL.64 [R1+0xab8], R198 ;  /* 0x000ab8c601007387 */ /* 0x0003e80000100a00 */
[----:B------:R1:W-:Y:S04]  /*3cfe0*/  STL.64 [R1+0xae0], R192 ;  /* 0x000ae0c001007387 */ /* 0x0003e80000100a00 */
[----:B------:R1:W-:Y:S01]  /*3cff0*/  STL.64 [R1+0xae8], R194 ;  /* 0x000ae8c201007387 */ /* 0x0003e20000100a00 */
[----:B----4-:R-:W-:-:S15]  /*3d000*/  HMMA.1688.F32.TF32 R136, R140, R44, R132 ;  /* 0x0000002c8c88723c */ /* 0x010fde0000081084 */
[----:B------:R-:W-:-:S04]  /*3d010*/  NOP ;  /* 0x0000000000007918 */ /* 0x000fc80000000000 */
[----:B------:R4:W-:Y:S04]  /*3d020*/  STL.64 [R1+0xb10], R136 ;  /* 0x000b108801007387 */ /* 0x0009e80000100a00 */
[----:B------:R1:W-:Y:S01]  /*3d030*/  STL.64 [R1+0xb18], R138 ;  /* 0x000b188a01007387 */ /* 0x0003e20000100a00 */
[C---:B--2---:R-:W-:Y:S03]  /*3d040*/  HMMA.1688.F32.TF32 R132, R140.reuse, R40, R128 ;  /* 0x000000288c84723c */ /* 0x044fe60000081080 */
[----:B------:R-:W2:Y:S05]  /*3d050*/  LDL.LU.64 R128, [R1+0x27b0] ;  /* 0x0027b00001807983 */ /* 0x000eaa0000300a00 */
[C---:B---3--:R-:W-:Y:S11]  /*3d060*/  HMMA.1688.F32.TF32 R4, R140.reuse, R16, R4 ;  /* 0x000000108c04723c */ /* 0x048ff60000081004 */
[----:B------:R3:W-:Y:S04]  /*3d070*/  STL.64 [R1+0xb40], R132 ;  /* 0x000b408401007387 */ /* 0x0007e80000100a00 */
[----:B------:R1:W-:Y:S04]  /*3d080*/  STL.64 [R1+0xb48], R134 ;  /* 0x000b488601007387 */ /* 0x0003e80000100a00 */
        /* <DEDUP_REMOVED lines=25> */
[----:B-1----:R-:W2:Y:S04]  /*3d220*/  LDL.LU.64 R196, [R1+0x26e0] ;  /* 0x0026e00001c47983 */ /* 0x002ea80000300a00 */
[----:B------:R-:W2:Y:S04]  /*3d230*/  LDL.LU.64 R198, [R1+0x26e8] ;  /* 0x0026e80001c67983 */ /* 0x000ea80000300a00 */
[----:B------:R-:W2:Y:S04]  /*3d240*/  LDL.LU.64 R192, [R1+0x26d0] ;  /* 0x0026d00001c07983 */ /* 0x000ea80000300a00 */
[----:B------:R-:W2:Y:S04]  /*3d250*/  LDL.LU.64 R194, [R1+0x26d8] ;  /* 0x0026d80001c27983 */ /* 0x000ea80000300a00 */
[----:B----4-:R-:W4:Y:S04]  /*3d260*/  LDL.LU.64 R136, [R1+0x26c0] ;  /* 0x0026c00001887983 */ /* 0x010f280000300a00 */
[----:B------:R-:W4:Y:S04]  /*3d270*/  LDL.LU.64 R138, [R1+0x26c8] ;  /* 0x0026c800018a7983 */ /* 0x000f280000300a00 */
[----:B---3--:R-:W3:Y:S04]  /*3d280*/  LDL.LU.64 R132, [R1+0x26b0] ;  /* 0x0026b00001847983 */ /* 0x008ee80000300a00 */
[----:B------:R-:W3:Y:S04]  /*3d290*/  LDL.LU.64 R134, [R1+0x26b8] ;  /* 0x0026b80001867983 */ /* 0x000ee80000300a00 */
[----:B------:R-:W3:Y:S04]  /*3d2a0*/  LDL.LU.64 R4, [R1+0x26a0] ;  /* 0x0026a00001047983 */ /* 0x000ee80000300a00 */
[----:B------:R-:W3:Y:S01]  /*3d2b0*/  LDL.LU.64 R6, [R1+0x26a8] ;  /* 0x0026a80001067983 */ /* 0x000ee20000300a00 */
[C---:B--2---:R-:W-:Y:S08]  /*3d2c0*/  HMMA.1688.F32.TF32 R128, R140.reuse, R56, R128 ;  /* 0x000000388c80723c */ /* 0x044ff00000081080 */
[C---:B------:R-:W-:Y:S08]  /*3d2d0*/  HMMA.1688.F32.TF32 R248, R140.reuse, R60, R248 ;  /* 0x0000003c8cf8723c */ /* 0x040ff000000810f8 */
[C---:B------:R-:W-:Y:S08]  /*3d2e0*/  HMMA.1688.F32.TF32 R244, R140.reuse, R36, R244 ;  /* 0x000000248cf4723c */ /* 0x040ff000000810f4 */
[C---:B------:R-:W-:Y:S08]  /*3d2f0*/  HMMA.1688.F32.TF32 R240, R140.reuse, R52, R240 ;  /* 0x000000348cf0723c */ /* 0x040ff000000810f0 */
[C---:B------:R-:W-:Y:S01]  /*3d300*/  HMMA.1688.F32.TF32 R236, R140.reuse, R12, R236 ;  /* 0x0000000c8cec723c */ /* 0x040fe200000810ec */
[----:B------:R-:W-:Y:S07]  /*3d310*/  STL.64 [R1+0xba0], R128 ;  /* 0x000ba08001007387 */ /* 0x000fee0000100a00 */
[C---:B------:R-:W-:Y:S01]  /*3d320*/  HMMA.1688.F32.TF32 R228, R140.reuse, R48, R228 ;  /* 0x000000308ce4723c */ /* 0x040fe200000810e4 */
[----:B------:R1:W-:Y:S07]  /*3d330*/  STL.64 [R1+0xba8], R130 ;  /* 0x000ba88201007387 */ /* 0x0003ee0000100a00 */
[C---:B------:R-:W-:Y:S01]  /*3d340*/  HMMA.1688.F32.TF32 R220, R140.reuse, R28, R220 ;  /* 0x0000001c8cdc723c */ /* 0x040fe200000810dc */
[----:B-1----:R-:W2:Y:S07]  /*3d350*/  LDL.LU.64 R130, [R1+0x5090] ;  /* 0x0050900001827983 */ /* 0x002eae0000300a00 */
[C---:B------:R-:W-:Y:S01]  /*3d360*/  HMMA.1688.F32.TF32 R216, R140.reuse, R32, R216 ;  /* 0x000000208cd8723c */ /* 0x040fe200000810d8 */
[----:B------:R-:W2:Y:S07]  /*3d370*/  LDL.LU.64 R128, [R1+0x5088] ;  /* 0x0050880001807983 */ /* 0x000eae0000300a00 */
[C---:B------:R-:W-:Y:S01]  /*3d380*/  HMMA.1688.F32.TF32 R212, R140.reuse, R20, R212 ;  /* 0x000000148cd4723c */ /* 0x040fe200000810d4 */
[----:B------:R-:W-:Y:S07]  /*3d390*/  STL.64 [R1+0xbc0], R248 ;  /* 0x000bc0f801007387 */ /* 0x000fee0000100a00 */
[C---:B------:R-:W-:Y:S01]  /*3d3a0*/  HMMA.1688.F32.TF32 R208, R140.reuse, R24, R208 ;  /* 0x000000188cd0723c */ /* 0x040fe200000810d0 */
[----:B------:R-:W-:Y:S04]  /*3d3b0*/  STL.64 [R1+0xbc8], R250 ;  /* 0x000bc8fa01007387 */ /* 0x000fe80000100a00 */
[----:B------:R-:W-:Y:S03]  /*3d3c0*/  STL.64 [R1+0xc00], R244 ;  /* 0x000c00f401007387 */ /* 0x000fe60000100a00 */
[----:B------:R-:W-:Y:S01]  /*3d3d0*/  HMMA.1688.F32.TF32 R204, R140, R64, R204 ;  /* 0x000000408ccc723c */ /* 0x000fe200000810cc */
[----:B------:R-:W-:Y:S04]  /*3d3e0*/  STL.64 [R1+0xc08], R246 ;  /* 0x000c08f601007387 */ /* 0x000fe80000100a00 */
[----:B------:R-:W-:Y:S03]  /*3d3f0*/  STL.64 [R1+0xc30], R240 ;  /* 0x000c30f001007387 */ /* 0x000fe60000100a00 */
[C---:B------:R-:W-:Y:S01]  /*3d400*/  HMMA.1688.F32.TF32 R140, R152.reuse, R84, R200 ;  /* 0x00000054988c723c */ /* 0x040fe200000810c8 */
        /* <DEDUP_REMOVED lines=10> */
[C---:B------:R-:W-:Y:S03]  /*3d4b0*/  HMMA.1688.F32.TF32 R196, R152.reuse, R80, R196 ;  /* 0x0000005098c4723c */ /* 0x040fe600000810c4 */
[----:B------:R-:W-:Y:S04]  /*3d4c0*/  STL.64 [R1+0xd08], R214 ;  /* 0x000d08d601007387 */ /* 0x000fe80000100a00 */
[----:B------:R-:W-:Y:S01]  /*3d4d0*/  STL.64 [R1+0xd40], R208 ;  /* 0x000d40d001007387 */ /* 0x000fe20000100a00 */
[C---:B------:R-:W-:Y:S03]  /*3d4e0*/  HMMA.1688.F32.TF32 R192, R152.reuse, R76, R192 ;  /* 0x0000004c98c0723c */ /* 0x040fe600000810c0 */
[----:B------:R-:W-:Y:S04]  /*3d4f0*/  STL.64 [R1+0xd48], R210 ;  /* 0x000d48d201007387 */ /* 0x000fe80000100a00 */
[----:B------:R-:W-:Y:S04]  /*3d500*/  STL.64 [R1+0xd30], R204 ;  /* 0x000d30cc01007387 */ /* 0x000fe80000100a00 */
[----:B------:R-:W-:Y:S04]  /*3d510*/  STL.64 [R1+0xd38], R206 ;  /* 0x000d38ce01007387 */ /* 0x000fe80000100a00 */
[----:B------:R-:W-:Y:S04]  /*3d520*/  STL.64 [R1+0x700], R140 ;  /* 0x0007008c01007387 */ /* 0x000fe80000100a00 */
[----:B------:R4:W-:Y:S01]  /*3d530*/  STL.64 [R1+0x708], R142 ;  /* 0x0007088e01007387 */ /* 0x0009e20000100a00 */
[C---:B---3--:R-:W-:Y:S08]  /*3d540*/  HMMA.1688.F32.TF32 R4, R152.reuse, R8, R4 ;  /* 0x000000089804723c */ /* 0x048ff00000081004 */
[C---:B----4-:R-:W-:Y:S08]  /*3d550*/  HMMA.1688.F32.TF32 R140, R152.reuse, R72, R136 ;  /* 0x00000048988c723c */ /* 0x050ff00000081088 */
[C---:B------:R-:W-:Y:S01]  /*3d560*/  HMMA.1688.F32.TF32 R136, R152.reuse, R68, R132 ;  /* 0x000000449888723c */ /* 0x040fe20000081084 */
[----:B------:R1:W-:Y:S04]  /*3d570*/  STL.64 [R1+0x6f0], R196 ;  /* 0x0006f0c401007387 */ /* 0x0003e80000100a00 */
[----:B------:R3:W-:Y:S04]  /*3d580*/  STL.64 [R1+0x6f8], R198 ;  /* 0x0006f8c601007387 */ /* 0x0007e80000100a00 */
[----:B------:R4:W-:Y:S04]  /*3d590*/  STL.64 [R1+0x6e0], R192 ;  /* 0x0006e0c001007387 */ /* 0x0009e80000100a00 */
[----:B------:R1:W-:Y:S04]  /*3d5a0*/  STL.64 [R1+0x6e8], R194 ;  /* 0x0006e8c201007387 */ /* 0x0003e80000100a00 */
[----:B------:R1:W-:Y:S04]  /*3d5b0*/  STL.64 [R1+0x6d0], R140 ;  /* 0x0006d08c01007387 */ /* 0x0003e80000100a00 */
[----:B------:R1:W-:Y:S04]  /*3d5c0*/  STL.64 [R1+0x6d8], R142 ;  /* 0x0006d88e01007387 */ /* 0x0003e80000100a00 */
[----:B------:R-:W2:Y:S04]  /*3d5d0*/  LDL.LU.64 R132, [R1+0x2690] ;  /* 0x0026900001847983 */ /* 0x000ea80000300a00 */
        /* <DEDUP_REMOVED lines=28> */
[----:B---3--:R-:W3:Y:S04]  /*3d7a0*/  LDL.LU.64 R198, [R1+0x2748] ;  /* 0x0027480001c67983 */ /* 0x008ee80000300a00 */
[----:B----4-:R-:W4:Y:S04]  /*3d7b0*/  LDL.LU.64 R192, [R1+0x2730] ;  /* 0x0027300001c07983 */ /* 0x010f280000300a00 */
[----:B------:R-:W4:Y:S04]  /*3d7c0*/  LDL.LU.64 R194, [R1+0x2738] ;  /* 0x0027380001c27983 */ /* 0x000f280000300a00 */
[----:B------:R-:W4:Y:S04]  /*3d7d0*/  LDL.LU.64 R140, [R1+0x25a0] ;  /* 0x0025a000018c7983 */ /* 0x000f280000300a00 */
[----:B------:R-:W4:Y:S04]  /*3d7e0*/  LDL.LU.64 R142, [R1+0x25a8] ;  /* 0x0025a800018e7983 */ /* 0x000f280000300a00 */
[----:B------:R-:W4:Y:S04]  /*3d7f0*/  LDL.LU.64 R136, [R1+0x2590] ;  /* 0x0025900001887983 */ /* 0x000f280000300a00 */
[----:B------:R-:W4:Y:S04]  /*3d800*/  LDL.LU.64 R138, [R1+0x2598] ;  /* 0x00259800018a7983 */ /* 0x000f280000300a00 */
[----:B------:R-:W4:Y:S04]  /*3d810*/  LDL.LU.64 R4, [R1+0x2580] ;  /* 0x0025800001047983 */ /* 0x000f280000300a00 */
[----:B------:R-:W4:Y:S01]  /*3d820*/  LDL.LU.64 R6, [R1+0x2588] ;  /* 0x0025880001067983 */ /* 0x000f220000300a00 */
        /* <DEDUP_REMOVED lines=13> */
[----:B------:R1:W-:Y:S07]  /*3d900*/  STL.64 [R1+0x690], R248 ;  /* 0x000690f801007387 */ /* 0x0003ee0000100a00 */
[C---:B------:R-:W-:Y:S01]  /*3d910*/  HMMA.1688.F32.TF32 R208, R152.reuse, R28, R208 ;  /* 0x0000001c98d0723c */ /* 0x040fe200000810d0 */
[----:B------:R1:W-:Y:S04]  /*3d920*/  STL.64 [R1+0x698], R250 ;  /* 0x000698fa01007387 */ /* 0x0003e80000100a00 */
[----:B------:R1:W-:Y:S03]  /*3d930*/  STL.64 [R1+0x680], R244 ;  /* 0x000680f401007387 */ /* 0x0003e60000100a00 */
[C---:B------:R-:W-:Y:S01]  /*3d940*/  HMMA.1688.F32.TF32 R204, R152.reuse, R32, R204 ;  /* 0x0000002098cc723c */ /* 0x040fe200000810cc */
[----:B------:R1:W-:Y:S04]  /*3d950*/  STL.64 [R1+0x688], R246 ;  /* 0x000688f601007387 */ /* 0x0003e80000100a00 */
[----:B------:R1:W-:Y:S03]  /*3d960*/  STL.64 [R1+0x670], R240 ;  /* 0x000670f001007387 */ /* 0x0003e60000100a00 */
[C---:B------:R-:W-:Y:S01]  /*3d970*/  HMMA.1688.F32.TF32 R200, R152.reuse, R20, R200 ;  /* 0x0000001498c8723c */ /* 0x040fe200000810c8 */
[----:B------:R1:W-:Y:S04]  /*3d980*/  STL.64 [R1+0x678], R242 ;  /* 0x000678f201007387 */ /* 0x0003e80000100a00 */
[----:B------:R1:W-:Y:S03]  /*3d990*/  STL.64 [R1+0x660], R236 ;  /* 0x000660ec01007387 */ /* 0x0003e60000100a00 */
[C---:B---3--:R-:W-:Y:S01]  /*3d9a0*/  HMMA.1688.F32.TF32 R196, R152.reuse, R24, R196 ;  /* 0x0000001898c4723c */ /* 0x048fe200000810c4 */
[----:B------:R3:W-:Y:S04]  /*3d9b0*/  STL.64 [R1+0x668], R238 ;  /* 0x000668ee01007387 */ /* 0x0007e80000100a00 */
[----:B------:R1:W-:Y:S03]  /*3d9c0*/  STL.64 [R1+0x650], R228 ;  /* 0x000650e401007387 */ /* 0x0003e60000100a00 */
[----:B----4-:R-:W-:Y:S01]  /*3d9d0*/  HMMA.1688.F32.TF32 R192, R152, R64, R192 ;  /* 0x0000004098c0723c */ /* 0x010fe200000810c0 */
        /* <DEDUP_REMOVED lines=28> */
[----:B-1----:R-:W2:Y:S04]  /*3dba0*/  LDL.LU.64 R248, [R1+0x2560] ;  /* 0x0025600001f87983 */ /* 0x002ea80000300a00 */
[----:B------:R-:W2:Y:S04]  /*3dbb0*/  LDL.LU.64 R250, [R1+0x2568] ;  /* 0x0025680001fa7983 */ /* 0x000ea80000300a00 */
[----:B------:R-:W2:Y:S04]  /*3dbc0*/  LDL.LU.64 R244, [R1+0x2550] ;  /* 0x0025500001f47983 */ /* 0x000ea80000300a00 */
[----:B------:R-:W2:Y:S04]  /*3dbd0*/  LDL.LU.64 R246, [R1+0x2558] ;  /* 0x0025580001f67983 */ /* 0x000ea80000300a00 */
[----:B------:R-:W2:Y:S04]  /*3dbe0*/  LDL.LU.64 R240, [R1+0x2540] ;  /* 0x0025400001f07983 */ /* 0x000ea80000300a00 */
[----:B------:R-:W2:Y:S04]  /*3dbf0*/  LDL.LU.64 R242, [R1+0x2548] ;  /* 0x0025480001f27983 */ /* 0x000ea80000300a00 */
[----:B------:R-:W2:Y:S04]  /*3dc00*/  LDL.LU.64 R236, [R1+0x2530] ;  /* 0x0025300001ec7983 */ /* 0x000ea80000300a00 */
[----:B---3--:R-:W3:Y:S04]  /*3dc10*/  LDL.LU.64 R238, [R1+0x2538] ;  /* 0x0025380001ee7983 */ /* 0x008ee80000300a00 */
[----:B------:R-:W3:Y:S04]  /*3dc20*/  LDL.LU.64 R228, [R1+0x2520] ;  /* 0x0025200001e47983 */ /* 0x000ee80000300a00 */
[----:B----4-:R-:W4:Y:S04]  /*3dc30*/  LDL.LU.64 R230, [R1+0x2528] ;  /* 0x0025280001e67983 */ /* 0x010f280000300a00 */
        /* <DEDUP_REMOVED lines=26> */
[C---:B---3--:R-:W-:Y:S01]  /*3dde0*/  HMMA.1688.F32.TF32 R236, R156.reuse, R40, R236 ;  /* 0x000000289cec723c */ /* 0x048fe200000810ec */
[----:B------:R-:W-:Y:S07]  /*3ddf0*/  STL.64 [R1+0xe80], R4 ;  /* 0x000e800401007387 */ /* 0x000fee0000100a00 */
[C---:B----4-:R-:W-:Y:S01]  /*3de00*/  HMMA.1688.F32.TF32 R228, R156.reuse, R16, R228 ;  /* 0x000000109ce4723c */ /* 0x050fe200000810e4 */
[----:B------:R1:W-:Y:S07]  /*3de10*/  STL.64 [R1+0xe88], R6 ;  /* 0x000e880601007387 */ /* 0x0003ee0000100a00 */
[C---:B------:R-:W-:Y:S01]  /*3de20*/  HMMA.1688.F32.TF32 R220, R156.reuse, R56, R220 ;  /* 0x000000389cdc723c */ /* 0x040fe200000810dc */
[----:B-1----:R-:W2:Y:S07]  /*3de30*/  LDL.LU.64 R6, [R1+0x5070] ;  /* 0x0050700001067983 */ /* 0x002eae0000300a00 */
[C---:B------:R-:W-:Y:S01]  /*3de40*/  HMMA.1688.F32.TF32 R216, R156.reuse, R60, R216 ;  /* 0x0000003c9cd8723c */ /* 0x040fe200000810d8 */
[----:B------:R-:W3:Y:S07]  /*3de50*/  LDL.LU.64 R4, [R1+0x5068] ;  /* 0x0050680001047983 */ /* 0x000eee0000300a00 */
        /* <DEDUP_REMOVED lines=31> */
[----:B------:R1:W-:Y:S01]  /*3e050*/  STL.64 [R1+0xfa8], R198 ;  /* 0x000fa8c601007387 */ /* 0x0003e20000100a00 */
[----:B------:R-:W-:Y:S03]  /*3e060*/  HMMA.1688.F32.TF32 R136, R156, R64, R136 ;  /* 0x000000409c88723c */ /* 0x000fe60000081088 */
        /* <DEDUP_REMOVED lines=10> */
[----:B-1----:R-:W3:Y:S04]  /*3e110*/  LDL.LU.64 R248, [R1+0x2430] ;  /* 0x0024300001f87983 */ /* 0x002ee80000300a00 */
[----:B----4-:R-:W3:Y:S04]  /*3e120*/  LDL.LU.64 R250, [R1+0x2438] ;  /* 0x0024380001fa7983 */ /* 0x010ee80000300a00 */
[----:B------:R-:W4:Y:S04]  /*3e130*/  LDL.LU.64 R244, [R1+0x2420] ;  /* 0x0024200001f47983 */ /* 0x000f280000300a00 */
[----:B------:R-:W4:Y:S04]  /*3e140*/  LDL.LU.64 R246, [R1+0x2428] ;  /* 0x0024280001f67983 */ /* 0x000f280000300a00 */
[----:B------:R-:W3:Y:S04]  /*3e150*/  LDL.LU.64 R240, [R1+0x2410] ;  /* 0x0024100001f07983 */ /* 0x000ee80000300a00 */
[----:B------:R-:W3:Y:S04]  /*3e160*/  LDL.LU.64 R242, [R1+0x2418] ;  /* 0x0024180001f27983 */ /* 0x000ee80000300a00 */
        /* <DEDUP_REMOVED lines=28> */
[----:B------:R-:W-:Y:S04]  /*3e330*/  STL.64 [R1+0x5c0], R156 ;  /* 0x0005c09c01007387 */ /* 0x000fe80000100a00 */
[----:B------:R3:W-:Y:S02]  /*3e340*/  STL.64 [R1+0x5c8], R158 ;  /* 0x0005c89e01007387 */ /* 0x0007e40000100a00 */
[C---:B---3--:R-:W-:Y:S08]  /*3e350*/  HMMA.1688.F32.TF32 R156, R160.reuse, R80, R248 ;  /* 0x00000050a09c723c */ /* 0x048ff000000810f8 */
[C---:B----4-:R-:W-:Y:S08]  /*3e360*/  HMMA.1688.F32.TF32 R244, R160.reuse, R76, R244 ;  /* 0x0000004ca0f4723c */ /* 0x050ff000000810f4 */
        /* <DEDUP_REMOVED lines=29> */
[----:B------:R1:W-:Y:S01]  /*3e540*/  STL.64 [R1+0x528], R158 ;  /* 0x0005289e01007387 */ /* 0x0003e20000100a00 */
[C---:B------:R-:W-:Y:S08]  /*3e550*/  HMMA.1688.F32.TF32 R152, R160.reuse, R48, R152 ;  /* 0x00000030a098723c */ /* 0x040ff00000081098 */
[C---:B-1----:R-:W-:Y:S08]  /*3e560*/  HMMA.1688.F32.TF32 R156, R160.reuse, R12, R192 ;  /* 0x0000000ca09c723c */ /* 0x042ff000000810c0 */
[C---:B------:R-:W-:Y:S01]  /*3e570*/  HMMA.1688.F32.TF32 R140, R160.reuse, R28, R140 ;  /* 0x0000001ca08c723c */ /* 0x040fe2000008108c */
[----:B------:R1:W-:Y:S07]  /*3e580*/  STL.64 [R1+0x510], R200 ;  /* 0x000510c801007387 */ /* 0x0003ee0000100a00 */
        /* <DEDUP_REMOVED lines=34> */
[----:B---3--:R-:W3:Y:S04]  /*3e7b0*/  LDL.LU.64 R196, [R1+0x2200] ;  /* 0x0022000001c47983 */ /* 0x008ee80000300a00 */
[----:B----4-:R-:W3:Y:S04]  /*3e7c0*/  LDL.LU.64 R198, [R1+0x2208] ;  /* 0x0022080001c67983 */ /* 0x010ee80000300a00 */
[----:B------:R-:W4:Y:S04]  /*3e7d0*/  LDL.LU.64 R192, [R1+0x21f0] ;  /* 0x0021f00001c07983 */ /* 0x000f280000300a00 */
[----:B------:R-:W4:Y:S04]  /*3e7e0*/  LDL.LU.64 R194, [R1+0x21f8] ;  /* 0x0021f80001c27983 */ /* 0x000f280000300a00 */
[----:B------:R-:W2:Y:S04]  /*3e7f0*/  LDL.LU.64 R156, [R1+0x21e0] ;  /* 0x0021e000019c7983 */ /* 0x000ea80000300a00 */
[----:B------:R-:W2:Y:S04]  /*3e800*/  LDL.LU.64 R158, [R1+0x21e8] ;  /* 0x0021e800019e7983 */ /* 0x000ea80000300a00 */
[----:B------:R-:W2:Y:S04]  /*3e810*/  LDL.LU.64 R152, [R1+0x22f0] ;  /* 0x0022f00001987983 */ /* 0x000ea80000300a00 */
[----:B------:R-:W2:Y:S04]  /*3e820*/  LDL.LU.64 R154, [R1+0x22f8] ;  /* 0x0022f800019a7983 */ /* 0x000ea80000300a00 */
[----:B------:R-:W2:Y:S04]  /*3e830*/  LDL.LU.64 R140, [R1+0x2390] ;  /* 0x00239000018c7983 */ /* 0x000ea80000300a00 */
[----:B------:R-:W3:Y:S04]  /*3e840*/  LDL.LU.64 R142, [R1+0x2398] ;  /* 0x00239800018e7983 */ /* 0x000ee80000300a00 */
[----:B------:R-:W3:Y:S04]  /*3e850*/  LDL.LU.64 R136, [R1+0x2380] ;  /* 0x0023800001887983 */ /* 0x000ee80000300a00 */
[----:B------:R-:W4:Y:S01]  /*3e860*/  LDL.LU.64 R138, [R1+0x2388] ;  /* 0x00238800018a7983 */ /* 0x000f220000300a00 */
[C---:B------:R-:W-:Y:S08]  /*3e870*/  HMMA.1688.F32.TF32 R248, R160.reuse, R20, R248 ;  /* 0x00000014a0f8723c */ /* 0x040ff000000810f8 */
[C---:B------:R-:W-:Y:S08]  /*3e880*/  HMMA.1688.F32.TF32 R244, R160.reuse, R24, R244 ;  /* 0x00000018a0f4723c */ /* 0x040ff000000810f4 */
[----:B------:R-:W-:Y:S08]  /*3e890*/  HMMA.1688.F32.TF32 R240, R160, R64, R240 ;  /* 0x00000040a0f0723c */ /* 0x000ff000000810f0 */
[C---:B------:R-:W-:Y:S08]  /*3e8a0*/  HMMA.1688.F32.TF32 R236, R164.reuse, R84, R236 ;  /* 0x00000054a4ec723c */ /* 0x040ff000000810ec */
[C---:B------:R-:W-:Y:S01]  /*3e8b0*/  HMMA.1688.F32.TF32 R160, R164.reuse, R80, R228 ;  /* 0x00000050a4a0723c */ /* 0x040fe200000810e4 */
        /* <DEDUP_REMOVED lines=21> */
[C---:B--2---:R-:W-:Y:S02]  /*3ea10*/  HMMA.1688.F32.TF32 R160, R164.reuse, R40, R200 ;  /* 0x00000028a4a0723c */ /* 0x044fe400000810c8 */
[----:B------:R-:W-:Y:S04]  /*3ea20*/  STL.64 [R1+0x1100], R208 ;  /* 0x001100d001007387 */ /* 0x000fe80000100a00 */
[----:B------:R-:W-:Y:S02]  /*3ea30*/  STL.64 [R1+0x1108], R210 ;  /* 0x001108d201007387 */ /* 0x000fe40000100a00 */
[C---:B---3--:R-:W-:Y:S02]  /*3ea40*/  HMMA.1688.F32.TF32 R196, R164.reuse, R16, R196 ;  /* 0x00000010a4c4723c */ /* 0x048fe400000810c4 */
[----:B------:R-:W-:Y:S04]  /*3ea50*/  STL.64 [R1+0x1110], R204 ;  /* 0x001110cc01007387 */ /* 0x000fe80000100a00 */
[----:B------:R-:W-:Y:S02]  /*3ea60*/  STL.64 [R1+0x1118], R206 ;  /* 0x001118ce01007387 */ /* 0x000fe40000100a00 */
[C---:B----4-:R-:W-:Y:S03]  /*3ea70*/  HMMA.1688.F32.TF32 R192, R164.reuse, R56, R192 ;  /* 0x00000038a4c0723c */ /* 0x050fe600000810c0 */
[----:B------:R-:W-:Y:S04]  /*3ea80*/  STL.64 [R1+0x1130], R160 ;  /* 0x001130a001007387 */ /* 0x000fe80000100a00 */
[----:B------:R1:W-:Y:S02]  /*3ea90*/  STL.64 [R1+0x1138], R162 ;  /* 0x001138a201007387 */ /* 0x0003e40000100a00 */
[C---:B-1----:R-:W-:Y:S08]  /*3eaa0*/  HMMA.1688.F32.TF32 R160, R164.reuse, R60, R156 ;  /* 0x0000003ca4a0723c */ /* 0x042ff0000008109c */
[C---:B------:R-:W-:Y:S08]  /*3eab0*/  HMMA.1688.F32.TF32 R156, R164.reuse, R36, R152 ;  /* 0x00000024a49c723c */ /* 0x040ff00000081098 */
        /* <DEDUP_REMOVED lines=10> */
[----:B------:R1:W-:Y:S01]  /*3eb60*/  STL.64 [R1+0x11b0], R152 ;  /* 0x0011b09801007387 */ /* 0x0003e20000100a00 */
[----:B------:R-:W-:Y:S03]  /*3eb70*/  HMMA.1688.F32.TF32 R136, R164, R12, R136 ;  /* 0x0000000ca488723c */ /* 0x000fe60000081088 */
[----:B------:R1:W-:Y:S04]  /*3eb80*/  STL.64 [R1+0x11b8], R154 ;  /* 0x0011b89a01007387 */ /* 0x0003e80000100a00 */
[----:B------:R-:W4:-:S12]  /*3eb90*/  LDL.LU.64 R142, [R1+0x2378] ;  /* 0x00237800018e7983 */ /* 0x000f180000300a00 */
        /* <DEDUP_REMOVED lines=28> */
[----:B------:R-:W3:Y:S04]  /*3ed60*/  LDL.LU.64 R136, [R1+0x2020] ;  /* 0x0020200001887983 */ /* 0x000ee80000300a00 */
[----:B------:R-:W3:Y:S01]  /*3ed70*/  LDL.LU.64 R138, [R1+0x2028] ;  /* 0x00202800018a7983 */ /* 0x000ee20000300a00 */
[C---:B------:R-:W-:Y:S03]  /*3ed80*/  HMMA.1688.F32.TF32 R240, R164.reuse, R48, R140 ;  /* 0x00000030a4f0723c */ /* 0x040fe6000008108c */
[----:B------:R-:W4:Y:S04]  /*3ed90*/  LDL.LU.64 R140, [R1+0x2010] ;  /* 0x00201000018c7983 */ /* 0x000f280000300a00 */
[----:B------:R-:W4:Y:S01]  /*3eda0*/  LDL.LU.64 R142, [R1+0x2018] ;  /* 0x00201800018e7983 */ /* 0x000f220000300a00 */
[C---:B------:R-:W-:Y:S08]  /*3edb0*/  HMMA.1688.F32.TF32 R236, R164.reuse, R28, R236 ;  /* 0x0000001ca4ec723c */ /* 0x040ff000000810ec */
[C---:B------:R-:W-:Y:S08]  /*3edc0*/  HMMA.1688.F32.TF32 R228, R164.reuse, R32, R228 ;  /* 0x00000020a4e4723c */ /* 0x040ff000000810e4 */
[C---:B------:R-:W-:Y:S08]  /*3edd0*/  HMMA.1688.F32.TF32 R220, R164.reuse, R20, R220 ;  /* 0x00000014a4dc723c */ /* 0x040ff000000810dc */
[C---:B------:R-:W-:Y:S08]  /*3ede0*/  HMMA.1688.F32.TF32 R216, R164.reuse, R24, R216 ;  /* 0x00000018a4d8723c */ /* 0x040ff000000810d8 */
[----:B------:R-:W-:Y:S01]  /*3edf0*/  HMMA.1688.F32.TF32 R164, R164, R64, R212 ;  /* 0x00000040a4a4723c */ /* 0x000fe200000810d4 */
        /* <DEDUP_REMOVED lines=17> */
[C---:B--2---:R-:W-:Y:S02]  /*3ef10*/  HMMA.1688.F32.TF32 R196, R168.reuse, R72, R196 ;  /* 0x00000048a8c4723c */ /* 0x044fe400000810c4 */
[----:B------:R-:W-:Y:S04]  /*3ef20*/  STL.64 [R1+0x470], R204 ;  /* 0x000470cc01007387 */ /* 0x000fe80000100a00 */
[----:B------:R-:W-:Y:S02]  /*3ef30*/  STL.64 [R1+0x478], R206 ;  /* 0x000478ce01007387 */ /* 0x000fe40000100a00 */
[C---:B---3--:R-:W-:Y:S03]  /*3ef40*/  HMMA.1688.F32.TF32 R192, R168.reuse, R68, R192 ;  /* 0x00000044a8c0723c */ /* 0x048fe600000810c0 */
[----:B------:R-:W-:Y:S04]  /*3ef50*/  STL.64 [R1+0x460], R164 ;  /* 0x000460a401007387 */ /* 0x000fe80000100a00 */
[----:B------:R4:W-:Y:S02]  /*3ef60*/  STL.64 [R1+0x468], R166 ;  /* 0x000468a601007387 */ /* 0x0009e40000100a00 */
[C---:B----4-:R-:W-:Y:S08]  /*3ef70*/  HMMA.1688.F32.TF32 R164, R168.reuse, R8, R160 ;  /* 0x00000008a8a4723c */ /* 0x050ff000000810a0 */
[C---:B------:R-:W-:Y:S08]  /*3ef80*/  HMMA.1688.F32.TF32 R160, R168.reuse, R44, R156 ;  /* 0x0000002ca8a0723c */ /* 0x040ff0000008109c */
[C---:B------:R-:W-:Y:S01]  /*3ef90*/  HMMA.1688.F32.TF32 R156, R168.reuse, R40, R152 ;  /* 0x00000028a89c723c */ /* 0x040fe20000081098 */
[----:B------:R1:W-:Y:S04]  /*3efa0*/  STL.64 [R1+0x450], R196 ;  /* 0x000450c401007387 */ /* 0x0003e80000100a00 */
[----:B------:R2:W-:Y:S04]  /*3efb0*/  STL.64 [R1+0x458], R198 ;  /* 0x000458c601007387 */ /* 0x0005e80000100a00 */
[----:B------:R3:W-:Y:S04]  /*3efc0*/  STL.64 [R1+0x440], R192 ;  /* 0x000440c001007387 */ /* 0x0007e80000100a00 */
[----:B------:R4:W-:Y:S01]  /*3efd0*/  STL.64 [R1+0x448], R194 ;  /* 0x000448c201007387 */ /* 0x0009e20000100a00 */
[C---:B------:R-:W-:Y:S03]  /*3efe0*/  HMMA.1688.F32.TF32 R152, R168.reuse, R16, R136 ;  /* 0x00000010a898723c */ /* 0x040fe60000081088 */
        /* <DEDUP_REMOVED lines=11> */
[----:B------:R-:W4:Y:S01]  /*3f0a0*/  LDL.LU.64 R230, [R1+0x2148] ;  /* 0x0021480001e67983 */ /* 0x000f220000300a00 */
[----:B------:R-:W-:-:S15]  /*3f0b0*/  HMMA.1688.F32.TF32 R140, R168, R56, R140 ;  /* 0x00000038a88c723c */ /* 0x000fde000008108c */
        /* <DEDUP_REMOVED lines=29> */
[C---:B------:R-:W-:Y:S03]  /*3f290*/  HMMA.1688.F32.TF32 R236, R168.reuse, R60, R136 ;  /* 0x0000003ca8ec723c */ /* 0x040fe60000081088 */
[----:B------:R-:W4:Y:S04]  /*3f2a0*/  LDL.LU.64 R136, [R1+0x1ef0] ;  /* 0x001ef00001887983 */ /* 0x000f280000300a00 */
[----:B------:R-:W4:Y:S01]  /*3f2b0*/  LDL.LU.64 R138, [R1+0x1ef8] ;  /* 0x001ef800018a7983 */ /* 0x000f220000300a00 */
[----:B------:R-:W-:Y:S11]  /*3f2c0*/  HMMA.1688.F32.TF32 R228, R168, R36, R228 ;  /* 0x00000024a8e4723c */ /* 0x000ff600000810e4 */
[----:B------:R-:W-:Y:S04]  /*3f2d0*/  STL.64 [R1+0x3e0], R236 ;  /* 0x0003e0ec01007387 */ /* 0x000fe80000100a00 */
[----:B------:R-:W-:Y:S04]  /*3f2e0*/  STL.64 [R1+0x3e8], R238 ;  /* 0x0003e8ee01007387 */ /* 0x000fe80000100a00 */
[----:B------:R-:W-:Y:S04]  /*3f2f0*/  STL.64 [R1+0x3d0], R228 ;  /* 0x0003d0e401007387 */ /* 0x000fe80000100a00 */
[----:B------:R-:W-:Y:S01]  /*3f300*/  STL.64 [R1+0x3d8], R230 ;  /* 0x0003d8e601007387 */ /* 0x000fe20000100a00 */
[----:B------:R-:W-:-:S02]  /*3f310*/  IMAD.MOV.U32 R113, RZ, RZ, R88 ;  /* 0x000000ffff717224 */ /* 0x000fc400078e0058 */
[----:B------:R-:W-:Y:S01]  /*3f320*/  IMAD.MOV.U32 R112, RZ, RZ, R89 ;  /* 0x000000ffff707224 */ /* 0x000fe200078e0059 */
[----:B------:R-:W-:Y:S04]  /*3f330*/  LDS R228, [R0+UR10+0x2000] ;  /* 0x0020000a00e47984 */ /* 0x000fe80008000800 */
[----:B------:R-:W-:Y:S01]  /*3f340*/  LDS R230, [R0+UR10+0x3000] ;  /* 0x0030000a00e67984 */ /* 0x000fe20008000800 */
[C---:B------:R-:W-:Y:S08]  /*3f350*/  HMMA.1688.F32.TF32 R220, R168.reuse, R52, R220 ;  /* 0x00000034a8dc723c */ /* 0x040ff000000810dc */
[C---:B------:R-:W-:Y:S08]  /*3f360*/  HMMA.1688.F32.TF32 R216, R168.reuse, R12, R216 ;  /* 0x0000000ca8d8723c */ /* 0x040ff000000810d8 */
[C---:B------:R-:W-:Y:S08]  /*3f370*/  HMMA.1688.F32.TF32 R212, R168.reuse, R48, R212 ;  /* 0x00000030a8d4723c */ /* 0x040ff000000810d4 */
[C---:B------:R-:W-:Y:S08]  /*3f380*/  HMMA.1688.F32.TF32 R208, R168.reuse, R28, R208 ;  /* 0x0000001ca8d0723c */ /* 0x040ff000000810d0 */
[C---:B------:R-:W-:Y:S08]  /*3f390*/  HMMA.1688.F32.TF32 R204, R168.reuse, R32, R204 ;  /* 0x00000020a8cc723c */ /* 0x040ff000000810cc */
[C---:B------:R-:W-:Y:S01]  /*3f3a0*/  HMMA.1688.F32.TF32 R200, R168.reuse, R20, R200 ;  /* 0x00000014a8c8723c */ /* 0x040fe200000810c8 */
[----:B------:R-:W-:Y:S07]  /*3f3b0*/  STL.64 [R1+0x3c0], R220 ;  /* 0x0003c0dc01007387 */ /* 0x000fee0000100a00 */
[C---:B--2---:R-:W-:Y:S01]  /*3f3c0*/  HMMA.1688.F32.TF32 R196, R168.reuse, R24, R196 ;  /* 0x00000018a8c4723c */ /* 0x044fe200000810c4 */
[----:B------:R-:W-:Y:S07]  /*3f3d0*/  STL.64 [R1+0x3c8], R222 ;  /* 0x0003c8de01007387 */ /* 0x000fee0000100a00 */
[----:B---3--:R-:W-:Y:S01]  /*3f3e0*/  HMMA.1688.F32.TF32 R192, R168, R64, R192 ;  /* 0x00000040a8c0723c */ /* 0x008fe200000810c0 */
[----:B------:R-:W-:Y:S07]  /*3f3f0*/  STL.64 [R1+0x3b0], R216 ;  /* 0x0003b0d801007387 */ /* 0x000fee0000100a00 */
[C---:B----4-:R-:W-:Y:S01]  /*3f400*/  HMMA.1688.F32.TF32 R168, R172.reuse, R84, R164 ;  /* 0x00000054aca8723c */ /* 0x050fe200000810a4 */
[----:B------:R-:W-:Y:S07]  /*3f410*/  STL.64 [R1+0x3b8], R218 ;  /* 0x0003b8da01007387 */ /* 0x000fee0000100a00 */
[C---:B------:R-:W-:Y:S01]  /*3f420*/  HMMA.1688.F32.TF32 R164, R172.reuse, R80, R160 ;  /* 0x00000050aca4723c */ /* 0x040fe200000810a0 */
[----:B------:R-:W-:Y:S07]  /*3f430*/  STL.64 [R1+0x3a0], R212 ;  /* 0x0003a0d401007387 */ /* 0x000fee0000100a00 */
[C---:B------:R-:W-:Y:S01]  /*3f440*/  HMMA.1688.F32.TF32 R160, R172.reuse, R76, R156 ;  /* 0x0000004caca0723c */ /* 0x040fe2000008109c */
        /* <DEDUP_REMOVED lines=50> */
[----:B-1----:R-:W3:Y:S04]  /*3f770*/  LDL.LU.64 R152, [R1+0x1f90] ;  /* 0x001f900001987983 */ /* 0x002ee80000300a00 */
[----:B----4-:R-:W4:Y:S01]  /*3f780*/  LDL.LU.64 R154, [R1+0x1f98] ;  /* 0x001f9800019a7983 */ /* 0x010f220000300a00 */
[----:B--2---:R-:W-:Y:S03]  /*3f790*/  HMMA.1688.F32.TF32 R216, R172, R44, R140 ;  /* 0x0000002cacd8723c */ /* 0x004fe6000008108c */
[----:B------:R-:W2:Y:S04]  /*3f7a0*/  LDL.LU.64 R140, [R1+0x1f80] ;  /* 0x001f8000018c7983 */ /* 0x000ea80000300a00 */
[----:B------:R-:W2:-:S12]  /*3f7b0*/  LDL.LU.64 R142, [R1+0x1f88] ;  /* 0x001f8800018e7983 */ /* 0x000e980000300a00 */
[----:B------:R-:W-:Y:S04]  /*3f7c0*/  STL.64 [R1+0x1be0], R216 ;  /* 0x001be0d801007387 */ /* 0x000fe80000100a00 */
[----:B------:R3:W-:Y:S02]  /*3f7d0*/  STL.64 [R1+0x1be8], R218 ;  /* 0x001be8da01007387 */ /* 0x0007e40000100a00 */
[----:B---3--:R-:W-:Y:S02]  /*3f7e0*/  HMMA.1688.F32.TF32 R216, R172, R40, R136 ;  /* 0x00000028acd8723c */ /* 0x008fe40000081088 */
[----:B------:R-:W3:Y:S04]  /*3f7f0*/  LDL.LU.64 R136, [R1+0x1de0] ;  /* 0x001de00001887983 */ /* 0x000ee80000300a00 */
[----:B------:R-:W3:-:S13]  /*3f800*/  LDL.LU.64 R138, [R1+0x1de8] ;  /* 0x001de800018a7983 */ /* 0x000eda0000300a00 */
[----:B------:R-:W-:Y:S04]  /*3f810*/  STL.64 [R1+0x1c00], R216 ;  /* 0x001c00d801007387 */ /* 0x000fe80000100a00 */
[----:B------:R1:W-:Y:S02]  /*3f820*/  STL.64 [R1+0x1c08], R218 ;  /* 0x001c08da01007387 */ /* 0x0003e40000100a00 */
[C---:B-1----:R-:W-:Y:S08]  /*3f830*/  HMMA.1688.F32.TF32 R216, R172.reuse, R16, R212 ;  /* 0x00000010acd8723c */ /* 0x042ff000000810d4 */
[C---:B------:R-:W-:Y:S08]  /*3f840*/  HMMA.1688.F32.TF32 R212, R172.reuse, R56, R208 ;  /* 0x00000038acd4723c */ /* 0x040ff000000810d0 */
[C---:B------:R-:W-:Y:S08]  /*3f850*/  HMMA.1688.F32.TF32 R208, R172.reuse, R60, R204 ;  /* 0x0000003cacd0723c */ /* 0x040ff000000810cc */
[C---:B------:R-:W-:Y:S08]  /*3f860*/  HMMA.1688.F32.TF32 R204, R172.reuse, R36, R200 ;  /* 0x00000024accc723c */ /* 0x040ff000000810c8 */
[C---:B------:R-:W-:Y:S08]  /*3f870*/  HMMA.1688.F32.TF32 R200, R172.reuse, R52, R196 ;  /* 0x00000034acc8723c */ /* 0x040ff000000810c4 */
[C---:B------:R-:W-:Y:S01]  /*3f880*/  HMMA.1688.F32.TF32 R196, R172.reuse, R12, R192 ;  /* 0x0000000cacc4723c */ /* 0x040fe200000810c0 */
[----:B------:R-:W-:Y:S07]  /*3f890*/  STL.64 [R1+0x1c20], R216 ;  /* 0x001c20d801007387 */ /* 0x000fee0000100a00 */
[C---:B------:R-:W-:Y:S01]  /*3f8a0*/  HMMA.1688.F32.TF32 R192, R172.reuse, R48, R168 ;  /* 0x00000030acc0723c */ /* 0x040fe200000810a8 */
[----:B------:R-:W-:Y:S07]  /*3f8b0*/  STL.64 [R1+0x1c28], R218 ;  /* 0x001c28da01007387 */ /* 0x000fee0000100a00 */
[C---:B------:R-:W-:Y:S01]  /*3f8c0*/  HMMA.1688.F32.TF32 R168, R172.reuse, R28, R164 ;  /* 0x0000001caca8723c */ /* 0x040fe200000810a4 */
[----:B------:R-:W-:Y:S07]  /*3f8d0*/  STL.64 [R1+0x1c50], R212 ;  /* 0x001c50d401007387 */ /* 0x000fee0000100a00 */
[C---:B------:R-:W-:Y:S01]  /*3f8e0*/  HMMA.1688.F32.TF32 R164, R172.reuse, R32, R160 ;  /* 0x00000020aca4723c */ /* 0x040fe200000810a0 */
[----:B------:R-:W-:Y:S07]  /*3f8f0*/  STL.64 [R1+0x1c58], R214 ;  /* 0x001c58d601007387 */ /* 0x000fee0000100a00 */
        /* <DEDUP_REMOVED lines=11> */
[C---:B----4-:R-:W-:Y:S03]  /*3f9b0*/  HMMA.1688.F32.TF32 R156, R172.reuse, R24, R152 ;  /* 0x00000018ac9c723c */ /* 0x050fe60000081098 */
[----:B------:R-:W-:Y:S04]  /*3f9c0*/  STL.64 [R1+0x1fe0], R168 ;  /* 0x001fe0a801007387 */ /* 0x000fe80000100a00 */
[----:B------:R-:W-:Y:S04]  /*3f9d0*/  STL.64 [R1+0x1fe8], R170 ;  /* 0x001fe8aa01007387 */ /* 0x000fe80000100a00 */
[----:B------:R-:W-:Y:S04]  /*3f9e0*/  STL.64 [R1+0x1ff0], R164 ;  /* 0x001ff0a401007387 */ /* 0x000fe80000100a00 */
[----:B------:R-:W-:Y:S04]  /*3f9f0*/  STL.64 [R1+0x1ff8], R166 ;  /* 0x001ff8a601007387 */ /* 0x000fe80000100a00 */
[----:B------:R-:W4:Y:S04]  /*3fa00*/  LDL.LU.64 R152, [R1+0x1dd0] ;  /* 0x001dd00001987983 */ /* 0x000f280000300a00 */
[----:B------:R-:W-:Y:S04]  /*3fa10*/  STL.64 [R1+0x2000], R160 ;  /* 0x002000a001007387 */ /* 0x000fe80000100a00 */
[----:B------:R-:W-:Y:S04]  /*3fa20*/  STL.64 [R1+0x2008], R162 ;  /* 0x002008a201007387 */ /* 0x000fe80000100a00 */
[----:B------:R-:W4:Y:S04]  /*3fa30*/  LDL.LU.64 R154, [R1+0x1dd8] ;  /* 0x001dd800019a7983 */ /* 0x000f280000300a00 */
[----:B------:R-:W-:Y:S04]  /*3fa40*/  STL.64 [R1+0x2020], R156 ;  /* 0x0020209c01007387 */ /* 0x000fe80000100a00 */
[----:B------:R2:W-:Y:S02]  /*3fa50*/  STL.64 [R1+0x2028], R158 ;  /* 0x0020289e01007387 */ /* 0x0005e40000100a00 */
[----:B--2---:R-:W-:Y:S02]  /*3fa60*/  HMMA.1688.F32.TF32 R156, R172, R64, R140 ;  /* 0x00000040ac9c723c */ /* 0x004fe4000008108c */
[----:B------:R-:W2:Y:S04]  /*3fa70*/  LDL.LU.64 R140, [R1+0x1dc0] ;  /* 0x001dc000018c7983 */ /* 0x000ea80000300a00 */
[----:B------:R-:W2:-:S13]  /*3fa80*/  LDL.LU.64 R142, [R1+0x1dc8] ;  /* 0x001dc800018e7983 */ /* 0x000e9a0000300a00 */
[----:B------:R1:W-:Y:S01]  /*3fa90*/  STL.64 [R1+0x2010], R156 ;  /* 0x0020109c01007387 */ /* 0x0003e20000100a00 */
[C---:B---3--:R-:W-:Y:S03]  /*3faa0*/  HMMA.1688.F32.TF32 R136, R176.reuse, R84, R136 ;  /* 0x00000054b088723c */ /* 0x048fe60000081088 */
[----:B------:R3:W-:Y:S04]  /*3fab0*/  STL.64 [R1+0x2018], R158 ;  /* 0x0020189e01007387 */ /* 0x0007e80000100a00 */
[----:B------:R-:W2:Y:S04]  /*3fac0*/  LDL.LU.64 R208, [R1+0x1db0] ;  /* 0x001db00001d07983 */ /* 0x000ea80000300a00 */
[----:B------:R-:W2:Y:S08]  /*3fad0*/  LDL.LU.64 R210, [R1+0x1db8] ;  /* 0x001db80001d27983 */ /* 0x000eb00000300a00 */
        /* <DEDUP_REMOVED lines=20> */
[----:B------:R-:W3:Y:S04]  /*3fc20*/  LDL.LU.64 R136, [R1+0x1e90] ;  /* 0x001e900001887983 */ /* 0x000ee80000300a00 */
[----:B------:R-:W3:Y:S01]  /*3fc30*/  LDL.LU.64 R138, [R1+0x1e98] ;  /* 0x001e9800018a7983 */ /* 0x000ee20000300a00 */
[----:B----4-:R-:W-:Y:S03]  /*3fc40*/  HMMA.1688.F32.TF32 R212, R176, R80, R152 ;  /* 0x00000050b0d4723c */ /* 0x010fe60000081098 */
[----:B------:R-:W4:Y:S04]  /*3fc50*/  LDL.LU.64 R152, [R1+0x1e80] ;  /* 0x001e800001987983 */ /* 0x000f280000300a00 */
[----:B------:R-:W4:-:S12]  /*3fc60*/  LDL.LU.64 R154, [R1+0x1e88] ;  /* 0x001e8800019a7983 */ /* 0x000f180000300a00 */
[----:B------:R-:W-:Y:S04]  /*3fc70*/  STL.64 [R1+0x330], R212 ;  /* 0x000330d401007387 */ /* 0x000fe80000100a00 */
[----:B------:R2:W-:Y:S02]  /*3fc80*/  STL.64 [R1+0x338], R214 ;  /* 0x000338d601007387 */ /* 0x0005e40000100a00 */
[----:B--2---:R-:W-:Y:S02]  /*3fc90*/  HMMA.1688.F32.TF32 R212, R176, R76, R140 ;  /* 0x0000004cb0d4723c */ /* 0x004fe4000008108c */
[----:B------:R-:W2:Y:S04]  /*3fca0*/  LDL.LU.64 R140, [R1+0x1e70] ;  /* 0x001e7000018c7983 */ /* 0x000ea80000300a00 */
[----:B------:R-:W2:-:S13]  /*3fcb0*/  LDL.LU.64 R142, [R1+0x1e78] ;  /* 0x001e7800018e7983 */ /* 0x000e9a0000300a00 */
        /* <DEDUP_REMOVED lines=15> */
[C---:B---3--:R-:W-:Y:S01]  /*3fdb0*/  HMMA.1688.F32.TF32 R160, R176.reuse, R52, R156 ;  /* 0x00000034b0a0723c */ /* 0x048fe2000008109c */
        /* <DEDUP_REMOVED lines=15> */
[----:B------:R-:W3:Y:S04]  /*3feb0*/  LDL.LU.64 R136, [R1+0x1e60] ;  /* 0x001e600001887983 */ /* 0x000ee80000300a00 */
[----:B------:R-:W-:Y:S04]  /*3fec0*/  STL.64 [R1+0x280], R160 ;  /* 0x000280a001007387 */ /* 0x000fe80000100a00 */
[----:B------:R-:W-:Y:S04]  /*3fed0*/  STL.64 [R1+0x288], R162 ;  /* 0x000288a201007387 */ /* 0x000fe80000100a00 */
[----:B------:R-:W3:Y:S04]  /*3fee0*/  LDL.LU.64 R138, [R1+0x1e68] ;  /* 0x001e6800018a7983 */ /* 0x000ee80000300a00 */
[----:B------:R-:W-:Y:S04]  /*3fef0*/  STL.64 [R1+0x270], R156 ;  /* 0x0002709c01007387 */ /* 0x000fe80000100a00 */
[----:B------:R4:W-:Y:S02]  /*3ff00*/  STL.64 [R1+0x278], R158 ;  /* 0x0002789e01007387 */ /* 0x0009e40000100a00 */
[----:B----4-:R-:W-:Y:S02]  /*3ff10*/  HMMA.1688.F32.TF32 R156, R176, R48, R152 ;  /* 0x00000030b09c723c */ /* 0x010fe40000081098 */
[----:B------:R-:W4:Y:S04]  /*3ff20*/  LDL.LU.64 R152, [R1+0x1e50] ;  /* 0x001e500001987983 */ /* 0x000f280000300a00 */
[----:B------:R-:W4:-:S13]  /*3ff30*/  LDL.LU.64 R154, [R1+0x1e58] ;  /* 0x001e5800019a7983 */ /* 0x000f1a0000300a00 */
[----:B------:R1:W-:Y:S04]  /*3ff40*/  STL.64 [R1+0x260], R156 ;  /* 0x0002609c01007387 */ /* 0x0003e80000100a00 */
[----:B------:R1:W-:Y:S04]  /*3ff50*/  STL.64 [R1+0x268], R158 ;  /* 0x0002689e01007387 */ /* 0x0003e80000100a00 */
        /* <DEDUP_REMOVED lines=23> */
[----:B------:R-:W4:Y:S04]  /*400d0*/  LDL.LU.64 R158, [R1+0x1bd8] ;  /* 0x001bd800019e7983 */ /* 0x000f280000300a00 */
[----:B--2---:R-:W2:Y:S04]  /*400e0*/  LDL.LU.64 R140, [R1+0x1bb0] ;  /* 0x001bb000018c7983 */ /* 0x004ea80000300a00 */
[----:B------:R-:W2:Y:S01]  /*400f0*/  LDL.LU.64 R142, [R1+0x1bb8] ;  /* 0x001bb800018e7983 */ /* 0x000ea20000300a00 */
[----:B---3--:R-:W-:Y:S03]  /*40100*/  HMMA.1688.F32.TF32 R212, R176, R32, R136 ;  /* 0x00000020b0d4723c */ /* 0x008fe60000081088 */
[----:B------:R-:W3:Y:S04]  /*40110*/  LDL.LU.64 R136, [R1+0x1ba0] ;  /* 0x001ba00001887983 */ /* 0x000ee80000300a00 */
[----:B------:R-:W3:-:S12]  /*40120*/  LDL.LU.64 R138, [R1+0x1ba8] ;  /* 0x001ba800018a7983 */ /* 0x000ed80000300a00 */
[----:B------:R-:W-:Y:S04]  /*40130*/  STL.64 [R1+0x240], R212 ;  /* 0x000240d401007387 */ /* 0x000fe80000100a00 */
[----:B------:R4:W-:Y:S02]  /*40140*/  STL.64 [R1+0x248], R214 ;  /* 0x000248d601007387 */ /* 0x0009e40000100a00 */
[C---:B----4-:R-:W-:Y:S02]  /*40150*/  HMMA.1688.F32.TF32 R212, R176.reuse, R20, R152 ;  /* 0x00000014b0d4723c */ /* 0x050fe40000081098 */
[----:B------:R-:W4:Y:S04]  /*40160*/  LDL.LU.64 R152, [R1+0x1b70] ;  /* 0x001b700001987983 */ /* 0x000f280000300a00 */
[----:B------:R-:W4:Y:S02]  /*40170*/  LDL.LU.64 R154, [R1+0x1b78] ;  /* 0x001b7800019a7983 */ /* 0x000f240000300a00 */
[C---:B------:R-:W-:Y:S11]  /*40180*/  HMMA.1688.F32.TF32 R208, R176.reuse, R24, R208 ;  /* 0x00000018b0d0723c */ /* 0x040ff600000810d0 */
[----:B------:R-:W-:Y:S04]  /*40190*/  STL.64 [R1+0x230], R212 ;  /* 0x000230d401007387 */ /* 0x000fe80000100a00 */
[----:B------:R-:W-:Y:S04]  /*401a0*/  STL.64 [R1+0x238], R214 ;  /* 0x000238d601007387 */ /* 0x000fe80000100a00 */
[----:B------:R-:W-:Y:S04]  /*401b0*/  STL.64 [R1+0x220], R208 ;  /* 0x000220d001007387 */ /* 0x000fe80000100a00 */
[----:B------:R-:W-:Y:S01]  /*401c0*/  STL.64 [R1+0x228], R210 ;  /* 0x000228d201007387 */ /* 0x000fe20000100a00 */
[----:B------:R-:W-:Y:S08]  /*401d0*/  HMMA.1688.F32.TF32 R204, R176, R64, R204 ;  /* 0x00000040b0cc723c */ /* 0x000ff000000810cc */
[C---:B------:R-:W-:Y:S08]  /*401e0*/  HMMA.1688.F32.TF32 R176, R180.reuse, R84, R200 ;  /* 0x00000054b4b0723c */ /* 0x040ff000000810c8 */
[C---:B------:R-:W-:Y:S03]  /*401f0*/  HMMA.1688.F32.TF32 R196, R180.reuse, R80, R196 ;  /* 0x00000050b4c4723c */ /* 0x040fe600000810c4 */
[----:B------:R-:W-:Y:S04]  /*40200*/  STL.64 [R1+0x210], R204 ;  /* 0x000210cc01007387 */ /* 0x000fe80000100a00 */
[----:B------:R-:W-:Y:S01]  /*40210*/  STL.64 [R1+0x218], R206 ;  /* 0x000218ce01007387 */ /* 0x000fe20000100a00 */
[C---:B------:R-:W-:Y:S03]  /*40220*/  HMMA.1688.F32.TF32 R192, R180.reuse, R76, R192 ;  /* 0x0000004cb4c0723c */ /* 0x040fe600000810c0 */
[----:B------:R-:W-:Y:S04]  /*40230*/  STL.64 [R1+0x1fa0], R176 ;  /* 0x001fa0b001007387 */ /* 0x000fe80000100a00 */
[----:B------:R1:W-:Y:S02]  /*40240*/  STL.64 [R1+0x1fa8], R178 ;  /* 0x001fa8b201007387 */ /* 0x0003e40000100a00 */
[C---:B-1----:R-:W-:Y:S08]  /*40250*/  HMMA.1688.F32.TF32 R176, R180.reuse, R72, R172 ;  /* 0x00000048b4b0723c */ /* 0x042ff000000810ac */
[C---:B------:R-:W-:Y:S08]  /*40260*/  HMMA.1688.F32.TF32 R172, R180.reuse, R68, R168 ;  /* 0x00000044b4ac723c */ /* 0x040ff000000810a8 */
[C---:B------:R-:W-:Y:S08]  /*40270*/  HMMA.1688.F32.TF32 R168, R180.reuse, R8, R164 ;  /* 0x00000008b4a8723c */ /* 0x040ff000000810a4 */
        /* <DEDUP_REMOVED lines=9> */
[----:B------:R-:W-:Y:S01]  /*40310*/  STL.64 [R1+0x1f68], R174 ;  /* 0x001f68ae01007387 */ /* 0x000fe20000100a00 */
[C---:B--2---:R-:W-:Y:S03]  /*40320*/  HMMA.1688.F32.TF32 R156, R180.reuse, R16, R140 ;  /* 0x00000010b49c723c */ /* 0x044fe6000008108c */
        /* <DEDUP_REMOVED lines=13> */
[----:B------:R1:W-:Y:S04]  /*40400*/  STL.64 [R1+0x1f10], R156 ;  /* 0x001f109c01007387 */ /* 0x0003e80000100a00 */
[----:B------:R4:W-:Y:S04]  /*40410*/  STL.64 [R1+0x1f18], R158 ;  /* 0x001f189e01007387 */ /* 0x0009e80000100a00 */
[----:B-1----:R-:W3:Y:S01]  /*40420*/  LDL.LU.64 R156, [R1+0x1cf0] ;  /* 0x001cf000019c7983 */ /* 0x002ee20000300a00 */
[----:B----4-:R-:W-:Y:S03]  /*40430*/  HMMA.1688.F32.TF32 R152, R180, R60, R152 ;  /* 0x0000003cb498723c */ /* 0x010fe60000081098 */
[----:B------:R-:W4:-:S15]  /*40440*/  LDL.LU.64 R158, [R1+0x1cf8] ;  /* 0x001cf800019e7983 */ /* 0x000f1e0000300a00 */
[----:B------:R-:W-:Y:S01]  /*40450*/  NOP ;  /* 0x0000000000007918 */ /* 0x000fe20000000000 */
        /* <DEDUP_REMOVED lines=28> */
[----:B----4-:R-:W-:Y:S02]  /*40620*/  HMMA.1688.F32.TF32 R200, R180, R12, R156 ;  /* 0x0000000cb4c8723c */ /* 0x010fe4000008109c */
[----:B------:R-:W4:Y:S04]  /*40630*/  LDL.LU.64 R156, [R1+0x1a40] ;  /* 0x001a4000019c7983 */ /* 0x000f280000300a00 */
[----:B------:R-:W4:-:S13]  /*40640*/  LDL.LU.64 R158, [R1+0x1a48] ;  /* 0x001a4800019e7983 */ /* 0x000f1a0000300a00 */
[----:B------:R-:W-:Y:S04]  /*40650*/  STL.64 [R1+0x1ed0], R200 ;  /* 0x001ed0c801007387 */ /* 0x000fe80000100a00 */
[----:B------:R1:W-:Y:S02]  /*40660*/  STL.64 [R1+0x1ed8], R202 ;  /* 0x001ed8ca01007387 */ /* 0x0003e40000100a00 */
[C---:B-1----:R-:W-:Y:S08]  /*40670*/  HMMA.1688.F32.TF32 R200, R180.reuse, R48, R196 ;  /* 0x00000030b4c8723c */ /* 0x042ff000000810c4 */
[C---:B------:R-:W-:Y:S08]  /*40680*/  HMMA.1688.F32.TF32 R196, R180.reuse, R28, R192 ;  /* 0x0000001cb4c4723c */ /* 0x040ff000000810c0 */
[C---:B------:R-:W-:Y:S08]  /*40690*/  HMMA.1688.F32.TF32 R192, R180.reuse, R32, R176 ;  /* 0x00000020b4c0723c */ /* 0x040ff000000810b0 */
[C---:B------:R-:W-:Y:S08]  /*406a0*/  HMMA.1688.F32.TF32 R176, R180.reuse, R20, R172 ;  /* 0x00000014b4b0723c */ /* 0x040ff000000810ac */
[C---:B------:R-:W-:Y:S08]  /*406b0*/  HMMA.1688.F32.TF32 R172, R180.reuse, R24, R168 ;  /* 0x00000018b4ac723c */ /* 0x040ff000000810a8 */
[----:B------:R-:W-:Y:S01]  /*406c0*/  HMMA.1688.F32.TF32 R168, R180, R64, R164 ;  /* 0x00000040b4a8723c */ /* 0x000fe200000810a4 */
        /* <DEDUP_REMOVED lines=28> */
[----:B------:R1:W-:Y:S01]  /*40890*/  STL.64 [R1+0x1d0], R160 ;  /* 0x0001d0a001007387 */ /* 0x0003e20000100a00 */
[C---:B----4-:R-:W-:Y:S03]  /*408a0*/  HMMA.1688.F32.TF32 R156, R184.reuse, R68, R156 ;  /* 0x00000044b89c723c */ /* 0x050fe6000008109c */
[----:B------:R4:W-:Y:S04]  /*408b0*/  STL.64 [R1+0x1d8], R162 ;  /* 0x0001d8a201007387 */ /* 0x0009e80000100a00 */
[----:B------:R-:W3:Y:S04]  /*408c0*/  LDL.LU.64 R192, [R1+0x1a00] ;  /* 0x001a000001c07983 */ /* 0x000ee80000300a00 */
[----:B------:R-:W3:Y:S08]  /*408d0*/  LDL.LU.64 R194, [R1+0x1a08] ;  /* 0x001a080001c27983 */ /* 0x000ef00000300a00 */
        /* <DEDUP_REMOVED lines=13> */
[----:B----4-:R-:W4:Y:S04]  /*409b0*/  LDL.LU.64 R162, [R1+0x1aa8] ;  /* 0x001aa80001a27983 */ /* 0x010f280000300a00 */
[----:B------:R-:W4:Y:S04]  /*409c0*/  LDL.LU.64 R156, [R1+0x1a90] ;  /* 0x001a9000019c7983 */ /* 0x000f280000300a00 */
[----:B------:R-:W4:Y:S01]  /*409d0*/  LDL.LU.64 R158, [R1+0x1a98] ;  /* 0x001a9800019e7983 */ /* 0x000f220000300a00 */
[----:B------:R-:W-:Y:S03]  /*409e0*/  HMMA.1688.F32.TF32 R196, R184, R8, R152 ;  /* 0x00000008b8c4723c */ /* 0x000fe60000081098 */
        /* <DEDUP_REMOVED lines=21> */
[C---:B----4-:R-:W-:Y:S01]  /*40b40*/  HMMA.1688.F32.TF32 R164, R184.reuse, R48, R160 ;  /* 0x00000030b8a4723c */ /* 0x050fe200000810a0 */
        /* <DEDUP_REMOVED lines=26> */
[----:B------:R-:W-:Y:S01]  /*40cf0*/  STL.64 [R1+0xf0], R160 ;  /* 0x0000f0a001007387 */ /* 0x000fe20000100a00 */
[C---:B---3--:R-:W-:Y:S03]  /*40d00*/  HMMA.1688.F32.TF32 R136, R184.reuse, R24, R136 ;  /* 0x00000018b888723c */ /* 0x048fe60000081088 */
[----:B------:R-:W-:Y:S04]  /*40d10*/  STL.64 [R1+0xf8], R162 ;  /* 0x0000f8a201007387 */ /* 0x000fe80000100a00 */
[----:B------:R-:W3:Y:S04]  /*40d20*/  LDL.LU.64 R176, [R1+0x1930] ;  /* 0x0019300001b07983 */ /* 0x000ee80000300a00 */
[----:B------:R-:W3:Y:S08]  /*40d30*/  LDL.LU.64 R178, [R1+0x1938] ;  /* 0x0019380001b27983 */ /* 0x000ef00000300a00 */
[----:B------:R1:W-:Y:S04]  /*40d40*/  STL.64 [R1+0xe0], R136 ;  /* 0x0000e08801007387 */ /* 0x0003e80000100a00 */
[----:B------:R1:W-:Y:S04]  /*40d50*/  STL.64 [R1+0xe8], R138 ;  /* 0x0000e88a01007387 */ /* 0x0003e80000100a00 */
[----:B------:R-:W3:Y:S04]  /*40d60*/  LDL.LU.64 R172, [R1+0x1920] ;  /* 0x0019200001ac7983 */ /* 0x000ee80000300a00 */
[----:B------:R-:W3:Y:S04]  /*40d70*/  LDL.LU.64 R174, [R1+0x1928] ;  /* 0x0019280001ae7983 */ /* 0x000ee80000300a00 */
[----:B-1----:R-:W3:Y:S04]  /*40d80*/  LDL.LU.64 R136, [R1+0x1910] ;  /* 0x0019100001887983 */ /* 0x002ee80000300a00 */
[----:B------:R-:W3:Y:S04]  /*40d90*/  LDL.LU.64 R138, [R1+0x1918] ;  /* 0x00191800018a7983 */ /* 0x000ee80000300a00 */
[----:B------:R-:W3:Y:S04]  /*40da0*/  LDL.LU.64 R168, [R1+0x18f0] ;  /* 0x0018f00001a87983 */ /* 0x000ee80000300a00 */
[----:B------:R-:W3:Y:S04]  /*40db0*/  LDL.LU.64 R170, [R1+0x18f8] ;  /* 0x0018f80001aa7983 */ /* 0x000ee80000300a00 */
[----:B------:R-:W3:Y:S04]  /*40dc0*/  LDL.LU.64 R164, [R1+0x18e0] ;  /* 0x0018e00001a47983 */ /* 0x000ee80000300a00 */
[----:B------:R-:W3:Y:S04]  /*40dd0*/  LDL.LU.64 R166, [R1+0x18e8] ;  /* 0x0018e80001a67983 */ /* 0x000ee80000300a00 */
[----:B------:R-:W3:Y:S04]  /*40de0*/  LDL.LU.64 R160, [R1+0x18c0] ;  /* 0x0018c00001a07983 */ /* 0x000ee80000300a00 */
[----:B------:R-:W3:Y:S01]  /*40df0*/  LDL.LU.64 R162, [R1+0x18c8] ;  /* 0x0018c80001a27983 */ /* 0x000ee20000300a00 */
[----:B----4-:R-:W-:Y:S03]  /*40e00*/  HMMA.1688.F32.TF32 R180, R184, R64, R156 ;  /* 0x00000040b8b4723c */ /* 0x010fe6000008109c */
        /* <DEDUP_REMOVED lines=13> */
[----:B------:R3:W-:Y:S02]  /*40ee0*/  STL.64 [R1+0x1e58], R182 ;  /* 0x001e58b601007387 */ /* 0x0007e40000100a00 */
[C---:B---3--:R-:W-:Y:S08]  /*40ef0*/  HMMA.1688.F32.TF32 R180, R188.reuse, R76, R176 ;  /* 0x0000004cbcb4723c */ /* 0x048ff000000810b0 */
[C---:B------:R-:W-:Y:S11]  /*40f00*/  HMMA.1688.F32.TF32 R176, R188.reuse, R72, R172 ;  /* 0x00000048bcb0723c */ /* 0x040ff600000810ac */
[----:B------:R-:W-:Y:S04]  /*40f10*/  STL.64 [R1+0x1e40], R180 ;  /* 0x001e40b401007387 */ /* 0x000fe80000100a00 */
[----:B------:R-:W-:Y:S01]  /*40f20*/  STL.64 [R1+0x1e48], R182 ;  /* 0x001e48b601007387 */ /* 0x000fe20000100a00 */
[C---:B------:R-:W-:Y:S03]  /*40f30*/  HMMA.1688.F32.TF32 R172, R188.reuse, R68, R136 ;  /* 0x00000044bcac723c */ /* 0x040fe60000081088 */
[----:B------:R-:W3:Y:S04]  /*40f40*/  LDL.LU.64 R136, [R1+0x1880] ;  /* 0x0018800001887983 */ /* 0x000ee80000300a00 */
[----:B------:R-:W-:Y:S04]  /*40f50*/  STL.64 [R1+0x1e30], R176 ;  /* 0x001e30b001007387 */ /* 0x000fe80000100a00 */
[----:B------:R-:W-:Y:S04]  /*40f60*/  STL.64 [R1+0x1e38], R178 ;  /* 0x001e38b201007387 */ /* 0x000fe80000100a00 */
[----:B------:R-:W3:Y:S01]  /*40f70*/  LDL.LU.64 R138, [R1+0x1888] ;  /* 0x00188800018a7983 */ /* 0x000ee20000300a00 */
[C---:B------:R-:W-:Y:S08]  /*40f80*/  HMMA.1688.F32.TF32 R168, R188.reuse, R8, R168 ;  /* 0x00000008bca8723c */ /* 0x040ff000000810a8 */
[C---:B------:R-:W-:Y:S08]  /*40f90*/  HMMA.1688.F32.TF32 R164, R188.reuse, R44, R164 ;  /* 0x0000002cbca4723c */ /* 0x040ff000000810a4 */
[C---:B------:R-:W-:Y:S01]  /*40fa0*/  HMMA.1688.F32.TF32 R160, R188.reuse, R40, R160 ;  /* 0x00000028bca0723c */ /* 0x040fe200000810a0 */
[----:B------:R1:W-:Y:S04]  /*40fb0*/  STL.64 [R1+0x1e20], R172 ;  /* 0x001e20ac01007387 */ /* 0x0003e80000100a00 */
[----:B------:R1:W-:Y:S04]  /*40fc0*/  STL.64 [R1+0x1e28], R174 ;  /* 0x001e28ae01007387 */ /* 0x0003e80000100a00 */
[----:B------:R1:W-:Y:S04]  /*40fd0*/  STL.64 [R1+0x1e10], R168 ;  /* 0x001e10a801007387 */ /* 0x0003e80000100a00 */
[----:B------:R1:W-:Y:S04]  /*40fe0*/  STL.64 [R1+0x1e18], R170 ;  /* 0x001e18aa01007387 */ /* 0x0003e80000100a00 */
[----:B-1----:R-:W3:Y:S04]  /*40ff0*/  LDL.LU.64 R172, [R1+0x1870] ;  /* 0x0018700001ac7983 */ /* 0x002ee80000300a00 */
[----:B------:R1:W-:Y:S04]  /*41000*/  STL.64 [R1+0x1e00], R164 ;  /* 0x001e00a401007387 */ /* 0x0003e80000100a00 */
[----:B------:R1:W-:Y:S04]  /*41010*/  STL.64 [R1+0x1e08], R166 ;  /* 0x001e08a601007387 */ /* 0x0003e80000100a00 */
[----:B------:R-:W3:Y:S04]  /*41020*/  LDL.LU.64 R174, [R1+0x1878] ;  /* 0x0018780001ae7983 */ /* 0x000ee80000300a00 */
[----:B------:R1:W-:Y:S04]  /*41030*/  STL.64 [R1+0x1df0], R160 ;  /* 0x001df0a001007387 */ /* 0x0003e80000100a00 */
[----:B------:R1:W-:Y:S04]  /*41040*/  STL.64 [R1+0x1df8], R162 ;  /* 0x001df8a201007387 */ /* 0x0003e80000100a00 */
[----:B------:R-:W3:Y:S04]  /*41050*/  LDL.LU.64 R168, [R1+0x1860] ;  /* 0x0018600001a87983 */ /* 0x000ee80000300a00 */
[----:B------:R-:W3:Y:S01]  /*41060*/  LDL.LU.64 R170, [R1+0x1868] ;  /* 0x0018680001aa7983 */ /* 0x000ee20000300a00 */
[----:B----4-:R-:W-:-:S15]  /*41070*/  HMMA.1688.F32.TF32 R156, R188, R16, R156 ;  /* 0x00000010bc9c723c */ /* 0x010fde000008109c */
[----:B------:R-:W-:-:S04]  /*41080*/  NOP ;  /* 0x0000000000007918 */ /* 0x000fc80000000000 */
[----:B------:R4:W-:Y:S04]  /*41090*/  STL.64 [R1+0x1de0], R156 ;  /* 0x001de09c01007387 */ /* 0x0009e80000100a00 */
[----:B------:R2:W-:Y:S04]  /*410a0*/  STL.64 [R1+0x1de8], R158 ;  /* 0x001de89e01007387 */ /* 0x0005e80000100a00 */
[----:B-1----:R-:W3:Y:S04]  /*410b0*/  LDL.LU.64 R164, [R1+0x1850] ;  /* 0x0018500001a47983 */ /* 0x002ee80000300a00 */
[----:B------:R-:W3:Y:S01]  /*410c0*/  LDL.LU.64 R166, [R1+0x1858] ;  /* 0x0018580001a67983 */ /* 0x000ee20000300a00 */
[----:B------:R-:W-:-:S15]  /*410d0*/  HMMA.1688.F32.TF32 R152, R188, R56, R152 ;  /* 0x00000038bc98723c */ /* 0x000fde0000081098 */
[----:B------:R-:W-:-:S04]  /*410e0*/  NOP ;  /* 0x0000000000007918 */ /* 0x000fc80000000000 */
[----:B------:R1:W-:Y:S04]  /*410f0*/  STL.64 [R1+0x1dd0], R152 ;  /* 0x001dd09801007387 */ /* 0x0003e80000100a00 */
[----:B------:R1:W-:Y:S04]  /*41100*/  STL.64 [R1+0x1dd8], R154 ;  /* 0x001dd89a01007387 */ /* 0x0003e80000100a00 */
[----:B------:R-:W3:Y:S04]  /*41110*/  LDL.LU.64 R160, [R1+0x1840] ;  /* 0x0018400001a07983 */ /* 0x000ee80000300a00 */
[----:B------:R-:W3:Y:S01]  /*41120*/  LDL.LU.64 R162, [R1+0x1848] ;  /* 0x0018480001a27983 */ /* 0x000ee20000300a00 */
[----:B--2---:R-:W-:-:S15]  /*41130*/  HMMA.1688.F32.TF32 R140, R188, R60, R140 ;  /* 0x0000003cbc8c723c */ /* 0x004fde000008108c */
[----:B------:R-:W-:-:S04]  /*41140*/  NOP ;  /* 0x0000000000007918 */ /* 0x000fc80000000000 */
[----:B------:R2:W-:Y:S04]  /*41150*/  STL.64 [R1+0x1dc0], R140 ;  /* 0x001dc08c01007387 */ /* 0x0005e80000100a00 */
[----:B------:R1:W-:Y:S04]  /*41160*/  STL.64 [R1+0x1dc8], R142 ;  /* 0x001dc88e01007387 */ /* 0x0003e80000100a00 */
[----:B----4-:R-:W4:Y:S04]  /*41170*/  LDL.LU.64 R156, [R1+0x1830] ;  /* 0x00183000019c7983 */ /* 0x010f280000300a00 */
[----:B------:R-:W4:Y:S04]  /*41180*/  LDL.LU.64 R158, [R1+0x1838] ;  /* 0x00183800019e7983 */ /* 0x000f280000300a00 */
[----:B-1----:R-:W4:Y:S04]  /*41190*/  LDL.LU.64 R152, [R1+0x1810] ;  /* 0x0018100001987983 */ /* 0x002f280000300a00 */
[----:B------:R-:W4:Y:S01]  /*411a0*/  LDL.LU.64 R154, [R1+0x1818] ;  /* 0x00181800019a7983 */ /* 0x000f220000300a00 */
[----:B---3--:R-:W-:-:S15]  /*411b0*/  HMMA.1688.F32.TF32 R136, R188, R36, R136 ;  /* 0x00000024bc88723c */ /* 0x008fde0000081088 */
[----:B------:R-:W-:-:S04]  /*411c0*/  NOP ;  /* 0x0000000000007918 */ /* 0x000fc80000000000 */
[----:B------:R1:W-:Y:S04]  /*411d0*/  STL.64 [R1+0x1db0], R136 ;  /* 0x001db08801007387 */ /* 0x0003e80000100a00 */
[----:B------:R3:W-:Y:S04]  /*411e0*/  STL.64 [R1+0x1db8], R138 ;  /* 0x001db88a01007387 */ /* 0x0007e80000100a00 */
[----:B--2---:R-:W2:Y:S04]  /*411f0*/  LDL.LU.64 R140, [R1+0x1800] ;  /* 0x00180000018c7983 */ /* 0x004ea80000300a00 */
[----:B------:R-:W2:Y:S04]  /*41200*/  LDL.LU.64 R142, [R1+0x1808] ;  /* 0x00180800018e7983 */ /* 0x000ea80000300a00 */
[----:B-1----:R-:W2:Y:S04]  /*41210*/  LDL.LU.64 R136, [R1+0x17e0] ;  /* 0x0017e00001887983 */ /* 0x002ea80000300a00 */
[----:B---3--:R-:W3:Y:S01]  /*41220*/  LDL.LU.64 R138, [R1+0x17e8] ;  /* 0x0017e800018a7983 */ /* 0x008ee20000300a00 */
[C---:B------:R-:W-:Y:S08]  /*41230*/  HMMA.1688.F32.TF32 R172, R188.reuse, R52, R172 ;  /* 0x00000034bcac723c */ /* 0x040ff000000810ac */
[----:B------:R-:W-:Y:S11]  /*41240*/  HMMA.1688.F32.TF32 R168, R188, R12, R168 ;  /* 0x0000000cbca8723c */ /* 0x000ff600000810a8 */
[----:B------:R-:W-:-:S02]  /*41250*/  IMAD.MOV.U32 R88, RZ, RZ, R175 ;  /* 0x000000ffff587224 */ /* 0x000fc400078e00af */
[----:B------:R-:W-:Y:S01]  /*41260*/  IMAD.MOV.U32 R89, RZ, RZ, R174 ;  /* 0x000000ffff597224 */ /* 0x000fe200078e00ae */
[----:B------:R-:W-:Y:S04]  /*41270*/  STL.64 [R1+0x1da0], R172 ;  /* 0x001da0ac01007387 */ /* 0x000fe80000100a00 */
[----:B------:R1:W-:Y:S04]  /*41280*/  STL [R1+0x4d04], R88 ;  /* 0x004d045801007387 */ /* 0x0003e80000100800 */
[----:B------:R1:W-:Y:S04]  /*41290*/  STL [R1+0x4d00], R89 ;  /* 0x004d005901007387 */ /* 0x0003e80000100800 */
[----:B------:R-:W-:Y:S04]  /*412a0*/  STL.64 [R1+0x1d90], R168 ;  /* 0x001d90a801007387 */ /* 0x000fe80000100a00 */
[----:B------:R-:W-:Y:S01]  /*412b0*/  STL.64 [R1+0x1d98], R170 ;  /* 0x001d98aa01007387 */ /* 0x000fe20000100a00 */
[----:B------:R-:W-:-:S15]  /*412c0*/  HMMA.1688.F32.TF32 R164, R188, R48, R164 ;  /* 0x00000030bca4723c */ /* 0x000fde00000810a4 */
[----:B------:R-:W-:-:S04]  /*412d0*/  NOP ;  /* 0x0000000000007918 */ /* 0x000fc80000000000 */
[----:B-1----:R-:W-:Y:S01]  /*412e0*/  IMAD.MOV.U32 R88, RZ, RZ, R166 ;  /* 0x000000ffff587224 */ /* 0x002fe200078e00a6 */
[----:B------:R1:W-:Y:S01]  /*412f0*/  STL.64 [R1+0x1d80], R164 ;  /* 0x001d80a401007387 */ /* 0x0003e20000100a00 */
[----:B------:R-:W-:Y:S02]  /*41300*/  IMAD.MOV.U32 R89, RZ, RZ, R167 ;  /* 0x000000ffff597224 */ /* 0x000fe400078e00a7 */
[C---:B-1----:R-:W-:Y:S03]  /*41310*/  HMMA.1688.F32.TF32 R164, R188.reuse, R28, R160 ;  /* 0x0000001cbca4723c */ /* 0x042fe600000810a0 */
[----:B------:R-:W-:Y:S04]  /*41320*/  STL [R1+0x4e7c], R89 ;  /* 0x004e7c5901007387 */ /* 0x000fe80000100800 */
[----:B------:R-:W-:Y:S01]  /*41330*/  STL [R1+0x4e78], R88 ;  /* 0x004e785801007387 */ /* 0x000fe20000100800 */
[C---:B----4-:R-:W-:Y:S03]  /*41340*/  HMMA.1688.F32.TF32 R160, R188.reuse, R32, R156 ;  /* 0x00000020bca0723c */ /* 0x050fe6000008109c */
[----:B------:R-:W4:Y:S08]  /*41350*/  LDL.LU.64 R156, [R1+0x17d0] ;  /* 0x0017d000019c7983 */ /* 0x000f300000300a00 */
[----:B------:R-:W-:Y:S01]  /*41360*/  STL.64 [R1+0x1d70], R164 ;  /* 0x001d70a401007387 */ /* 0x000fe20000100a00 */
[C---:B------:R-:W-:Y:S03]  /*41370*/  HMMA.1688.F32.TF32 R152, R188.reuse, R20, R152 ;  /* 0x00000014bc98723c */ /* 0x040fe60000081098 */
[----:B------:R-:W-:Y:S04]  /*41380*/  STL.64 [R1+0x1d78], R166 ;  /* 0x001d78a601007387 */ /* 0x000fe80000100a00 */
[----:B------:R-:W4:Y:S04]  /*41390*/  LDL.LU.64 R158, [R1+0x17d8] ;  /* 0x0017d800019e7983 */ /* 0x000f280000300a00 */
[----:B------:R-:W-:Y:S04]  /*413a0*/  STL.64 [R1+0x1d60], R160 ;  /* 0x001d60a001007387 */ /* 0x000fe80000100a00 */
[----:B------:R-:W-:Y:S04]  /*413b0*/  STL.64 [R1+0x1d68], R162 ;  /* 0x001d68a201007387 */ /* 0x000fe80000100a00 */
[----:B------:R-:W4:Y:S04]  /*413c0*/  LDL.LU.64 R184, [R1+0x17c0] ;  /* 0x0017c00001b87983 */ /* 0x000f280000300a00 */
[----:B------:R-:W4:Y:S04]  /*413d0*/  LDL.LU.64 R186, [R1+0x17c8] ;  /* 0x0017c80001ba7983 */ /* 0x000f280000300a00 */
[----:B------:R-:W-:Y:S04]  /*413e0*/  STL.64 [R1+0x1d50], R152 ;  /* 0x001d509801007387 */ /* 0x000fe80000100a00 */
[----:B------:R-:W-:Y:S04]  /*413f0*/  STL.64 [R1+0x1d58], R154 ;  /* 0x001d589a01007387 */ /* 0x000fe80000100a00 */
[----:B------:R-:W4:Y:S04]  /*41400*/  LDL.LU.64 R180, [R1+0x17b0] ;  /* 0x0017b00001b47983 */ /* 0x000f280000300a00 */
[----:B------:R-:W4:Y:S01]  /*41410*/  LDL.LU.64 R182, [R1+0x17b8] ;  /* 0x0017b80001b67983 */ /* 0x000f220000300a00 */
[C---:B--2---:R-:W-:Y:S08]  /*41420*/  HMMA.1688.F32.TF32 R140, R188.reuse, R24, R140 ;  /* 0x00000018bc8c723c */ /* 0x044ff0000008108c */
[----:B---3--:R-:W-:Y:S11]  /*41430*/  HMMA.1688.F32.TF32 R136, R188, R64, R136 ;  /* 0x00000040bc88723c */ /* 0x008ff60000081088 */
[----:B------:R-:W-:Y:S04]  /*41440*/  STL.64 [R1+0x1d40], R140 ;  /* 0x001d408c01007387 */ /* 0x000fe80000100a00 */
[----:B------:R-:W-:Y:S04]  /*41450*/  STL.64 [R1+0x1d48], R142 ;  /* 0x001d488e01007387 */ /* 0x000fe80000100a00 */
[----:B------:R-:W2:Y:S04]  /*41460*/  LDL.LU.64 R176, [R1+0x17a0] ;  /* 0x0017a00001b07983 */ /* 0x000ea80000300a00 */
[----:B------:R-:W2:Y:S04]  /*41470*/  LDL.LU.64 R178, [R1+0x17a8] ;  /* 0x0017a80001b27983 */ /* 0x000ea80000300a00 */
[----:B------:R1:W-:Y:S04]  /*41480*/  STL.64 [R1+0x1d30], R136 ;  /* 0x001d308801007387 */ /* 0x0003e80000100a00 */
[----:B------:R3:W-:Y:S04]  /*41490*/  STL.64 [R1+0x1d38], R138 ;  /* 0x001d388a01007387 */ /* 0x0007e80000100a00 */
[----:B------:R-:W2:Y:S04]  /*414a0*/  LDL.LU.64 R172, [R1+0x1790] ;  /* 0x0017900001ac7983 */ /* 0x000ea80000300a00 */
[----:B------:R-:W2:Y:S04]  /*414b0*/  LDL.LU.64 R174, [R1+0x1798] ;  /* 0x0017980001ae7983 */ /* 0x000ea80000300a00 */
[----:B-1----:R-:W2:Y:S04]  /*414c0*/  LDL.LU.64 R136, [R1+0x1780] ;  /* 0x0017800001887983 */ /* 0x002ea80000300a00 */
[----:B---3--:R-:W3:Y:S04]  /*414d0*/  LDL.LU.64 R138, [R1+0x1788] ;  /* 0x00178800018a7983 */ /* 0x008ee80000300a00 */
        /* <DEDUP_REMOVED lines=15> */
[C---:B-1----:R-:W-:Y:S08]  /*415d0*/  HMMA.1688.F32.TF32 R188, R144.reuse, R80, R184 ;  /* 0x0000005090bc723c */ /* 0x042ff000000810b8 */
[C---:B------:R-:W-:Y:S11]  /*415e0*/  HMMA.1688.F32.TF32 R184, R144.reuse, R76, R180 ;  /* 0x0000004c90b8723c */ /* 0x040ff600000810b4 */
[----:B------:R-:W-:Y:S04]  /*415f0*/  STL.64 [R1+0xb0], R188 ;  /* 0x0000b0bc01007387 */ /* 0x000fe80000100a00 */
[----:B------:R-:W-:Y:S04]  /*41600*/  STL.64 [R1+0xb8], R190 ;  /* 0x0000b8be01007387 */ /* 0x000fe80000100a00 */
[----:B------:R-:W-:Y:S04]  /*41610*/  STL.64 [R1+0xa0], R184 ;  /* 0x0000a0b801007387 */ /* 0x000fe80000100a00 */
[----:B------:R-:W-:Y:S01]  /*41620*/  STL.64 [R1+0xa8], R186 ;  /* 0x0000a8ba01007387 */ /* 0x000fe20000100a00 */
[C---:B--2---:R-:W-:Y:S08]  /*41630*/  HMMA.1688.F32.TF32 R180, R144.reuse, R72, R176 ;  /* 0x0000004890b4723c */ /* 0x044ff000000810b0 */
[C---:B------:R-:W-:Y:S11]  /*41640*/  HMMA.1688.F32.TF32 R176, R144.reuse, R68, R172 ;  /* 0x0000004490b0723c */ /* 0x040ff600000810ac */
[----:B------:R-:W-:Y:S04]  /*41650*/  STL.64 [R1+0x90], R180 ;  /* 0x000090b401007387 */ /* 0x000fe80000100a00 */
[----:B------:R-:W-:Y:S01]  /*41660*/  STL.64 [R1+0x98], R182 ;  /* 0x000098b601007387 */ /* 0x000fe20000100a00 */
[C---:B---3--:R-:W-:Y:S03]  /*41670*/  HMMA.1688.F32.TF32 R172, R144.reuse, R8, R136 ;  /* 0x0000000890ac723c */ /* 0x048fe60000081088 */
        /* <DEDUP_REMOVED lines=11> */
[C---:B-1----:R-:W-:Y:S08]  /*41730*/  HMMA.1688.F32.TF32 R172, R144.reuse, R40, R168 ;  /* 0x0000002890ac723c */ /* 0x042ff000000810a8 */
[C---:B------:R-:W-:Y:S08]  /*41740*/  HMMA.1688.F32.TF32 R168, R144.reuse, R16, R164 ;  /* 0x0000001090a8723c */ /* 0x040ff000000810a4 */
[C---:B------:R-:W-:Y:S08]  /*41750*/  HMMA.1688.F32.TF32 R164, R144.reuse, R56, R160 ;  /* 0x0000003890a4723c */ /* 0x040ff000000810a0 */
[C---:B------:R-:W-:Y:S01]  /*41760*/  HMMA.1688.F32.TF32 R160, R144.reuse, R60, R152 ;  /* 0x0000003c90a0723c */ /* 0x040fe20000081098 */
        /* <DEDUP_REMOVED lines=9> */
[----:B------:R-:W-:Y:S01]  /*41800*/  STL.64 [R1+0x28], R162 ;  /* 0x000028a201007387 */ /* 0x000fe20000100a00 */
[----:B----4-:R-:W-:-:S15]  /*41810*/  HMMA.1688.F32.TF32 R156, R144, R36, R156 ;  /* 0x00000024909c723c */ /* 0x010fde000008109c */
[----:B------:R-:W-:-:S04]  /*41820*/  NOP ;  /* 0x0000000000007918 */ /* 0x000fc80000000000 */
[----:B------:R-:W-:Y:S01]  /*41830*/  IMAD.MOV.U32 R89, RZ, RZ, R158 ;  /* 0x000000ffff597224 */ /* 0x000fe200078e009e */
[----:B------:R2:W-:Y:S01]  /*41840*/  STL.64 [R1+0x10], R156 ;  /* 0x0000109c01007387 */ /* 0x0005e20000100a00 */
[----:B------:R-:W-:-:S03]  /*41850*/  IMAD.MOV.U32 R88, RZ, RZ, R159 ;  /* 0x000000ffff587224 */ /* 0x000fc600078e009f */
[----:B------:R-:W4:Y:S04]  /*41860*/  LDL.LU.64 R188, [R1+0x16e0] ;  /* 0x0016e00001bc7983 */ /* 0x000f280000300a00 */
[----:B------:R-:W4:Y:S04]  /*41870*/  LDL.LU.64 R190, [R1+0x16e8] ;  /* 0x0016e80001be7983 */ /* 0x000f280000300a00 */
[----:B------:R-:W4:Y:S04]  /*41880*/  LDL.LU.64 R184, [R1+0x16d0] ;  /* 0x0016d00001b87983 */ /* 0x000f280000300a00 */
[----:B------:R-:W4:Y:S01]  /*41890*/  LDL.LU.64 R186, [R1+0x16d8] ;  /* 0x0016d80001ba7983 */ /* 0x000f220000300a00 */
[----:B--2---:R-:W-:Y:S03]  /*418a0*/  HMMA.1688.F32.TF32 R156, R144, R52, R136 ;  /* 0x00000034909c723c */ /* 0x004fe60000081088 */
[----:B------:R-:W2:Y:S04]  /*418b0*/  LDL.LU.64 R136, [R1+0x16c0] ;  /* 0x0016c00001887983 */ /* 0x000ea80000300a00 */
[----:B------:R-:W2:-:S12]  /*418c0*/  LDL.LU.64 R138, [R1+0x16c8] ;  /* 0x0016c800018a7983 */ /* 0x000e980000300a00 */
[----:B------:R1:W-:Y:S04]  /*418d0*/  STL.64 [R1], R156 ;  /* 0x0000009c01007387 */ /* 0x0003e80000100a00 */
[----:B------:R1:W-:Y:S01]  /*418e0*/  STL.64 [R1+0x8], R158 ;  /* 0x0000089e01007387 */ /* 0x0003e20000100a00 */
[C---:B---3--:R-:W-:Y:S03]  /*418f0*/  HMMA.1688.F32.TF32 R248, R144.reuse, R12, R140 ;  /* 0x0000000c90f8723c */ /* 0x048fe6000008108c */
        /* <DEDUP_REMOVED lines=14> */
[----:B------:R-:W-:Y:S04]  /*419e0*/  STL.64 [R1+0x4d40], R250 ;  /* 0x004d40fa01007387 */ /* 0x000fe80000100a00 */
[----:B------:R-:W-:Y:S04]  /*419f0*/  STL.64 [R1+0x4d38], R248 ;  /* 0x004d38f801007387 */ /* 0x000fe80000100a00 */
[----:B-1----:R-:W3:Y:S04]  /*41a00*/  LDL.LU.64 R156, [R1+0x1640] ;  /* 0x00164000019c7983 */ /* 0x002ee80000300a00 */
[----:B------:R-:W3:Y:S01]  /*41a10*/  LDL.LU.64 R158, [R1+0x1648] ;  /* 0x00164800019e7983 */ /* 0x000ee20000300a00 */
[----:B------:R-:W-:Y:S03]  /*41a20*/  HMMA.1688.F32.TF32 R244, R144, R48, R152 ;  /* 0x0000003090f4723c */ /* 0x000fe60000081098 */
[----:B------:R-:W3:Y:S04]  /*41a30*/  LDL.LU.64 R152, [R1+0x1630] ;  /* 0x0016300001987983 */ /* 0x000ee80000300a00 */
[----:B------:R-:W3:-:S12]  /*41a40*/  LDL.LU.64 R154, [R1+0x1638] ;  /* 0x00163800019a7983 */ /* 0x000ed80000300a00 */
[----:B------:R-:W-:Y:S04]  /*41a50*/  STL.64 [R1+0x4d50], R246 ;  /* 0x004d50f601007387 */ /* 0x000fe80000100a00 */
[----:B------:R-:W-:Y:S01]  /*41a60*/  STL.64 [R1+0x4d48], R244 ;  /* 0x004d48f401007387 */ /* 0x000fe20000100a00 */
[C---:B----4-:R-:W-:Y:S08]  /*41a70*/  HMMA.1688.F32.TF32 R240, R144.reuse, R28, R188 ;  /* 0x0000001c90f0723c */ /* 0x050ff000000810bc */
[C---:B------:R-:W-:Y:S11]  /*41a80*/  HMMA.1688.F32.TF32 R236, R144.reuse, R32, R184 ;  /* 0x0000002090ec723c */ /* 0x040ff600000810b8 */
[----:B------:R-:W-:Y:S04]  /*41a90*/  STL.64 [R1+0x4d60], R242 ;  /* 0x004d60f201007387 */ /* 0x000fe80000100a00 */
[----:B------:R-:W-:Y:S04]  /*41aa0*/  STL.64 [R1+0x4d58], R240 ;  /* 0x004d58f001007387 */ /* 0x000fe80000100a00 */
[----:B------:R-:W-:Y:S04]  /*41ab0*/  STL.64 [R1+0x4d70], R238 ;  /* 0x004d70ee01007387 */ /* 0x000fe80000100a00 */
[----:B------:R-:W-:Y:S01]  /*41ac0*/  STL.64 [R1+0x4d68], R236 ;  /* 0x004d68ec01007387 */ /* 0x000fe20000100a00 */
[C---:B--2---:R-:W-:Y:S08]  /*41ad0*/  HMMA.1688.F32.TF32 R136, R144.reuse, R20, R136 ;  /* 0x000000149088723c */ /* 0x044ff00000081088 */
[C---:B---3--:R-:W-:Y:S08]  /*41ae0*/  HMMA.1688.F32.TF32 R140, R144.reuse, R24, R140 ;  /* 0x00000018908c723c */ /* 0x048ff0000008108c */
[----:B------:R-:W-:Y:S03]  /*41af0*/  HMMA.1688.F32.TF32 R144, R144, R64, R180 ;  /* 0x000000409090723c */ /* 0x000fe600000810b4 */
[----:B------:R-:W-:Y:S04]  /*41b00*/  STL.64 [R1+0x4d80], R138 ;  /* 0x004d808a01007387 */ /* 0x000fe80000100a00 */
[----:B------:R1:W-:Y:S04]  /*41b10*/  STL.64 [R1+0x4d78], R136 ;  /* 0x004d788801007387 */ /* 0x0003e80000100a00 */
[----:B------:R-:W-:Y:S04]  /*41b20*/  STL.64 [R1+0x4d90], R142 ;  /* 0x004d908e01007387 */ /* 0x000fe80000100a00 */
[----:B------:R2:W-:Y:S04]  /*41b30*/  STL.64 [R1+0x4d88], R140 ;  /* 0x004d888c01007387 */ /* 0x0005e80000100a00 */
[----:B------:R-:W-:Y:S04]  /*41b40*/  STL.64 [R1+0x4da0], R146 ;  /* 0x004da09201007387 */ /* 0x000fe80000100a00 */
[----:B------:R3:W-:Y:S01]  /*41b50*/  STL.64 [R1+0x4d98], R144 ;  /* 0x004d989001007387 */ /* 0x0007e20000100a00 */
[C---:B-1----:R-:W-:Y:S08]  /*41b60*/  HMMA.1688.F32.TF32 R136, R148.reuse, R76, R168 ;  /* 0x0000004c9488723c */ /* 0x042ff000000810a8 */
[C---:B--2---:R-:W-:Y:S08]  /*41b70*/  HMMA.1688.F32.TF32 R140, R148.reuse, R80, R172 ;  /* 0x00000050948c723c */ /* 0x044ff000000810ac */
[----:B---3--:R-:W-:-:S15]  /*41b80*/  HMMA.1688.F32.TF32 R144, R148, R84, R176 ;  /* 0x000000549490723c */ /* 0x008fde00000810b0 */
[----:B------:R-:W-:-:S04]  /*41b90*/  NOP ;  /* 0x0000000000007918 */ /* 0x000fc80000000000 */
[----:B------:R-:W-:Y:S04]  /*41ba0*/  STL.64 [R1+0x1d20], R144 ;  /* 0x001d209001007387 */ /* 0x000fe80000100a00 */
[----:B------:R-:W-:Y:S04]  /*41bb0*/  STL.64 [R1+0x1d28], R146 ;  /* 0x001d289201007387 */ /* 0x000fe80000100a00 */
        /* <DEDUP_REMOVED lines=8> */
[----:B-1----:R-:W-:-:S15]  /*41c40*/  HMMA.1688.F32.TF32 R136, R148, R72, R164 ;  /* 0x000000489488723c */ /* 0x002fde00000810a4 */
[----:B------:R-:W-:-:S04]  /*41c50*/  NOP ;  /* 0x0000000000007918 */ /* 0x000fc80000000000 */
[----:B------:R-:W-:Y:S04]  /*41c60*/  STL.64 [R1+0x1cf0], R136 ;  /* 0x001cf08801007387 */ /* 0x000fe80000100a00 */
[----:B------:R1:W-:Y:S04]  /*41c70*/  STL.64 [R1+0x1cf8], R138 ;  /* 0x001cf88a01007387 */ /* 0x0003e80000100a00 */
[----:B------:R-:W4:Y:S04]  /*41c80*/  LDL.LU.64 R140, [R1+0x1600] ;  /* 0x00160000018c7983 */ /* 0x000f280000300a00 */
[----:B------:R-:W4:Y:S01]  /*41c90*/  LDL.LU.64 R142, [R1+0x1608] ;  /* 0x00160800018e7983 */ /* 0x000f220000300a00 */
[----:B-1----:R-:W-:-:S15]  /*41ca0*/  HMMA.1688.F32.TF32 R136, R148, R68, R160 ;  /* 0x000000449488723c */ /* 0x002fde00000810a0 */
[----:B------:R-:W-:-:S04]  /*41cb0*/  NOP ;  /* 0x0000000000007918 */ /* 0x000fc80000000000 */
        /* <DEDUP_REMOVED lines=22> */
[C---:B---3--:R-:W-:Y:S11]  /*41e20*/  HMMA.1688.F32.TF32 R172, R148.reuse, R16, R168 ;  /* 0x0000001094ac723c */ /* 0x048ff600000810a8 */
[----:B------:R-:W-:Y:S04]  /*41e30*/  STL.64 [R1+0x1cb0], R176 ;  /* 0x001cb0b001007387 */ /* 0x000fe80000100a00 */
[----:B------:R-:W-:Y:S01]  /*41e40*/  STL.64 [R1+0x1cb8], R178 ;  /* 0x001cb8b201007387 */ /* 0x000fe20000100a00 */
[C---:B----4-:R-:W-:Y:S03]  /*41e50*/  HMMA.1688.F32.TF32 R168, R148.reuse, R56, R140 ;  /* 0x0000003894a8723c */ /* 0x050fe6000008108c */
        /* <DEDUP_REMOVED lines=11> */
[----:B-1----:R-:W-:Y:S02]  /*41f10*/  HMMA.1688.F32.TF32 R168, R148, R36, R136 ;  /* 0x0000002494a8723c */ /* 0x002fe40000081088 */
[----:B------:R-:W4:Y:S04]  /*41f20*/  LDL.LU.64 R136, [R1+0x1570] ;  /* 0x0015700001887983 */ /* 0x000f280000300a00 */
[----:B------:R-:W4:-:S13]  /*41f30*/  LDL.LU.64 R138, [R1+0x1578] ;  /* 0x00157800018a7983 */ /* 0x000f1a0000300a00 */
[----:B------:R-:W-:Y:S04]  /*41f40*/  STL.64 [R1+0x1c40], R168 ;  /* 0x001c40a801007387 */ /* 0x000fe80000100a00 */
[----:B------:R1:W-:Y:S02]  /*41f50*/  STL.64 [R1+0x1c48], R170 ;  /* 0x001c48aa01007387 */ /* 0x0003e40000100a00 */
[C---:B-1----:R-:W-:Y:S02]  /*41f60*/  HMMA.1688.F32.TF32 R168, R148.reuse, R52, R144 ;  /* 0x0000003494a8723c */ /* 0x042fe40000081090 */
[----:B------:R-:W4:Y:S04]  /*41f70*/  LDL.LU.64 R144, [R1+0x1560] ;  /* 0x0015600001907983 */ /* 0x000f280000300a00 */
[----:B------:R-:W4:Y:S02]  /*41f80*/  LDL.LU.64 R146, [R1+0x1568] ;  /* 0x0015680001927983 */ /* 0x000f240000300a00 */
[C---:B------:R-:W-:Y:S08]  /*41f90*/  HMMA.1688.F32.TF32 R164, R148.reuse, R12, R164 ;  /* 0x0000000c94a4723c */ /* 0x040ff000000810a4 */
[C---:B------:R-:W-:Y:S03]  /*41fa0*/  HMMA.1688.F32.TF32 R160, R148.reuse, R48, R160 ;  /* 0x0000003094a0723c */ /* 0x040fe600000810a0 */
[----:B------:R1:W-:Y:S04]  /*41fb0*/  STL.64 [R1+0x1c30], R168 ;  /* 0x001c30a801007387 */ /* 0x0003e80000100a00 */
[----:B------:R1:W-:Y:S04]  /*41fc0*/  STL.64 [R1+0x1c38], R170 ;  /* 0x001c38aa01007387 */ /* 0x0003e80000100a00 */
[----:B------:R-:W-:Y:S01]  /*41fd0*/  STL.64 [R1+0x1c10], R164 ;  /* 0x001c10a401007387 */ /* 0x000fe20000100a00 */
[C---:B------:R-:W-:Y:S03]  /*41fe0*/  HMMA.1688.F32.TF32 R152, R148.reuse, R28, R152 ;  /* 0x0000001c9498723c */ /* 0x040fe60000081098 */
[----:B------:R-:W-:Y:S04]  /*41ff0*/  STL.64 [R1+0x1c18], R166 ;  /* 0x001c18a601007387 */ /* 0x000fe80000100a00 */
[----:B-1----:R-:W4:Y:S04]  /*42000*/  LDL.LU.64 R168, [R1+0x1490] ;  /* 0x0014900001a87983 */ /* 0x002f280000300a00 */
[----:B------:R-:W-:Y:S04]  /*42010*/  STL.64 [R1+0x1bf0], R160 ;  /* 0x001bf0a001007387 */ /* 0x000fe80000100a00 */
[----:B------:R-:W-:Y:S04]  /*42020*/  STL.64 [R1+0x1bf8], R162 ;  /* 0x001bf8a201007387 */ /* 0x000fe80000100a00 */
[----:B------:R-:W4:Y:S04]  /*42030*/  LDL.LU.64 R170, [R1+0x1498] ;  /* 0x0014980001aa7983 */ /* 0x000f280000300a00 */
[----:B------:R1:W-:Y:S04]  /*42040*/  STL.64 [R1+0x1bd0], R152 ;  /* 0x001bd09801007387 */ /* 0x0003e80000100a00 */
[----:B------:R1:W-:Y:S04]  /*42050*/  STL.64 [R1+0x1bd8], R154 ;  /* 0x001bd89a01007387 */ /* 0x0003e80000100a00 */
        /* <DEDUP_REMOVED lines=15> */
[----:B------:R1:W-:Y:S01]  /*42150*/  STL.64 [R1+0x1ba0], R160 ;  /* 0x001ba0a001007387 */ /* 0x0003e20000100a00 */
[----:B------:R-:W-:Y:S03]  /*42160*/  HMMA.1688.F32.TF32 R144, R148, R64, R144 ;  /* 0x000000409490723c */ /* 0x000fe60000081090 */
[----:B------:R1:W-:Y:S04]  /*42170*/  STL.64 [R1+0x1ba8], R162 ;  /* 0x001ba8a201007387 */ /* 0x0003e80000100a00 */
[----:B-1----:R-:W4:Y:S04]  /*42180*/  LDL.LU.64 R160, [R1+0x1460] ;  /* 0x0014600001a07983 */ /* 0x002f280000300a00 */
[----:B------:R-:W4:Y:S08]  /*42190*/  LDL.LU.64 R162, [R1+0x1468] ;  /* 0x0014680001a27983 */ /* 0x000f300000300a00 */
[----:B------:R1:W-:Y:S04]  /*421a0*/  STL.64 [R1+0x1b80], R144 ;  /* 0x001b809001007387 */ /* 0x0003e80000100a00 */
[----:B------:R1:W-:Y:S04]  /*421b0*/  STL.64 [R1+0x1b88], R146 ;  /* 0x001b889201007387 */ /* 0x0003e80000100a00 */
[----:B------:R-:W4:Y:S04]  /*421c0*/  LDL.LU.64 R164, [R1+0x1450] ;  /* 0x0014500001a47983 */ /* 0x000f280000300a00 */
[----:B------:R-:W4:Y:S04]  /*421d0*/  LDL.LU.64 R166, [R1+0x1458] ;  /* 0x0014580001a67983 */ /* 0x000f280000300a00 */
[----:B-1----:R-:W4:Y:S04]  /*421e0*/  LDL.LU.64 R144, [R1+0x1440] ;  /* 0x0014400001907983 */ /* 0x002f280000300a00 */
[----:B------:R-:W4:Y:S01]  /*421f0*/  LDL.LU.64 R146, [R1+0x1448] ;  /* 0x0014480001927983 */ /* 0x000f220000300a00 */
[----:B------:R-:W-:-:S15]  /*42200*/  HMMA.1688.F32.TF32 R148, R224, R84, R168 ;  /* 0x00000054e094723c */ /* 0x000fde00000810a8 */
        /* <DEDUP_REMOVED lines=8> */
[----:B------:R3:W-:Y:S04]  /*42290*/  STL.64 [R1+0x1b78], R150 ;  /* 0x001b789601007387 */ /* 0x0007e80000100a00 */
[----:B------:R-:W4:Y:S04]  /*422a0*/  LDL.LU.64 R176, [R1+0x1550] ;  /* 0x0015500001b07983 */ /* 0x000f280000300a00 */
[----:B------:R-:W4:Y:S01]  /*422b0*/  LDL.LU.64 R178, [R1+0x1558] ;  /* 0x0015580001b27983 */ /* 0x000f220000300a00 */
[----:B--2---:R-:W-:Y:S03]  /*422c0*/  HMMA.1688.F32.TF32 R152, R224, R80, R140 ;  /* 0x00000050e098723c */ /* 0x004fe6000008108c */
[----:B------:R-:W2:Y:S04]  /*422d0*/  LDL.LU.64 R140, [R1+0x1540] ;  /* 0x00154000018c7983 */ /* 0x000ea80000300a00 */
[----:B------:R-:W2:-:S12]  /*422e0*/  LDL.LU.64 R142, [R1+0x1548] ;  /* 0x00154800018e7983 */ /* 0x000e980000300a00 */
[----:B------:R-:W-:Y:S01]  /*422f0*/  STL.64 [R1+0x4d20], R154 ;  /* 0x004d209a01007387 */ /* 0x000fe20000100a00 */
[----:B---3--:R-:W-:Y:S03]  /*42300*/  HMMA.1688.F32.TF32 R148, R232, R80, R156 ;  /* 0x00000050e894723c */ /* 0x008fe6000008109c */
[----:B------:R-:W-:Y:S05]  /*42310*/  STL.64 [R1+0x4d18], R152 ;  /* 0x004d189801007387 */ /* 0x000fea0000100a00 */
[C---:B----4-:R-:W-:Y:S01]  /*42320*/  HMMA.1688.F32.TF32 R156, R224.reuse, R76, R136 ;  /* 0x0000004ce09c723c */ /* 0x050fe20000081088 */
[----:B------:R-:W3:Y:S10]  /*42330*/  LDL.LU.64 R136, [R1+0x1530] ;  /* 0x0015300001887983 */ /* 0x000ef40000300a00 */
[----:B------:R1:W-:Y:S04]  /*42340*/  STL.64 [R1+0x1b60], R148 ;  /* 0x001b609401007387 */ /* 0x0003e80000100a00 */
[----:B------:R4:W-:Y:S04]  /*42350*/  STL.64 [R1+0x1b68], R150 ;  /* 0x001b689601007387 */ /* 0x0009e80000100a00 */
[----:B------:R-:W3:Y:S04]  /*42360*/  LDL.LU.64 R138, [R1+0x1538] ;  /* 0x00153800018a7983 */ /* 0x000ee80000300a00 */
[----:B------:R-:W-:Y:S04]  /*42370*/  STL.64 [R1+0x4d30], R158 ;  /* 0x004d309e01007387 */ /* 0x000fe80000100a00 */
[----:B------:R-:W-:Y:S04]  /*42380*/  STL.64 [R1+0x4d28], R156 ;  /* 0x004d289c01007387 */ /* 0x000fe80000100a00 */
[----:B-1----:R-:W3:Y:S04]  /*42390*/  LDL.LU.64 R148, [R1+0x1520] ;  /* 0x0015200001947983 */ /* 0x002ee80000300a00 */
[----:B----4-:R-:W4:Y:S01]  /*423a0*/  LDL.LU.64 R150, [R1+0x1528] ;  /* 0x0015280001967983 */ /* 0x010f220000300a00 */
[C---:B------:R-:W-:Y:S08]  /*423b0*/  HMMA.1688.F32.TF32 R160, R224.reuse, R72, R160 ;  /* 0x00000048e0a0723c */ /* 0x040ff000000810a0 */
[C---:B------:R-:W-:Y:S08]  /*423c0*/  HMMA.1688.F32.TF32 R164, R224.reuse, R68, R164 ;  /* 0x00000044e0a4723c */ /* 0x040ff000000810a4 */
[C---:B------:R-:W-:Y:S03]  /*423d0*/  HMMA.1688.F32.TF32 R168, R224.reuse, R8, R144 ;  /* 0x00000008e0a8723c */ /* 0x040fe60000081090 */
[----:B------:R-:W-:Y:S04]  /*423e0*/  STL.64 [R1+0x4db0], R162 ;  /* 0x004db0a201007387 */ /* 0x000fe80000100a00 */
[----:B------:R-:W-:Y:S04]  /*423f0*/  STL.64 [R1+0x4da8], R160 ;  /* 0x004da8a001007387 */ /* 0x000fe80000100a00 */
[----:B------:R-:W-:Y:S04]  /*42400*/  STL.64 [R1+0x4dc0], R166 ;  /* 0x004dc0a601007387 */ /* 0x000fe80000100a00 */
[----:B------:R-:W-:Y:S04]  /*42410*/  STL.64 [R1+0x4db8], R164 ;  /* 0x004db8a401007387 */ /* 0x000fe80000100a00 */
[----:B------:R-:W4:Y:S04]  /*42420*/  LDL.LU.64 R144, [R1+0x1510] ;  /* 0x0015100001907983 */ /* 0x000f280000300a00 */
[----:B------:R-:W4:Y:S01]  /*42430*/  LDL.LU.64 R146, [R1+0x1518] ;  /* 0x0015180001927983 */ /* 0x000f220000300a00 */
[C---:B------:R-:W-:Y:S03]  /*42440*/  HMMA.1688.F32.TF32 R172, R224.reuse, R44, R172 ;  /* 0x0000002ce0ac723c */ /* 0x040fe600000810ac */
[----:B------:R-:W-:Y:S04]  /*42450*/  STL.64 [R1+0x4dd0], R170 ;  /* 0x004dd0aa01007387 */ /* 0x000fe80000100a00 */
[----:B------:R-:W-:Y:S01]  /*42460*/  STL.64 [R1+0x4dc8], R168 ;  /* 0x004dc8a801007387 */ /* 0x000fe20000100a00 */
[C---:B------:R-:W-:Y:S11]  /*42470*/  HMMA.1688.F32.TF32 R176, R224.reuse, R40, R176 ;  /* 0x00000028e0b0723c */ /* 0x040ff600000810b0 */
[----:B------:R-:W-:Y:S04]  /*42480*/  STL.64 [R1+0x4de0], R174 ;  /* 0x004de0ae01007387 */ /* 0x000fe80000100a00 */
[----:B------:R-:W-:Y:S04]  /*42490*/  STL.64 [R1+0x4dd8], R172 ;  /* 0x004dd8ac01007387 */ /* 0x000fe80000100a00 */
[----:B------:R-:W-:Y:S04]  /*424a0*/  STL.64 [R1+0x4df0], R178 ;  /* 0x004df0b201007387 */ /* 0x000fe80000100a00 */
[----:B------:R1:W-:Y:S01]  /*424b0*/  STL.64 [R1+0x4de8], R176 ;  /* 0x004de8b001007387 */ /* 0x0003e20000100a00 */
[----:B--2---:R-:W-:Y:S03]  /*424c0*/  HMMA.1688.F32.TF32 R180, R224, R16, R140 ;  /* 0x00000010e0b4723c */ /* 0x004fe6000008108c */
[----:B------:R-:W2:Y:S04]  /*424d0*/  LDL.LU.64 R140, [R1+0x1500] ;  /* 0x00150000018c7983 */ /* 0x000ea80000300a00 */
[----:B------:R-:W2:-:S12]  /*424e0*/  LDL.LU.64 R142, [R1+0x1508] ;  /* 0x00150800018e7983 */ /* 0x000e980000300a00 */
[----:B------:R-:W-:Y:S04]  /*424f0*/  STL.64 [R1+0x4e00], R182 ;  /* 0x004e00b601007387 */ /* 0x000fe80000100a00 */
[----:B------:R-:W-:Y:S01]  /*42500*/  STL.64 [R1+0x4df8], R180 ;  /* 0x004df8b401007387 */ /* 0x000fe20000100a00 */
[C---:B---3--:R-:W-:Y:S03]  /*42510*/  HMMA.1688.F32.TF32 R184, R224.reuse, R56, R136 ;  /* 0x00000038e0b8723c */ /* 0x048fe60000081088 */
[----:B------:R-:W3:Y:S04]  /*42520*/  LDL.LU.64 R136, [R1+0x14f0] ;  /* 0x0014f00001887983 */ /* 0x000ee80000300a00 */
[----:B------:R-:W3:Y:S01]  /*42530*/  LDL.LU.64 R138, [R1+0x14f8] ;  /* 0x0014f800018a7983 */ /* 0x000ee20000300a00 */
[C---:B----4-:R-:W-:Y:S11]  /*42540*/  HMMA.1688.F32.TF32 R188, R224.reuse, R60, R148 ;  /* 0x0000003ce0bc723c */ /* 0x050ff60000081094 */
[----:B------:R-:W-:Y:S04]  /*42550*/  STL.64 [R1+0x4e10], R186 ;  /* 0x004e10ba01007387 */ /* 0x000fe80000100a00 */
[----:B------:R-:W-:Y:S04]  /*42560*/  STL.64 [R1+0x4e08], R184 ;  /* 0x004e08b801007387 */ /* 0x000fe80000100a00 */
[----:B-1----:R-:W4:Y:S04]  /*42570*/  LDL.LU.64 R176, [R1+0x14e0] ;  /* 0x0014e00001b07983 */ /* 0x002f280000300a00 */
[----:B------:R-:W4:Y:S04]  /*42580*/  LDL.LU.64 R178, [R1+0x14e8] ;  /* 0x0014e80001b27983 */ /* 0x000f280000300a00 */
[----:B------:R-:W4:Y:S04]  /*42590*/  LDL.LU.64 R172, [R1+0x14d0] ;  /* 0x0014d00001ac7983 */ /* 0x000f280000300a00 */
[----:B------:R-:W4:Y:S04]  /*425a0*/  LDL.LU.64 R174, [R1+0x14d8] ;  /* 0x0014d80001ae7983 */ /* 0x000f280000300a00 */
[----:B------:R-:W-:Y:S04]  /*425b0*/  STL.64 [R1+0x4e20], R190 ;  /* 0x004e20be01007387 */ /* 0x000fe80000100a00 */
[----:B------:R-:W-:Y:S04]  /*425c0*/  STL.64 [R1+0x4e18], R188 ;  /* 0x004e18bc01007387 */ /* 0x000fe80000100a00 */
        /* <DEDUP_REMOVED lines=16> */
[----:B------:R-:W-:Y:S01]  /*426d0*/  STL.64 [R1+0x4e28], R192 ;  /* 0x004e28c001007387 */ /* 0x000fe20000100a00 */
        /* <DEDUP_REMOVED lines=8> */
[C---:B----4-:R-:W-:Y:S08]  /*42760*/  HMMA.1688.F32.TF32 R204, R224.reuse, R48, R176 ;  /* 0x00000030e0cc723c */ /* 0x050ff000000810b0 */
[C---:B------:R-:W-:Y:S03]  /*42770*/  HMMA.1688.F32.TF32 R208, R224.reuse, R28, R172 ;  /* 0x0000001ce0d0723c */ /* 0x040fe600000810ac */
[----:B------:R-:W-:Y:S05]  /*42780*/  STL.64 [R1+0x4e50], R202 ;  /* 0x004e50ca01007387 */ /* 0x000fea0000100a00 */
[C---:B------:R-:W-:Y:S08]  /*42790*/  HMMA.1688.F32.TF32 R212, R224.reuse, R32, R168 ;  /* 0x00000020e0d4723c */ /* 0x040ff000000810a8 */
[C---:B------:R-:W-:Y:S08]  /*427a0*/  HMMA.1688.F32.TF32 R216, R224.reuse, R20, R164 ;  /* 0x00000014e0d8723c */ /* 0x040ff000000810a4 */
[C---:B------:R-:W-:Y:S01]  /*427b0*/  HMMA.1688.F32.TF32 R220, R224.reuse, R24, R160 ;  /* 0x00000018e0dc723c */ /* 0x040fe200000810a0 */
[----:B------:R-:W-:Y:S07]  /*427c0*/  STL.64 [R1+0x4e48], R200 ;  /* 0x004e48c801007387 */ /* 0x000fee0000100a00 */
[----:B------:R-:W-:Y:S01]  /*427d0*/  HMMA.1688.F32.TF32 R224, R224, R64, R156 ;  /* 0x00000040e0e0723c */ /* 0x000fe2000008109c */
[----:B------:R-:W-:Y:S07]  /*427e0*/  STL.64 [R1+0x4e60], R206 ;  /* 0x004e60ce01007387 */ /* 0x000fee0000100a00 */
[C---:B------:R-:W-:Y:S01]  /*427f0*/  HMMA.1688.F32.TF32 R152, R232.reuse, R76, R152 ;  /* 0x0000004ce898723c */ /* 0x040fe20000081098 */
[----:B------:R-:W-:Y:S07]  /*42800*/  STL.64 [R1+0x4e58], R204 ;  /* 0x004e58cc01007387 */ /* 0x000fee0000100a00 */
[C---:B------:R-:W-:Y:S01]  /*42810*/  HMMA.1688.F32.TF32 R148, R232.reuse, R72, R148 ;  /* 0x00000048e894723c */ /* 0x040fe20000081094 */
[----:B------:R-:W-:Y:S07]  /*42820*/  STL.64 [R1+0x4e70], R210 ;  /* 0x004e70d201007387 */ /* 0x000fee0000100a00 */
[----:B------:R-:W-:Y:S01]  /*42830*/  HMMA.1688.F32.TF32 R144, R232, R68, R144 ;  /* 0x00000044e890723c */ /* 0x000fe20000081090 */
        /* <DEDUP_REMOVED lines=11> */
[----:B------:R-:W-:-:S03]  /*428f0*/  IMAD.MOV.U32 R244, RZ, RZ, R130 ;  /* 0x000000fffff47224 */ /* 0x000fc600078e0082 */
[----:B------:R-:W-:Y:S01]  /*42900*/  STL.64 [R1+0x19f0], R148 ;  /* 0x0019f09401007387 */ /* 0x000fe20000100a00 */
[----:B------:R-:W-:-:S03]  /*42910*/  IMAD.MOV.U32 R245, RZ, RZ, R131 ;  /* 0x000000fffff57224 */ /* 0x000fc600078e0083 */
[----:B------:R-:W-:Y:S04]  /*42920*/  STL.64 [R1+0x19f8], R150 ;  /* 0x0019f89601007387 */ /* 0x000fe80000100a00 */
[----:B------:R-:W-:Y:S01]  /*42930*/  STL.64 [R1+0x19c0], R144 ;  /* 0x0019c09001007387 */ /* 0x000fe20000100a00 */
[----:B---3--:R-:W-:-:S15]  /*42940*/  HMMA.1688.F32.TF32 R136, R232, R44, R136 ;  /* 0x0000002ce888723c */ /* 0x008fde0000081088 */
[----:B------:R-:W-:-:S04]  /*42950*/  NOP ;  /* 0x0000000000007918 */ /* 0x000fc80000000000 */
[----:B------:R1:W-:Y:S01]  /*42960*/  STL [R1+0x1a80], R136 ;  /* 0x001a808801007387 */ /* 0x0003e20000100800 */
[----:B------:R-:W-:-:S03]  /*42970*/  IMAD.MOV.U32 R105, RZ, RZ, R137 ;  /* 0x000000ffff697224 */ /* 0x000fc600078e0089 */
[----:B------:R-:W3:Y:S01]  /*42980*/  LDL.LU R130, [R1+0x5064] ;  /* 0x0050640001827983 */ /* 0x000ee20000300800 */
[----:B------:R-:W-:Y:S02]  /*42990*/  IMAD.MOV.U32 R104, RZ, RZ, R138 ;  /* 0x000000ffff687224 */ /* 0x000fe400078e008a */
[----:B------:R-:W-:Y:S01]  /*429a0*/  IMAD.MOV.U32 R101, RZ, RZ, R139 ;  /* 0x000000ffff657224 */ /* 0x000fe200078e008b */
[----:B------:R-:W3:Y:S04]  /*429b0*/  LDL.LU R131, [R1+0x5060] ;  /* 0x0050600001837983 */ /* 0x000ee80000300800 */
[----:B-1----:R-:W4:Y:S04]  /*429c0*/  LDL.LU.64 R136, [R1+0x1310] ;  /* 0x0013100001887983 */ /* 0x002f280000300a00 */
[----:B------:R-:W4:Y:S01]  /*429d0*/  LDL.LU.64 R138, [R1+0x1318] ;  /* 0x00131800018a7983 */ /* 0x000f220000300a00 */
[----:B------:R-:W-:-:S02]  /*429e0*/  IMAD.MOV.U32 R238, RZ, RZ, R5 ;  /* 0x000000ffffee7224 */ /* 0x000fc400078e0005 */
        /* <DEDUP_REMOVED lines=17> */
[----:B--2---:R-:W-:Y:S03]  /*42b00*/  HMMA.1688.F32.TF32 R140, R232, R8, R140 ;  /* 0x00000008e88c723c */ /* 0x004fe6000008108c */
[----:B------:R-:W2:Y:S01]  /*42b10*/  LDL.LU.64 R152, [R1+0x11e0] ;  /* 0x0011e00001987983 */ /* 0x000ea20000300a00 */
[----:B------:R-:W-:-:S03]  /*42b20*/  IMAD.MOV.U32 R252, RZ, RZ, R146 ;  /* 0x000000fffffc7224 */ /* 0x000fc600078e0092 */
[----:B------:R-:W2:Y:S01]  /*42b30*/  LDL.LU.64 R154, [R1+0x11e8] ;  /* 0x0011e800019a7983 */ /* 0x000ea20000300a00 */
[----:B------:R-:W-:-:S03]  /*42b40*/  IMAD.MOV.U32 R68, RZ, RZ, R147 ;  /* 0x000000ffff447224 */ /* 0x000fc600078e0093 */
[----:B------:R-:W2:Y:S04]  /*42b50*/  LDL.LU.64 R148, [R1+0x11c0] ;  /* 0x0011c00001947983 */ /* 0x000ea80000300a00 */
[----:B------:R-:W2:Y:S04]  /*42b60*/  LDL.LU.64 R150, [R1+0x11c8] ;  /* 0x0011c80001967983 */ /* 0x000ea80000300a00 */
[----:B------:R-:W2:Y:S04]  /*42b70*/  LDL.LU.64 R144, [R1+0x11a0] ;  /* 0x0011a00001907983 */ /* 0x000ea80000300a00 */
[----:B------:R-:W2:Y:S01]  /*42b80*/  LDL.LU.64 R146, [R1+0x11a8] ;  /* 0x0011a80001927983 */ /* 0x000ea20000300a00 */
[----:B------:R-:W-:-:S02]  /*42b90*/  IMAD.MOV.U32 R100, RZ, RZ, R140 ;  /* 0x000000ffff647224 */ /* 0x000fc400078e008c */
[----:B------:R-:W-:Y:S02]  /*42ba0*/  IMAD.MOV.U32 R97, RZ, RZ, R141 ;  /* 0x000000ffff617224 */ /* 0x000fe400078e008d */
[----:B------:R-:W-:Y:S01]  /*42bb0*/  IMAD.MOV.U32 R96, RZ, RZ, R142 ;  /* 0x000000ffff607224 */ /* 0x000fe200078e008e */
[----:B------:R-:W2:Y:S01]  /*42bc0*/  LDL.LU.64 R140, [R1+0x1180] ;  /* 0x00118000018c7983 */ /* 0x000ea20000300a00 */
[----:B------:R-:W-:Y:S02]  /*42bd0*/  IMAD.MOV.U32 R93, RZ, RZ, R143 ;  /* 0x000000ffff5d7224 */ /* 0x000fe400078e008f */
[----:B------:R-:W-:Y:S01]  /*42be0*/  IMAD.MOV.U32 R240, RZ, RZ, R134 ;  /* 0x000000fffff07224 */ /* 0x000fe200078e0086 */
[----:B------:R-:W2:Y:S01]  /*42bf0*/  LDL.LU.64 R142, [R1+0x1188] ;  /* 0x00118800018e7983 */ /* 0x000ea20000300a00 */
[----:B------:R-:W-:-:S03]  /*42c00*/  IMAD.MOV.U32 R241, RZ, RZ, R135 ;  /* 0x000000fffff17224 */ /* 0x000fc600078e0087 */
[----:B------:R-:W2:Y:S04]  /*42c10*/  LDL.LU R134, [R1+0x505c] ;  /* 0x00505c0001867983 */ /* 0x000ea80000300800 */
[----:B------:R-:W2:Y:S01]  /*42c20*/  LDL.LU R135, [R1+0x5058] ;  /* 0x0050580001877983 */ /* 0x000ea20000300800 */
[----:B----4-:R-:W-:-:S15]  /*42c30*/  HMMA.1688.F32.TF32 R136, R232, R40, R136 ;  /* 0x00000028e888723c */ /* 0x010fde0000081088 */
[----:B------:R-:W-:-:S04]  /*42c40*/  NOP ;  /* 0x0000000000007918 */ /* 0x000fc80000000000 */
[----:B------:R-:W-:Y:S02]  /*42c50*/  IMAD.MOV.U32 R92, RZ, RZ, R136 ;  /* 0x000000ffff5c7224 */ /* 0x000fe400078e0088 */
[----:B------:R-:W-:Y:S02]  /*42c60*/  IMAD.MOV.U32 R77, RZ, RZ, R137 ;  /* 0x000000ffff4d7224 */ /* 0x000fe400078e0089 */
[----:B------:R-:W-:Y:S01]  /*42c70*/  IMAD.MOV.U32 R76, RZ, RZ, R138 ;  /* 0x000000ffff4c7224 */ /* 0x000fe200078e008a */
[----:B------:R-:W4:Y:S01]  /*42c80*/  LDL.LU.64 R136, [R1+0x1120] ;  /* 0x0011200001887983 */ /* 0x000f220000300a00 */
[----:B------:R-:W-:-:S03]  /*42c90*/  IMAD.MOV.U32 R73, RZ, RZ, R139 ;  /* 0x000000ffff497224 */ /* 0x000fc600078e008b */
[----:B------:R-:W4:Y:S01]  /*42ca0*/  LDL.LU.64 R138, [R1+0x1128] ;  /* 0x00112800018a7983 */ /* 0x000f220000300a00 */
[C---:B---3--:R-:W-:Y:S08]  /*42cb0*/  HMMA.1688.F32.TF32 R4, R232.reuse, R16, R4 ;  /* 0x00000010e804723c */ /* 0x048ff00000081004 */
[C---:B------:R-:W-:Y:S11]  /*42cc0*/  HMMA.1688.F32.TF32 R172, R232.reuse, R60, R172 ;  /* 0x0000003ce8ac723c */ /* 0x040ff600000810ac */
[----:B------:R-:W-:Y:S04]  /*42cd0*/  STL.64 [R1+0x4cf8], R6 ;  /* 0x004cf80601007387 */ /* 0x000fe80000100a00 */
[----:B------:R1:W-:Y:S02]  /*42ce0*/  STL.64 [R1+0x4cf0], R4 ;  /* 0x004cf00401007387 */ /* 0x0003e40000100a00 */
[----:B-1----:R-:W-:Y:S02]  /*42cf0*/  HMMA.1688.F32.TF32 R4, R232, R36, R168 ;  /* 0x00000024e804723c */ /* 0x002fe400000810a8 */
[----:B------:R-:W-:Y:S01]  /*42d00*/  STL.64 [R1+0x19e0], R172 ;  /* 0x0019e0ac01007387 */ /* 0x000fe20000100a00 */
[----:B------:R-:W-:-:S03]  /*42d10*/  LOP3.LUT R85, R0, 0x20, RZ, 0x3c, !PT ;  /* 0x0000002000557812 */ /* 0x000fc600078e3cff */
[----:B------:R-:W-:Y:S02]  /*42d20*/  STL.64 [R1+0x19e8], R174 ;  /* 0x0019e8ae01007387 */ /* 0x000fe40000100a00 */
[C---:B------:R-:W-:Y:S02]  /*42d30*/  HMMA.1688.F32.TF32 R164, R232.reuse, R52, R164 ;  /* 0x00000034e8a4723c */ /* 0x040fe400000810a4 */
[----:B------:R-:W-:Y:S04]  /*42d40*/  LDS R229, [R85+UR10+0x2000] ;  /* 0x0020000a55e57984 */ /* 0x000fe80008000800 */
[----:B------:R-:W1:Y:S02]  /*42d50*/  LDS R231, [R85+UR10+0x3000] ;  /* 0x0030000a55e77984 */ /* 0x000e640008000800 */
[C---:B------:R-:W-:Y:S03]  /*42d60*/  HMMA.1688.F32.TF32 R160, R232.reuse, R12, R160 ;  /* 0x0000000ce8a0723c */ /* 0x040fe600000810a0 */
[----:B------:R-:W-:Y:S04]  /*42d70*/  STL.64 [R1+0x19b0], R4 ;  /* 0x0019b00401007387 */ /* 0x000fe80000100a00 */
[----:B------:R3:W-:Y:S02]  /*42d80*/  STL.64 [R1+0x19b8], R6 ;  /* 0x0019b80601007387 */ /* 0x0007e40000100a00 */
[C---:B---3--:R-:W-:Y:S02]  /*42d90*/  HMMA.1688.F32.TF32 R4, R232.reuse, R48, R156 ;  /* 0x00000030e804723c */ /* 0x048fe4000008109c */
[----:B------:R-:W-:Y:S04]  /*42da0*/  STL.64 [R1+0x1990], R164 ;  /* 0x001990a401007387 */ /* 0x000fe80000100a00 */
[----:B------:R-:W-:Y:S02]  /*42db0*/  STL.64 [R1+0x1998], R166 ;  /* 0x001998a601007387 */ /* 0x000fe40000100a00 */
[C---:B--2---:R-:W-:Y:S02]  /*42dc0*/  HMMA.1688.F32.TF32 R152, R232.reuse, R28, R152 ;  /* 0x0000001ce898723c */ /* 0x044fe40000081098 */
        /* <DEDUP_REMOVED lines=8> */
[----:B------:R-:W-:Y:S02]  /*42e50*/  HMMA.1688.F32.TF32 R140, R232, R24, R140 ;  /* 0x00000018e88c723c */ /* 0x000fe4000008108c */
[----:B------:R-:W-:Y:S04]  /*42e60*/  STL.64 [R1+0x1910], R148 ;  /* 0x0019109401007387 */ /* 0x000fe80000100a00 */
[----:B------:R-:W-:Y:S05]  /*42e70*/  STL.64 [R1+0x1918], R150 ;  /* 0x0019189601007387 */ /* 0x000fea0000100a00 */
[----:B------:R-:W-:Y:S04]  /*42e80*/  STL.64 [R1+0x18f0], R4 ;  /* 0x0018f00401007387 */ /* 0x000fe80000100a00 */
[----:B------:R1:W-:Y:S02]  /*42e90*/  STL.64 [R1+0x18f8], R6 ;  /* 0x0018f80601007387 */ /* 0x0003e40000100a00 */
[----:B-1----:R-:W-:Y:S01]  /*42ea0*/  HMMA.1688.F32.TF32 R4, R228, R134, R236 ;  /* 0x00000086e404723c */ /* 0x002fe200000810ec */
[----:B------:R-:W-:Y:S01]  /*42eb0*/  IMAD.MOV.U32 R246, RZ, RZ, R129 ;  /* 0x000000fffff67224 */ /* 0x000fe200078e0081 */
[----:B------:R-:W-:Y:S01]  /*42ec0*/  STL.64 [R1+0x18d0], R140 ;  /* 0x0018d08c01007387 */ /* 0x000fe20000100a00 */
[----:B------:R-:W-:-:S02]  /*42ed0*/  IMAD.MOV.U32 R247, RZ, RZ, R128 ;  /* 0x000000fffff77224 */ /* 0x000fc400078e0080 */
[----:B------:R-:W-:Y:S01]  /*42ee0*/  IMAD.MOV.U32 R242, RZ, RZ, R133 ;  /* 0x000000fffff27224 */ /* 0x000fe200078e0085 */
[----:B------:R-:W-:Y:S01]  /*42ef0*/  STL.64 [R1+0x18d8], R142 ;  /* 0x0018d88e01007387 */ /* 0x000fe20000100a00 */
[----:B------:R-:W-:Y:S02]  /*42f00*/  IMAD.MOV.U32 R243, RZ, RZ, R132 ;  /* 0x000000fffff37224 */ /* 0x000fe400078e0084 */
[----:B------:R-:W-:Y:S02]  /*42f10*/  IMAD.MOV.U32 R248, RZ, RZ, R125 ;  /* 0x000000fffff87224 */ /* 0x000fe400078e007d */
[----:B------:R-:W-:Y:S02]  /*42f20*/  IMAD.MOV.U32 R249, RZ, RZ, R124 ;  /* 0x000000fffff97224 */ /* 0x000fe400078e007c */
[----:B------:R-:W-:Y:S02]  /*42f30*/  IMAD.MOV.U32 R250, RZ, RZ, R3 ;  /* 0x000000fffffa7224 */ /* 0x000fe400078e0003 */
[----:B------:R-:W-:-:S02]  /*42f40*/  IMAD.MOV.U32 R251, RZ, RZ, R2 ;  /* 0x000000fffffb7224 */ /* 0x000fc400078e0002 */
[----:B------:R-:W-:Y:S02]  /*42f50*/  IMAD.MOV.U32 R236, RZ, RZ, R111 ;  /* 0x000000ffffec7224 */ /* 0x000fe400078e006f */
[----:B------:R-:W-:Y:S02]  /*42f60*/  IMAD.MOV.U32 R237, RZ, RZ, R110 ;  /* 0x000000ffffed7224 */ /* 0x000fe400078e006e */
[----:B------:R-:W-:Y:S02]  /*42f70*/  IMAD.MOV.U32 R238, RZ, RZ, R107 ;  /* 0x000000ffffee7224 */ /* 0x000fe400078e006b */
[----:B------:R-:W-:Y:S01]  /*42f80*/  IMAD.MOV.U32 R239, RZ, RZ, R106 ;  /* 0x000000ffffef7224 */ /* 0x000fe200078e006a */
[----:B----4-:R-:W-:-:S15]  /*42f90*/  HMMA.1688.F32.TF32 R136, R232, R64, R136 ;  /* 0x00000040e888723c */ /* 0x010fde0000081088 */
[----:B------:R-:W-:-:S04]  /*42fa0*/  NOP ;  /* 0x0000000000007918 */ /* 0x000fc80000000000 */
[----:B------:R-:W-:Y:S04]  /*42fb0*/  STL.64 [R1+0x18a0], R136 ;  /* 0x0018a08801007387 */ /* 0x000fe80000100a00 */
[----:B------:R1:W-:Y:S04]  /*42fc0*/  STL.64 [R1+0x18a8], R138 ;  /* 0x0018a88a01007387 */ /* 0x0003e80000100a00 */
[----:B------:R-:W-:Y:S04]  /*42fd0*/  STL.64 [R1+0x1880], R4 ;  /* 0x0018800401007387 */ /* 0x000fe80000100a00 */
[----:B------:R2:W-:Y:S01]  /*42fe0*/  STL.64 [R1+0x1888], R6 ;  /* 0x0018880601007387 */ /* 0x0005e20000100a00 */
[C---:B-1----:R-:W-:Y:S08]  /*42ff0*/  HMMA.1688.F32.TF32 R136, R228.reuse, R130, R240 ;  /* 0x00000082e488723c */ /* 0x042ff000000810f0 */
[----:B--2---:R-:W-:Y:S01]  /*43000*/  HMMA.1688.F32.TF32 R4, R228, R126, R244 ;  /* 0x0000007ee404723c */ /* 0x004fe200000810f4 */
[----:B------:R-:W-:-:S02]  /*43010*/  IMAD.MOV.U32 R240, RZ, RZ, R94 ;  /* 0x000000fffff07224 */ /* 0x000fc400078e005e */
[----:B------:R-:W-:-:S08]  /*43020*/  IMAD.MOV.U32 R241, RZ, RZ, R95 ;  /* 0x000000fffff17224 */ /* 0x000fd000078e005f */
[----:B------:R1:W-:Y:S04]  /*43030*/  STL.64 [R1+0x1860], R136 ;  /* 0x0018608801007387 */ /* 0x0003e80000100a00 */
[----:B------:R2:W-:Y:S04]  /*43040*/  STL.64 [R1+0x1868], R138 ;  /* 0x0018688a01007387 */ /* 0x0005e80000100a00 */
[----:B------:R-:W-:Y:S02]  /*43050*/  IMAD.MOV.U32 R125, RZ, RZ, R4 ;  /* 0x000000ffff7d7224 */ /* 0x000fe400078e0004 */
[----:B------:R-:W-:-:S02]  /*43060*/  IMAD.MOV.U32 R124, RZ, RZ, R5 ;  /* 0x000000ffff7c7224 */ /* 0x000fc400078e0005 */
[----:B------:R-:W-:Y:S02]  /*43070*/  IMAD.MOV.U32 R121, RZ, RZ, R6 ;  /* 0x000000ffff797224 */ /* 0x000fe400078e0006 */
[----:B------:R-:W-:Y:S02]  /*43080*/  IMAD.MOV.U32 R120, RZ, RZ, R7 ;  /* 0x000000ffff787224 */ /* 0x000fe400078e0007 */
[----:B------:R-:W-:Y:S01]  /*43090*/  HMMA.1688.F32.TF32 R4, R228, R122, R248 ;  /* 0x0000007ae404723c */ /* 0x000fe200000810f8 */
[----:B------:R-:W-:Y:S02]  /*430a0*/  IMAD.MOV.U32 R248, RZ, RZ, R115 ;  /* 0x000000fffff87224 */ /* 0x000fe400078e0073 */
[----:B------:R-:W3:Y:S01]  /*430b0*/  LDL.LU R115, [R1+0x5054] ;  /* 0x0050540001737983 */ /* 0x000ee20000300800 */
[----:B------:R-:W-:Y:S02]  /*430c0*/  IMAD.MOV.U32 R249, RZ, RZ, R114 ;  /* 0x000000fffff97224 */ /* 0x000fe400078e0072 */
[----:B------:R-:W-:Y:S01]  /*430d0*/  IMAD.MOV.U32 R250, RZ, RZ, R90 ;  /* 0x000000fffffa7224 */ /* 0x000fe200078e005a */
[----:B------:R-:W4:Y:S01]  /*430e0*/  LDL.LU R114, [R1+0x5050] ;  /* 0x0050500001727983 */ /* 0x000f220000300800 */
[----:B------:R-:W-:-:S03]  /*430f0*/  IMAD.MOV.U32 R251, RZ, RZ, R91 ;  /* 0x000000fffffb7224 */ /* 0x000fc600078e005b */
[----:B------:R-:W4:Y:S01]  /*43100*/  LDL.LU R90, [R1+0x504c] ;  /* 0x00504c00015a7983 */ /* 0x000f220000300800 */
[----:B------:R-:W-:-:S03]  /*43110*/  IMAD.MOV.U32 R242, RZ, RZ, R119 ;  /* 0x000000fffff27224 */ /* 0x000fc600078e0077 */
[----:B------:R-:W4:Y:S01]  /*43120*/  LDL.LU R91, [R1+0x5048] ;  /* 0x00504800015b7983 */ /* 0x000f220000300800 */
[----:B------:R-:W-:-:S03]  /*43130*/  IMAD.MOV.U32 R243, RZ, RZ, R118 ;  /* 0x000000fffff37224 */ /* 0x000fc600078e0076 */
[----:B------:R-:W4:Y:S04]  /*43140*/  LDL.LU R94, [R1+0x5044] ;  /* 0x00504400015e7983 */ /* 0x000f280000300800 */
        /* <DEDUP_REMOVED lines=10> */
[----:B------:R-:W4:Y:S01]  /*431f0*/  LDL.LU R167, [R1+0xd6c] ;  /* 0x000d6c0001a77983 */ /* 0x000f220000300800 */
[----:B-1----:R-:W-:-:S03]  /*43200*/  IMAD.MOV.U32 R136, RZ, RZ, R103 ;  /* 0x000000ffff887224 */ /* 0x002fc600078e0067 */
[----:B------:R-:W4:Y:S01]  /*43210*/  LDL.LU R160, [R1+0xc80] ;  /* 0x000c800001a07983 */ /* 0x000f220000300800 */
[----:B------:R-:W-:-:S03]  /*43220*/  IMAD.MOV.U32 R137, RZ, RZ, R102 ;  /* 0x000000ffff897224 */ /* 0x000fc600078e0066 */
[----:B------:R-:W4:Y:S04]  /*43230*/  LDL.LU R161, [R1+0xc84] ;  /* 0x000c840001a17983 */ /* 0x000f280000300800 */
[----:B------:R-:W4:Y:S04]  /*43240*/  LDL.LU R162, [R1+0xc88] ;  /* 0x000c880001a27983 */ /* 0x000f280000300800 */
[----:B------:R-:W4:Y:S04]  /*43250*/  LDL.LU R163, [R1+0xc8c] ;  /* 0x000c8c0001a37983 */ /* 0x000f280000300800 */
[----:B------:R-:W4:Y:S04]  /*43260*/  LDL.LU R103, [R1+0x5024] ;  /* 0x0050240001677983 */ /* 0x000f280000300800 */
[----:B------:R-:W4:Y:S01]  /*43270*/  LDL.LU R102, [R1+0x5020] ;  /* 0x0050200001667983 */ /* 0x000f220000300800 */
[----:B--2---:R-:W-:-:S02]  /*43280*/  IMAD.MOV.U32 R138, RZ, RZ, R98 ;  /* 0x000000ffff8a7224 */ /* 0x004fc400078e0062 */
[----:B------:R-:W-:Y:S01]  /*43290*/  IMAD.MOV.U32 R139, RZ, RZ, R99 ;  /* 0x000000ffff8b7224 */ /* 0x000fe200078e0063 */
[----:B------:R-:W2:Y:S04]  /*432a0*/  LDL.LU R98, [R1+0x501c] ;  /* 0x00501c0001627983 */ /* 0x000ea80000300800 */
        /* <DEDUP_REMOVED lines=8> */
[----:B------:R-:W2:Y:S01]  /*43330*/  LDL.LU R155, [R1+0xa9c] ;  /* 0x000a9c00019b7983 */ /* 0x000ea20000300800 */
[----:B---3--:R-:W-:-:S02]  /*43340*/  IMAD.MOV.U32 R141, RZ, RZ, R115 ;  /* 0x000000ffff8d7224 */ /* 0x008fc400078e0073 */
[----:B----4-:R-:W-:Y:S02]  /*43350*/  IMAD.MOV.U32 R140, RZ, RZ, R114 ;  /* 0x000000ffff8c7224 */ /* 0x010fe400078e0072 */
        /* <DEDUP_REMOVED lines=8> */
[----:B------:R-:W3:Y:S04]  /*433e0*/  LDL.LU R102, [R1+0x5014] ;  /* 0x0050140001667983 */ /* 0x000ee80000300800 */
[----:B------:R-:W3:Y:S04]  /*433f0*/  LDL.LU R103, [R1+0x5010] ;  /* 0x0050100001677983 */ /* 0x000ee80000300800 */
[----:B------:R-:W4:Y:S04]  /*43400*/  LDL.LU R106, [R1+0x500c] ;  /* 0x00500c00016a7983 */ /* 0x000f280000300800 */
[----:B------:R-:W4:Y:S04]  /*43410*/  LDL.LU R107, [R1+0x5008] ;  /* 0x00500800016b7983 */ /* 0x000f280000300800 */
[----:B------:R-:W2:Y:S04]  /*43420*/  LDL.LU R110, [R1+0x5004] ;  /* 0x00500400016e7983 */ /* 0x000ea80000300800 */
[----:B------:R-:W2:Y:S04]  /*43430*/  LDL.LU R111, [R1+0x5000] ;  /* 0x00500000016f7983 */ /* 0x000ea80000300800 */
[----:B------:R-:W2:Y:S04]  /*43440*/  LDL.LU R118, [R1+0x4ffc] ;  /* 0x004ffc0001767983 */ /* 0x000ea80000300800 */
[----:B------:R-:W2:Y:S04]  /*43450*/  LDL.LU R119, [R1+0x4ff8] ;  /* 0x004ff80001777983 */ /* 0x000ea80000300800 */
[----:B------:R-:W3:Y:S04]  /*43460*/  LDL.LU R114, [R1+0x4ff4] ;  /* 0x004ff40001727983 */ /* 0x000ee80000300800 */
[----:B------:R-:W3:Y:S01]  /*43470*/  LDL.LU R115, [R1+0x4ff0] ;  /* 0x004ff00001737983 */ /* 0x000ee20000300800 */
[----:B------:R-:W-:-:S02]  /*43480*/  IMAD.MOV.U32 R133, RZ, RZ, R4 ;  /* 0x000000ffff857224 */ /* 0x000fc400078e0004 */
[----:B------:R-:W-:Y:S02]  /*43490*/  IMAD.MOV.U32 R132, RZ, RZ, R5 ;  /* 0x000000ffff847224 */ /* 0x000fe400078e0005 */
[----:B------:R-:W-:Y:S02]  /*434a0*/  IMAD.MOV.U32 R129, RZ, RZ, R6 ;  /* 0x000000ffff817224 */ /* 0x000fe400078e0006 */
[----:B------:R-:W-:Y:S02]  /*434b0*/  IMAD.MOV.U32 R128, RZ, RZ, R7 ;  /* 0x000000ffff807224 */ /* 0x000fe400078e0007 */
[----:B------:R-:W-:Y:S02]  /*434c0*/  IMAD.MOV.U32 R142, RZ, RZ, R117 ;  /* 0x000000ffff8e7224 */ /* 0x000fe400078e0075 */
[----:B------:R-:W-:Y:S02]  /*434d0*/  IMAD.MOV.U32 R143, RZ, RZ, R116 ;  /* 0x000000ffff8f7224 */ /* 0x000fe400078e0074 */
[----:B------:R-:W-:-:S02]  /*434e0*/  IMAD.MOV.U32 R244, RZ, RZ, R113 ;  /* 0x000000fffff47224 */ /* 0x000fc400078e0071 */
[----:B------:R-:W-:Y:S02]  /*434f0*/  IMAD.MOV.U32 R245, RZ, RZ, R112 ;  /* 0x000000fffff57224 */ /* 0x000fe400078e0070 */
[----:B------:R-:W-:Y:S02]  /*43500*/  IMAD.MOV.U32 R246, RZ, RZ, R109 ;  /* 0x000000fffff67224 */ /* 0x000fe400078e006d */
[----:B------:R-:W-:Y:S01]  /*43510*/  IMAD.MOV.U32 R247, RZ, RZ, R108 ;  /* 0x000000fffff77224 */ /* 0x000fe200078e006c */
[C---:B------:R-:W-:Y:S08]  /*43520*/  HMMA.1688.F32.TF32 R140, R228.reuse, R94, R140 ;  /* 0x0000005ee48c723c */ /* 0x040ff0000008108c */
[----:B------:R-:W-:Y:S08]  /*43530*/  HMMA.1688.F32.TF32 R136, R228, R90, R136 ;  /* 0x0000005ae488723c */ /* 0x000ff00000081088 */
[----:B------:R-:W-:Y:S01]  /*43540*/  HMMA.1688.F32.TF32 R176, R232, R56, R176 ;  /* 0x00000038e8b0723c */ /* 0x000fe200000810b0 */
[----:B------:R-:W-:Y:S01]  /*43550*/  IMAD.MOV.U32 R172, RZ, RZ, R19 ;  /* 0x000000ffffac7224 */ /* 0x000fe200078e0013 */
[----:B------:R-:W-:Y:S01]  /*43560*/  LDS R232, [R0+UR10+0x2080] ;  /* 0x0020800a00e87984 */ /* 0x000fe20008000800 */
[----:B------:R-:W-:-:S02]  /*43570*/  IMAD.MOV.U32 R173, RZ, RZ, R18 ;  /* 0x000000ffffad7224 */ /* 0x000fc400078e0012 */
[----:B------:R-:W-:Y:S01]  /*43580*/  IMAD.MOV.U32 R174, RZ, RZ, R59 ;  /* 0x000000ffffae7224 */ /* 0x000fe200078e003b */
[----:B------:R-:W-:Y:S01]  /*43590*/  LDS R234, [R0+UR10+0x3080] ;  /* 0x0030800a00ea7984 */ /* 0x000fe20008000800 */
[----:B------:R-:W-:Y:S02]  /*435a0*/  IMAD.MOV.U32 R175, RZ, RZ, R58 ;  /* 0x000000ffffaf7224 */ /* 0x000fe400078e003a */
[----:B------:R-:W-:Y:S01]  /*435b0*/  IMAD.MOV.U32 R180, RZ, RZ, R27 ;  /* 0x000000ffffb47224 */ /* 0x000fe200078e001b */
[----:B------:R-:W-:Y:S01]  /*435c0*/  LDS R233, [R85+UR10+0x2080] ;  /* 0x0020800a55e97984 */ /* 0x000fe20008000800 */
[----:B------:R-:W-:Y:S02]  /*435d0*/  IMAD.MOV.U32 R181, RZ, RZ, R26 ;  /* 0x000000ffffb57224 */ /* 0x000fe400078e001a */
[----:B------:R-:W-:Y:S01]  /*435e0*/  IMAD.MOV.U32 R182, RZ, RZ, R67 ;  /* 0x000000ffffb67224 */ /* 0x000fe200078e0043 */
[----:B------:R-:W1:Y:S05]  /*435f0*/  LDS R235, [R85+UR10+0x3080] ;  /* 0x0030800a55eb7984 */ /* 0x000e6a0008000800 */
[----:B------:R-:W-:-:S02]  /*43600*/  IMAD.MOV.U32 R72, RZ, RZ, R176 ;  /* 0x000000ffff487224 */ /* 0x000fc400078e00b0 */
[----:B------:R-:W-:Y:S02]  /*43610*/  IMAD.MOV.U32 R69, RZ, RZ, R177 ;  /* 0x000000ffff457224 */ /* 0x000fe400078e00b1 */
[----:B------:R-:W-:Y:S02]  /*43620*/  IMAD.MOV.U32 R176, RZ, RZ, R14 ;  /* 0x000000ffffb07224 */ /* 0x000fe400078e000e */
[----:B------:R-:W-:Y:S02]  /*43630*/  IMAD.MOV.U32 R3, RZ, RZ, R178 ;  /* 0x000000ffff037224 */ /* 0x000fe400078e00b2 */
[----:B------:R-:W-:Y:S02]  /*43640*/  IMAD.MOV.U32 R177, RZ, RZ, R15 ;  /* 0x000000ffffb17224 */ /* 0x000fe400078e000f */
[----:B------:R-:W-:Y:S02]  /*43650*/  IMAD.MOV.U32 R2, RZ, RZ, R179 ;  /* 0x000000ffff027224 */ /* 0x000fe400078e00b3 */
[----:B------:R-:W-:-:S02]  /*43660*/  IMAD.MOV.U32 R178, RZ, RZ, R54 ;  /* 0x000000ffffb27224 */ /* 0x000fc400078e0036 */
[----:B------:R-:W-:Y:S01]  /*43670*/  IMAD.MOV.U32 R179, RZ, RZ, R55 ;  /* 0x000000ffffb37224 */ /* 0x000fe200078e0037 */
[----:B--2---:R-:W-:-:S15]  /*43680*/  HMMA.1688.F32.TF32 R4, R228, R118, R164 ;  /* 0x00000076e404723c */ /* 0x004fde00000810a4 */
[----:B------:R-:W-:-:S04]  /*43690*/  NOP ;  /* 0x0000000000007918 */ /* 0x000fc80000000000 */
[----:B------:R-:W-:Y:S02]  /*436a0*/  IMAD.MOV.U32 R117, RZ, RZ, R4 ;  /* 0x000000ffff757224 */ /* 0x000fe400078e0004 */
[----:B------:R-:W-:Y:S02]  /*436b0*/  IMAD.MOV.U32 R116, RZ, RZ, R5 ;  /* 0x000000ffff747224 */ /* 0x000fe400078e0005 */
[----:B------:R-:W-:Y:S02]  /*436c0*/  IMAD.MOV.U32 R113, RZ, RZ, R6 ;  /* 0x000000ffff717224 */ /* 0x000fe400078e0006 */
[----:B------:R-:W-:Y:S02]  /*436d0*/  IMAD.MOV.U32 R112, RZ, RZ, R7 ;  /* 0x000000ffff707224 */ /* 0x000fe400078e0007 */
[----:B---3--:R-:W-:-:S15]  /*436e0*/  HMMA.1688.F32.TF32 R4, R228, R114, R160 ;  /* 0x00000072e404723c */ /* 0x008fde00000810a0 */
[----:B------:R-:W-:-:S04]  /*436f0*/  NOP ;  /* 0x0000000000007918 */ /* 0x000fc80000000000 */
[----:B------:R-:W-:Y:S02]  /*43700*/  IMAD.MOV.U32 R109, RZ, RZ, R4 ;  /* 0x000000ffff6d7224 */ /* 0x000fe400078e0004 */
[----:B------:R-:W-:Y:S02]  /*43710*/  IMAD.MOV.U32 R108, RZ, RZ, R5 ;  /* 0x000000ffff6c7224 */ /* 0x000fe400078e0005 */
[----:B------:R-:W-:Y:S02]  /*43720*/  IMAD.MOV.U32 R33, RZ, RZ, R6 ;  /* 0x000000ffff217224 */ /* 0x000fe400078e0006 */
[----:B------:R-:W-:Y:S02]  /*43730*/  IMAD.MOV.U32 R32, RZ, RZ, R7 ;  /* 0x000000ffff207224 */ /* 0x000fe400078e0007 */
[----:B------:R-:W-:-:S15]  /*43740*/  HMMA.1688.F32.TF32 R4, R228, R110, R156 ;  /* 0x0000006ee404723c */ /* 0x000fde000008109c */
[----:B------:R-:W-:-:S04]  /*43750*/  NOP ;  /* 0x0000000000007918 */ /* 0x000fc80000000000 */
[----:B------:R-:W-:Y:S02]  /*43760*/  IMAD.MOV.U32 R13, RZ, RZ, R4 ;  /* 0x000000ffff0d7224 */ /* 0x000fe400078e0004 */
[----:B------:R-:W-:Y:S02]  /*43770*/  IMAD.MOV.U32 R12, RZ, RZ, R5 ;  /* 0x000000ffff0c7224 */ /* 0x000fe400078e0005 */
[----:B------:R-:W-:Y:S02]  /*43780*/  IMAD.MOV.U32 R9, RZ, RZ, R6 ;  /* 0x000000ffff097224 */ /* 0x000fe400078e0006 */
[----:B------:R-:W-:Y:S02]  /*43790*/  IMAD.MOV.U32 R8, RZ, RZ, R7 ;  /* 0x000000ffff087224 */ /* 0x000fe400078e0007 */
[----:B----4-:R-:W-:-:S15]  /*437a0*/  HMMA.1688.F32.TF32 R4, R228, R106, R152 ;  /* 0x0000006ae404723c */ /* 0x010fde0000081098 */
        /* <DEDUP_REMOVED lines=11> */
[----:B------:R-:W-:-:S15]  /*43860*/  HMMA.1688.F32.TF32 R4, R228, R98, R144 ;  /* 0x00000062e404723c */ /* 0x000fde0000081090 */
[----:B------:R-:W-:-:S04]  /*43870*/  NOP ;  /* 0x0000000000007918 */ /* 0x000fc80000000000 */
[----:B------:R-:W-:Y:S04]  /*43880*/  STL.64 [R1+0x1ae0], R4 ;  /* 0x001ae00401007387 */ /* 0x000fe80000100a00 */
[----:B------:R2:W-:Y:S02]  /*43890*/  STL.64 [R1+0x1ae8], R6 ;  /* 0x001ae80601007387 */ /* 0x0005e40000100a00 */
[C---:B--2---:R-:W-:Y:S02]  /*438a0*/  HMMA.1688.F32.TF32 R4, R228.reuse, R86, R236 ;  /* 0x00000056e404723c */ /* 0x044fe400000810ec */
[----:B------:R-:W-:Y:S04]  /*438b0*/  STL.64 [R1+0x1ac0], R140 ;  /* 0x001ac08c01007387 */ /* 0x000fe80000100a00 */
[----:B------:R2:W-:Y:S04]  /*438c0*/  STL.64 [R1+0x1ac8], R142 ;  /* 0x001ac88e01007387 */ /* 0x0005e80000100a00 */
[----:B------:R-:W-:Y:S04]  /*438d0*/  STL.64 [R1+0x1a90], R136 ;  /* 0x001a908801007387 */ /* 0x000fe80000100a00 */
[----:B------:R3:W-:Y:S01]  /*438e0*/  STL.64 [R1+0x1a98], R138 ;  /* 0x001a988a01007387 */ /* 0x0007e20000100a00 */
[C---:B--2---:R-:W-:Y:S04]  /*438f0*/  HMMA.1688.F32.TF32 R140, R228.reuse, R82, R240 ;  /* 0x00000052e48c723c */ /* 0x044fe800000810f0 */
[----:B------:R-:W-:Y:S04]  /*43900*/  STL.64 [R1+0x1a70], R4 ;  /* 0x001a700401007387 */ /* 0x000fe80000100a00 */
[----:B------:R2:W-:Y:S01]  /*43910*/  STL.64 [R1+0x1a78], R6 ;  /* 0x001a780601007387 */ /* 0x0005e20000100a00 */
[C---:B---3--:R-:W-:Y:S08]  /*43920*/  HMMA.1688.F32.TF32 R136, R228.reuse, R78, R244 ;  /* 0x0000004ee488723c */ /* 0x048ff000000810f4 */
[----:B--2---:R-:W-:Y:S02]  /*43930*/  HMMA.1688.F32.TF32 R4, R228, R74, R248 ;  /* 0x0000004ae404723c */ /* 0x004fe400000810f8 */
[----:B------:R2:W-:Y:S04]  /*43940*/  STL.64 [R1+0x1a50], R140 ;  /* 0x001a508c01007387 */ /* 0x0005e80000100a00 */
[----:B------:R3:W-:Y:S04]  /*43950*/  STL.64 [R1+0x1a58], R142 ;  /* 0x001a588e01007387 */ /* 0x0007e80000100a00 */
[----:B------:R-:W4:Y:S04]  /*43960*/  LDL.LU R244, [R1+0x960] ;  /* 0x0009600001f47983 */ /* 0x000f280000300800 */
[----:B------:R1:W-:Y:S04]  /*43970*/  STL.64 [R1+0x1a30], R136 ;  /* 0x001a308801007387 */ /* 0x0003e80000100a00 */
[----:B------:R1:W-:Y:S04]  /*43980*/  STL.64 [R1+0x1a38], R138 ;  /* 0x001a388a01007387 */ /* 0x0003e80000100a00 */
[----:B------:R-:W-:Y:S04]  /*43990*/  STL.64 [R1+0x1a00], R4 ;  /* 0x001a000401007387 */ /* 0x000fe80000100a00 */
[----:B------:R1:W-:Y:S04]  /*439a0*/  STL.64 [R1+0x1a08], R6 ;  /* 0x001a080601007387 */ /* 0x0003e80000100a00 */
        /* <DEDUP_REMOVED lines=11> */
[----:B--2---:R-:W2:Y:S04]  /*43a60*/  LDL.LU R140, [R1+0xc90] ;  /* 0x000c9000018c7983 */ /* 0x004ea80000300800 */
[----:B------:R-:W2:Y:S04]  /*43a70*/  LDL.LU R141, [R1+0xc94] ;  /* 0x000c9400018d7983 */ /* 0x000ea80000300800 */
[----:B---3--:R-:W2:Y:S04]  /*43a80*/  LDL.LU R142, [R1+0xc98] ;  /* 0x000c9800018e7983 */ /* 0x008ea80000300800 */
[----:B------:R-:W2:Y:S04]  /*43a90*/  LDL.LU R143, [R1+0xc9c] ;  /* 0x000c9c00018f7983 */ /* 0x000ea80000300800 */
[----:B------:R-:W3:Y:S04]  /*43aa0*/  LDL.LU R144, [R1+0xd70] ;  /* 0x000d700001907983 */ /* 0x000ee80000300800 */
[----:B------:R-:W3:Y:S04]  /*43ab0*/  LDL.LU R145, [R1+0xd74] ;  /* 0x000d740001917983 */ /* 0x000ee80000300800 */
[----:B------:R-:W3:Y:S04]  /*43ac0*/  LDL.LU R146, [R1+0xd78] ;  /* 0x000d780001927983 */ /* 0x000ee80000300800 */
[----:B------:R-:W3:Y:S04]  /*43ad0*/  LDL.LU R147, [R1+0xd7c] ;  /* 0x000d7c0001937983 */ /* 0x000ee80000300800 */
[----:B------:R-:W2:Y:S04]  /*43ae0*/  LDL.LU R148, [R1+0xe00] ;  /* 0x000e000001947983 */ /* 0x000ea80000300800 */
[----:B------:R-:W2:Y:S04]  /*43af0*/  LDL.LU R149, [R1+0xe04] ;  /* 0x000e040001957983 */ /* 0x000ea80000300800 */
[----:B------:R-:W2:Y:S04]  /*43b00*/  LDL.LU R150, [R1+0xe08] ;  /* 0x000e080001967983 */ /* 0x000ea80000300800 */
[----:B------:R-:W2:Y:S01]  /*43b10*/  LDL.LU R151, [R1+0xe0c] ;  /* 0x000e0c0001977983 */ /* 0x000ea20000300800 */
[----:B------:R-:W-:-:S03]  /*43b20*/  IMAD.MOV.U32 R164, RZ, RZ, R30 ;  /* 0x000000ffffa47224 */ /* 0x000fc600078e001e */
[----:B------:R-:W2:Y:S01]  /*43b30*/  LDL.LU R160, [R1+0x1080] ;  /* 0x0010800001a07983 */ /* 0x000ea20000300800 */
[----:B------:R-:W-:-:S03]  /*43b40*/  IMAD.MOV.U32 R165, RZ, RZ, R31 ;  /* 0x000000ffffa57224 */ /* 0x000fc600078e001f */
[----:B------:R-:W2:Y:S01]  /*43b50*/  LDL.LU R161, [R1+0x1084] ;  /* 0x0010840001a17983 */ /* 0x000ea20000300800 */
[----:B------:R-:W-:-:S03]  /*43b60*/  IMAD.MOV.U32 R166, RZ, RZ, R50 ;  /* 0x000000ffffa67224 */ /* 0x000fc600078e0032 */
[----:B------:R-:W2:Y:S01]  /*43b70*/  LDL.LU R162, [R1+0x1088] ;  /* 0x0010880001a27983 */ /* 0x000ea20000300800 */
[----:B------:R-:W-:-:S03]  /*43b80*/  IMAD.MOV.U32 R167, RZ, RZ, R51 ;  /* 0x000000ffffa77224 */ /* 0x000fc600078e0033 */
[----:B------:R-:W2:Y:S04]  /*43b90*/  LDL.LU R163, [R1+0x108c] ;  /* 0x00108c0001a37983 */ /* 0x000ea80000300800 */
[----:B------:R-:W2:Y:S04]  /*43ba0*/  LDL.LU R30, [R1+0x4fec] ;  /* 0x004fec00011e7983 */ /* 0x000ea80000300800 */
[----:B------:R-:W3:Y:S04]  /*43bb0*/  LDL.LU R31, [R1+0x4fe8] ;  /* 0x004fe800011f7983 */ /* 0x000ee80000300800 */
        /* <DEDUP_REMOVED lines=10> */
[----:B------:R-:W-:-:S03]  /*43c60*/  IMAD.MOV.U32 R183, RZ, RZ, R66 ;  /* 0x000000ffffb77224 */ /* 0x000fc600078e0042 */
        /* <DEDUP_REMOVED lines=19> */
[----:B------:R-:W4:Y:S01]  /*43da0*/  LDL.LU R38, [R1+0x4f90] ;  /* 0x004f900001267983 */ /* 0x000f220000300800 */
[----:B--2---:R-:W-:-:S02]  /*43db0*/  IMAD.MOV.U32 R199, RZ, RZ, R30 ;  /* 0x000000ffffc77224 */ /* 0x004fc400078e001e */
[----:B---3--:R-:W-:Y:S02]  /*43dc0*/  IMAD.MOV.U32 R198, RZ, RZ, R31 ;  /* 0x000000ffffc67224 */ /* 0x008fe400078e001f */
[----:B----4-:R-:W-:Y:S02]  /*43dd0*/  IMAD.MOV.U32 R197, RZ, RZ, R50 ;  /* 0x000000ffffc57224 */ /* 0x010fe400078e0032 */
[----:B------:R-:W-:Y:S02]  /*43de0*/  IMAD.MOV.U32 R196, RZ, RZ, R51 ;  /* 0x000000ffffc47224 */ /* 0x000fe400078e0033 */
[----:B------:R-:W2:Y:S04]  /*43df0*/  LDL.LU R51, [R1+0x4f8c] ;  /* 0x004f8c0001337983 */ /* 0x000ea80000300800 */
[----:B------:R-:W3:Y:S04]  /*43e00*/  LDL.LU R50, [R1+0x4f88] ;  /* 0x004f880001327983 */ /* 0x000ee80000300800 */
[----:B------:R-:W4:Y:S04]  /*43e10*/  LDL.LU R31, [R1+0x4f84] ;  /* 0x004f8400011f7983 */ /* 0x000f280000300800 */
[----:B------:R-:W4:Y:S01]  /*43e20*/  LDL.LU R30, [R1+0x4f80] ;  /* 0x004f8000011e7983 */ /* 0x000f220000300800 */
[----:B------:R-:W-:-:S02]  /*43e30*/  IMAD.MOV.U32 R207, RZ, RZ, R14 ;  /* 0x000000ffffcf7224 */ /* 0x000fc400078e000e */
[----:B------:R-:W-:Y:S02]  /*43e40*/  IMAD.MOV.U32 R206, RZ, RZ, R15 ;  /* 0x000000ffffce7224 */ /* 0x000fe400078e000f */
[----:B------:R-:W-:Y:S02]  /*43e50*/  IMAD.MOV.U32 R205, RZ, RZ, R54 ;  /* 0x000000ffffcd7224 */ /* 0x000fe400078e0036 */
[----:B------:R-:W-:Y:S02]  /*43e60*/  IMAD.MOV.U32 R204, RZ, RZ, R55 ;  /* 0x000000ffffcc7224 */ /* 0x000fe400078e0037 */
[----:B------:R-:W4:Y:S04]  /*43e70*/  LDL.LU R55, [R1+0x4f7c] ;  /* 0x004f7c0001377983 */ /* 0x000f280000300800 */
[----:B------:R-:W4:Y:S04]  /*43e80*/  LDL.LU R54, [R1+0x4f78] ;  /* 0x004f780001367983 */ /* 0x000f280000300800 */
[----:B------:R-:W4:Y:S04]  /*43e90*/  LDL.LU R15, [R1+0x4f74] ;  /* 0x004f7400010f7983 */ /* 0x000f280000300800 */
[----:B------:R-:W4:Y:S01]  /*43ea0*/  LDL.LU R14, [R1+0x4f70] ;  /* 0x004f7000010e7983 */ /* 0x000f220000300800 */
[----:B------:R-:W-:-:S02]  /*43eb0*/  IMAD.MOV.U32 R209, RZ, RZ, R67 ;  /* 0x000000ffffd17224 */ /* 0x000fc400078e0043 */
[----:B------:R-:W-:Y:S02]  /*43ec0*/  IMAD.MOV.U32 R208, RZ, RZ, R66 ;  /* 0x000000ffffd07224 */ /* 0x000fe400078e0042 */
[----:B------:R-:W4:Y:S01]  /*43ed0*/  LDL.LU R66, [R1+0x4f6c] ;  /* 0x004f6c0001427983 */ /* 0x000f220000300800 */
        /* <DEDUP_REMOVED lines=12> */
[----:B------:R-:W4:Y:S01]  /*43fa0*/  LDL.LU R35, [R1+0x4f50] ;  /* 0x004f500001237983 */ /* 0x000f220000300800 */
[----:B------:R-:W-:Y:S02]  /*43fb0*/  IMAD.MOV.U32 R216, RZ, RZ, R38 ;  /* 0x000000ffffd87224 */ /* 0x000fe400078e0026 */
        /* <DEDUP_REMOVED lines=15> */
[----:B--2---:R-:W-:Y:S02]  /*440b0*/  IMAD.MOV.U32 R223, RZ, RZ, R51 ;  /* 0x000000ffffdf7224 */ /* 0x004fe400078e0033 */
[----:B---3--:R-:W-:Y:S02]  /*440c0*/  IMAD.MOV.U32 R222, RZ, RZ, R50 ;  /* 0x000000ffffde7224 */ /* 0x008fe400078e0032 */
[----:B----4-:R-:W-:Y:S02]  /*440d0*/  IMAD.MOV.U32 R221, RZ, RZ, R31 ;  /* 0x000000ffffdd7224 */ /* 0x010fe400078e001f */
[----:B------:R-:W-:-:S02]  /*440e0*/  IMAD.MOV.U32 R220, RZ, RZ, R30 ;  /* 0x000000ffffdc7224 */ /* 0x000fc400078e001e */
        /* <DEDUP_REMOVED lines=8> */
[----:B------:R-:W4:Y:S04]  /*44170*/  LDL.LU R14, [R1+0x4f3c] ;  /* 0x004f3c00010e7983 */ /* 0x000f280000300800 */
[----:B------:R-:W4:Y:S04]  /*44180*/  LDL.LU R15, [R1+0x4f38] ;  /* 0x004f3800010f7983 */ /* 0x000f280000300800 */
[----:B------:R-:W3:Y:S04]  /*44190*/  LDL.LU R54, [R1+0x4f34] ;  /* 0x004f340001367983 */ /* 0x000ee80000300800 */
        /* <DEDUP_REMOVED lines=25> */
[----:B-1----:R-:W3:Y:S04]  /*44330*/  LDL.LU R136, [R1+0xb90] ;  /* 0x000b900001887983 */ /* 0x002ee80000300800 */
[----:B------:R-:W3:Y:S04]  /*44340*/  LDL.LU R137, [R1+0xb94] ;  /* 0x000b940001897983 */ /* 0x000ee80000300800 */
[----:B------:R-:W3:Y:S04]  /*44350*/  LDL.LU R138, [R1+0xb98] ;  /* 0x000b9800018a7983 */ /* 0x000ee80000300800 */
[----:B------:R-:W3:Y:S04]  /*44360*/  LDL.LU R139, [R1+0xb9c] ;  /* 0x000b9c00018b7983 */ /* 0x000ee80000300800 */
[----:B------:R-:W3:Y:S04]  /*44370*/  LDL.LU R248, [R1+0x8e0] ;  /* 0x0008e00001f87983 */ /* 0x000ee80000300800 */
[----:B------:R-:W3:Y:S04]  /*44380*/  LDL.LU R249, [R1+0x8e4] ;  /* 0x0008e40001f97983 */ /* 0x000ee80000300800 */
[----:B------:R-:W3:Y:S04]  /*44390*/  LDL.LU R250, [R1+0x8e8] ;  /* 0x0008e80001fa7983 */ /* 0x000ee80000300800 */
[----:B------:R-:W3:Y:S01]  /*443a0*/  LDL.LU R251, [R1+0x8ec] ;  /* 0x0008ec0001fb7983 */ /* 0x000ee20000300800 */
[C---:B------:R-:W-:Y:S08]  /*443b0*/  HMMA.1688.F32.TF32 R176, R228.reuse, R34, R176 ;  /* 0x00000022e4b0723c */ /* 0x040ff000000810b0 */
[C---:B------:R-:W-:Y:S08]  /*443c0*/  HMMA.1688.F32.TF32 R168, R228.reuse, R26, R168 ;  /* 0x0000001ae4a8723c */ /* 0x040ff000000810a8 */
[----:B------:R-:W-:Y:S08]  /*443d0*/  HMMA.1688.F32.TF32 R164, R228, R66, R164 ;  /* 0x00000042e4a4723c */ /* 0x000ff000000810a4 */
[C---:B------:R-:W-:Y:S08]  /*443e0*/  HMMA.1688.F32.TF32 R148, R232.reuse, R122, R148 ;  /* 0x0000007ae894723c */ /* 0x040ff00000081094 */
[----:B------:R-:W-:Y:S08]  /*443f0*/  HMMA.1688.F32.TF32 R140, R232, R114, R140 ;  /* 0x00000072e88c723c */ /* 0x000ff0000008108c */
[C---:B--2---:R-:W-:Y:S08]  /*44400*/  HMMA.1688.F32.TF32 R180, R228.reuse, R30, R180 ;  /* 0x0000001ee4b4723c */ /* 0x044ff000000810b4 */
[C---:B----4-:R-:W-:Y:S08]  /*44410*/  HMMA.1688.F32.TF32 R188, R228.reuse, R14, R188 ;  /* 0x0000000ee4bc723c */ /* 0x050ff000000810bc */
[C---:B---3--:R-:W-:Y:S08]  /*44420*/  HMMA.1688.F32.TF32 R200, R228.reuse, R62, R200 ;  /* 0x0000003ee4c8723c */ /* 0x048ff000000810c8 */
[C---:B------:R-:W-:Y:S08]  /*44430*/  HMMA.1688.F32.TF32 R4, R228.reuse, R10, R220 ;  /* 0x0000000ae404723c */ /* 0x040ff000000810dc */
[C---:B------:R-:W-:Y:S08]  /*44440*/  HMMA.1688.F32.TF32 R224, R228.reuse, R70, R224 ;  /* 0x00000046e4e0723c */ /* 0x040ff000000810e0 */
[C---:B------:R-:W-:Y:S08]  /*44450*/  HMMA.1688.F32.TF32 R216, R228.reuse, R46, R216 ;  /* 0x0000002ee4d8723c */ /* 0x040ff000000810d8 */
[C---:B------:R-:W-:Y:S03]  /*44460*/  HMMA.1688.F32.TF32 R212, R228.reuse, R42, R212 ;  /* 0x0000002ae4d4723c */ /* 0x040fe600000810d4 */
        /* <DEDUP_REMOVED lines=9> */
[----:B------:R-:W-:Y:S05]  /*44500*/  STL.64 [R1+0x1968], R214 ;  /* 0x001968d601007387 */ /* 0x000fea0000100a00 */
        /* <DEDUP_REMOVED lines=12> */
[----:B------:R-:W-:Y:S04]  /*445d0*/  STL.64 [R1+0x18c8], R194 ;  /* 0x0018c8c201007387 */ /* 0x000fe80000100a00 */
[----:B------:R-:W-:Y:S04]  /*445e0*/  STL.64 [R1+0x18b0], R188 ;  /* 0x0018b0bc01007387 */ /* 0x000fe80000100a00 */
[----:B------:R-:W-:Y:S05]  /*445f0*/  STL.64 [R1+0x18b8], R190 ;  /* 0x0018b8be01007387 */ /* 0x000fea0000100a00 */
[----:B------:R-:W-:Y:S04]  /*44600*/  STL.64 [R1+0x1890], R4 ;  /* 0x0018900401007387 */ /* 0x000fe80000100a00 */
[----:B------:R1:W-:Y:S02]  /*44610*/  STL.64 [R1+0x1898], R6 ;  /* 0x0018980601007387 */ /* 0x0003e40000100a00 */
[----:B-1----:R-:W-:Y:S02]  /*44620*/  HMMA.1688.F32.TF32 R4, R228, R22, R172 ;  /* 0x00000016e404723c */ /* 0x002fe400000810ac */
[----:B------:R-:W-:Y:S04]  /*44630*/  STL.64 [R1+0x1870], R180 ;  /* 0x001870b401007387 */ /* 0x000fe80000100a00 */
[----:B------:R-:W-:Y:S04]  /*44640*/  STL.64 [R1+0x1878], R182 ;  /* 0x001878b601007387 */ /* 0x000fe80000100a00 */
[----:B------:R-:W-:Y:S04]  /*44650*/  STL.64 [R1+0x1850], R176 ;  /* 0x001850b001007387 */ /* 0x000fe80000100a00 */
[----:B------:R-:W-:Y:S01]  /*44660*/  STL.64 [R1+0x1858], R178 ;  /* 0x001858b201007387 */ /* 0x000fe20000100a00 */
[C---:B------:R-:W-:Y:S03]  /*44670*/  HMMA.1688.F32.TF32 R152, R232.reuse, R126, R152 ;  /* 0x0000007ee898723c */ /* 0x040fe60000081098 */
[----:B------:R-:W-:Y:S04]  /*44680*/  LDS R228, [R0+UR10+0x2100] ;  /* 0x0021000a00e47984 */ /* 0x000fe80008000800 */
[----:B------:R-:W-:Y:S04]  /*44690*/  STL.64 [R1+0x1830], R4 ;  /* 0x0018300401007387 */ /* 0x000fe80000100a00 */
[----:B------:R1:W-:Y:S01]  /*446a0*/  STL.64 [R1+0x1838], R6 ;  /* 0x0018380601007387 */ /* 0x0003e20000100a00 */
[C---:B------:R-:W-:Y:S03]  /*446b0*/  HMMA.1688.F32.TF32 R136, R232.reuse, R110, R136 ;  /* 0x0000006ee888723c */ /* 0x040fe60000081088 */
[----:B------:R-:W-:Y:S04]  /*446c0*/  LDS R230, [R0+UR10+0x3100] ;  /* 0x0031000a00e67984 */ /* 0x000fe80008000800 */
[----:B------:R-:W-:Y:S01]  /*446d0*/  LDS R229, [R85+UR10+0x2100] ;  /* 0x0021000a55e57984 */ /* 0x000fe20008000800 */
[C---:B-1----:R-:W-:Y:S03]  /*446e0*/  HMMA.1688.F32.TF32 R4, R232.reuse, R134, R160 ;  /* 0x00000086e804723c */ /* 0x042fe600000810a0 */
[----:B------:R-:W-:Y:S04]  /*446f0*/  STL.64 [R1+0x1810], R168 ;  /* 0x001810a801007387 */ /* 0x000fe80000100a00 */
[----:B------:R-:W-:Y:S04]  /*44700*/  STL.64 [R1+0x1818], R170 ;  /* 0x001818aa01007387 */ /* 0x000fe80000100a00 */
[----:B------:R-:W-:Y:S04]  /*44710*/  STL.64 [R1+0x17e0], R164 ;  /* 0x0017e0a401007387 */ /* 0x000fe80000100a00 */
[----:B------:R-:W-:Y:S04]  /*44720*/  STL.64 [R1+0x17e8], R166 ;  /* 0x0017e8a601007387 */ /* 0x000fe80000100a00 */
[----:B------:R-:W1:Y:S04]  /*44730*/  LDS R231, [R85+UR10+0x3100] ;  /* 0x0031000a55e77984 */ /* 0x000e680008000800 */
[----:B------:R-:W-:Y:S04]  /*44740*/  STL.64 [R1+0x17d0], R4 ;  /* 0x0017d00401007387 */ /* 0x000fe80000100a00 */
[----:B------:R2:W-:Y:S02]  /*44750*/  STL.64 [R1+0x17d8], R6 ;  /* 0x0017d80601007387 */ /* 0x0005e40000100a00 */
[----:B--2---:R-:W-:-:S15]  /*44760*/  HMMA.1688.F32.TF32 R4, R232, R130, R156 ;  /* 0x00000082e804723c */ /* 0x004fde000008109c */
[----:B------:R-:W-:-:S04]  /*44770*/  NOP ;  /* 0x0000000000007918 */ /* 0x000fc80000000000 */
[----:B------:R-:W-:Y:S04]  /*44780*/  STL.64 [R1+0x17c0], R4 ;  /* 0x0017c00401007387 */ /* 0x000fe80000100a00 */
[----:B------:R2:W-:Y:S02]  /*44790*/  STL.64 [R1+0x17c8], R6 ;  /* 0x0017c80601007387 */ /* 0x0005e40000100a00 */
[C---:B--2---:R-:W-:Y:S02]  /*447a0*/  HMMA.1688.F32.TF32 R4, R232.reuse, R118, R144 ;  /* 0x00000076e804723c */ /* 0x044fe40000081090 */
[----:B------:R-:W-:Y:S04]  /*447b0*/  STL.64 [R1+0x17b0], R152 ;  /* 0x0017b09801007387 */ /* 0x000fe80000100a00 */
[----:B------:R-:W-:Y:S04]  /*447c0*/  STL.64 [R1+0x17b8], R154 ;  /* 0x0017b89a01007387 */ /* 0x000fe80000100a00 */
[----:B------:R-:W-:Y:S04]  /*447d0*/  STL.64 [R1+0x17a0], R148 ;  /* 0x0017a09401007387 */ /* 0x000fe80000100a00 */
[----:B------:R-:W-:Y:S05]  /*447e0*/  STL.64 [R1+0x17a8], R150 ;  /* 0x0017a89601007387 */ /* 0x000fea0000100a00 */
        /* <DEDUP_REMOVED lines=11> */
[C---:B--2---:R-:W-:Y:S02]  /*448a0*/  HMMA.1688.F32.TF32 R4, R232.reuse, R94, R248 ;  /* 0x0000005ee804723c */ /* 0x044fe400000810f8 */
[----:B------:R-:W-:Y:S04]  /*448b0*/  STL.64 [R1+0x1750], R140 ;  /* 0x0017508c01007387 */ /* 0x000fe80000100a00 */
[----:B------:R-:W-:Y:S04]  /*448c0*/  STL.64 [R1+0x1758], R142 ;  /* 0x0017588e01007387 */ /* 0x000fe80000100a00 */
[----:B------:R-:W1:Y:S04]  /*448d0*/  LDL.LU R236, [R1+0x10a0] ;  /* 0x0010a00001ec7983 */ /* 0x000e680000300800 */
[----:B------:R2:W-:Y:S04]  /*448e0*/  STL.64 [R1+0x1740], R136 ;  /* 0x0017408801007387 */ /* 0x0005e80000100a00 */
[----:B------:R3:W-:Y:S04]  /*448f0*/  STL.64 [R1+0x1748], R138 ;  /* 0x0017488a01007387 */ /* 0x0007e80000100a00 */
[----:B------:R-:W-:Y:S04]  /*44900*/  STL.64 [R1+0x1730], R4 ;  /* 0x0017300401007387 */ /* 0x000fe80000100a00 */
[----:B------:R4:W-:Y:S04]  /*44910*/  STL.64 [R1+0x1738], R6 ;  /* 0x0017380601007387 */ /* 0x0009e80000100a00 */
[----:B------:R-:W1:Y:S04]  /*44920*/  LDL.LU R237, [R1+0x10a4] ;  /* 0x0010a40001ed7983 */ /* 0x000e680000300800 */
[----:B------:R-:W1:Y:S04]  /*44930*/  LDL.LU R238, [R1+0x10a8] ;  /* 0x0010a80001ee7983 */ /* 0x000e680000300800 */
[----:B------:R-:W1:Y:S04]  /*44940*/  LDL.LU R239, [R1+0x10ac] ;  /* 0x0010ac0001ef7983 */ /* 0x000e680000300800 */
        /* <DEDUP_REMOVED lines=96> */
[C---:B--2---:R-:W-:Y:S08]  /*44f50*/  HMMA.1688.F32.TF32 R164, R232.reuse, R54, R164 ;  /* 0x00000036e8a4723c */ /* 0x044ff000000810a4 */
[C---:B---3--:R-:W-:Y:S08]  /*44f60*/  HMMA.1688.F32.TF32 R172, R232.reuse, R62, R172 ;  /* 0x0000003ee8ac723c */ /* 0x048ff000000810ac */
[C---:B----4-:R-:W-:Y:S08]  /*44f70*/  HMMA.1688.F32.TF32 R184, R232.reuse, R42, R184 ;  /* 0x0000002ae8b8723c */ /* 0x050ff000000810b8 */
[C---:B------:R-:W-:Y:S08]  /*44f80*/  HMMA.1688.F32.TF32 R196, R232.reuse, R70, R196 ;  /* 0x00000046e8c4723c */ /* 0x040ff000000810c4 */
[C---:B------:R-:W-:Y:S08]  /*44f90*/  HMMA.1688.F32.TF32 R200, R232.reuse, R74, R200 ;  /* 0x0000004ae8c8723c */ /* 0x040ff000000810c8 */
[C---:B------:R-:W-:Y:S08]  /*44fa0*/  HMMA.1688.F32.TF32 R4, R232.reuse, R90, R216 ;  /* 0x0000005ae804723c */ /* 0x040ff000000810d8 */
[C---:B------:R-:W-:Y:S08]  /*44fb0*/  HMMA.1688.F32.TF32 R212, R232.reuse, R86, R212 ;  /* 0x00000056e8d4723c */ /* 0x040ff000000810d4 */
[C---:B------:R-:W-:Y:S03]  /*44fc0*/  HMMA.1688.F32.TF32 R208, R232.reuse, R82, R208 ;  /* 0x00000052e8d0723c */ /* 0x040fe600000810d0 */
        /* <DEDUP_REMOVED lines=11> */
[----:B------:R-:W-:Y:S02]  /*45080*/  STL.64 [R1+0x16e8], R202 ;  /* 0x0016e8ca01007387 */ /* 0x000fe40000100a00 */
[C---:B------:R-:W-:Y:S02]  /*45090*/  HMMA.1688.F32.TF32 R188, R232.reuse, R46, R188 ;  /* 0x0000002ee8bc723c */ /* 0x040fe400000810bc */
        /* <DEDUP_REMOVED lines=14> */
[----:B------:R-:W-:Y:S04]  /*45180*/  STL.64 [R1+0x1688], R178 ;  /* 0x001688b201007387 */ /* 0x000fe80000100a00 */
[----:B------:R-:W-:Y:S01]  /*45190*/  STL.64 [R1+0x1670], R172 ;  /* 0x001670ac01007387 */ /* 0x000fe20000100a00 */
[C---:B------:R-:W-:Y:S03]  /*451a0*/  HMMA.1688.F32.TF32 R160, R232.reuse, R14, R160 ;  /* 0x0000000ee8a0723c */ /* 0x040fe600000810a0 */
        /* <DEDUP_REMOVED lines=18> */
[----:B------:R-:W-:Y:S02]  /*452d0*/  HMMA.1688.F32.TF32 R136, R232, R66, R136 ;  /* 0x00000042e888723c */ /* 0x000fe40000081088 */
[----:B------:R-:W-:Y:S04]  /*452e0*/  LDS R232, [R0+UR10+0x2180] ;  /* 0x0021800a00e87984 */ /* 0x000fe80008000800 */
[----:B------:R-:W-:Y:S04]  /*452f0*/  STL.64 [R1+0x1600], R4 ;  /* 0x0016000401007387 */ /* 0x000fe80000100a00 */
[----:B------:R1:W-:Y:S04]  /*45300*/  STL.64 [R1+0x1608], R6 ;  /* 0x0016080601007387 */ /* 0x0003e80000100a00 */
[----:B------:R-:W-:Y:S04]  /*45310*/  LDS R234, [R0+UR10+0x3180] ;  /* 0x0031800a00ea7984 */ /* 0x000fe80008000800 */
[----:B------:R-:W-:Y:S01]  /*45320*/  LDS R233, [R85+UR10+0x2180] ;  /* 0x0021800a55e97984 */ /* 0x000fe20008000800 */
[C---:B-1----:R-:W-:Y:S03]  /*45330*/  HMMA.1688.F32.TF32 R4, R228.reuse, R134, R236 ;  /* 0x00000086e404723c */ /* 0x042fe600000810ec */
[----:B------:R-:W-:Y:S04]  /*45340*/  STL.64 [R1+0x15f0], R140 ;  /* 0x0015f08c01007387 */ /* 0x000fe80000100a00 */
[----:B------:R-:W-:Y:S04]  /*45350*/  STL.64 [R1+0x15f8], R142 ;  /* 0x0015f88e01007387 */ /* 0x000fe80000100a00 */
[----:B------:R-:W-:Y:S04]  /*45360*/  STL.64 [R1+0x15e0], R136 ;  /* 0x0015e08801007387 */ /* 0x000fe80000100a00 */
[----:B------:R1:W-:Y:S04]  /*45370*/  STL.64 [R1+0x15e8], R138 ;  /* 0x0015e88a01007387 */ /* 0x0003e80000100a00 */
[----:B------:R-:W2:Y:S04]  /*45380*/  LDS R235, [R85+UR10+0x3180] ;  /* 0x0031800a55eb7984 */ /* 0x000ea80008000800 */
[----:B------:R-:W-:Y:S01]  /*45390*/  STL.64 [R1+0x15d0], R4 ;  /* 0x0015d00401007387 */ /* 0x000fe20000100a00 */
[C---:B-1----:R-:W-:Y:S03]  /*453a0*/  HMMA.1688.F32.TF32 R136, R228.reuse, R130, R240 ;  /* 0x00000082e488723c */ /* 0x042fe600000810f0 */
[----:B------:R1:W-:Y:S05]  /*453b0*/  STL.64 [R1+0x15d8], R6 ;  /* 0x0015d80601007387 */ /* 0x0003ea0000100a00 */
[C---:B-1----:R-:W-:Y:S01]  /*453c0*/  HMMA.1688.F32.TF32 R4, R228.reuse, R126, R244 ;  /* 0x0000007ee404723c */ /* 0x042fe200000810f4 */
[----:B------:R-:W-:Y:S10]  /*453d0*/  STL.64 [R1+0x4ee8], R126 ;  /* 0x004ee87e01007387 */ /* 0x000ff40000100a00 */
[----:B------:R-:W-:Y:S04]  /*453e0*/  STL.64 [R1+0x15c0], R136 ;  /* 0x0015c08801007387 */ /* 0x000fe80000100a00 */
[----:B------:R-:W-:Y:S04]  /*453f0*/  STL.64 [R1+0x15c8], R138 ;  /* 0x0015c88a01007387 */ /* 0x000fe80000100a00 */
[----:B------:R-:W-:Y:S04]  /*45400*/  STL.64 [R1+0x4ee0], R124 ;  /* 0x004ee07c01007387 */ /* 0x000fe80000100a00 */
[----:B------:R-:W-:Y:S04]  /*45410*/  STL.64 [R1+0x15b0], R4 ;  /* 0x0015b00401007387 */ /* 0x000fe80000100a00 */
[----:B------:R1:W-:Y:S02]  /*45420*/  STL.64 [R1+0x15b8], R6 ;  /* 0x0015b80601007387 */ /* 0x0003e40000100a00 */
[----:B-1----:R-:W-:Y:S02]  /*45430*/  HMMA.1688.F32.TF32 R4, R228, R122, R248 ;  /* 0x0000007ae404723c */ /* 0x002fe400000810f8 */
[----:B------:R-:W2:-:S15]  /*45440*/  LDL.LU R248, [R1+0x1090] ;  /* 0x0010900001f87983 */ /* 0x000e9e0000300800 */
[----:B------:R-:W-:Y:S02]  /*45450*/  NOP ;  /* 0x0000000000007918 */ /* 0x000fe40000000000 */
[----:B------:R1:W-:Y:S04]  /*45460*/  STL.64 [R1+0x15a0], R4 ;  /* 0x0015a00401007387 */ /* 0x0003e80000100a00 */
[----:B------:R3:W-:Y:S04]  /*45470*/  STL.64 [R1+0x15a8], R6 ;  /* 0x0015a80601007387 */ /* 0x0007e80000100a00 */
[----:B------:R-:W2:Y:S04]  /*45480*/  LDL.LU R249, [R1+0x1094] ;  /* 0x0010940001f97983 */ /* 0x000ea80000300800 */
[----:B------:R-:W2:Y:S04]  /*45490*/  LDL.LU R250, [R1+0x1098] ;  /* 0x0010980001fa7983 */ /* 0x000ea80000300800 */
[----:B------:R-:W2:Y:S04]  /*454a0*/  LDL.LU R251, [R1+0x109c] ;  /* 0x00109c0001fb7983 */ /* 0x000ea80000300800 */
[----:B------:R-:W4:Y:S04]  /*454b0*/  LDL.LU R244, [R1+0x490] ;  /* 0x0004900001f47983 */ /* 0x000f280000300800 */
[----:B------:R-:W4:Y:S04]  /*454c0*/  LDL.LU R245, [R1+0x494] ;  /* 0x0004940001f57983 */ /* 0x000f280000300800 */
[----:B------:R-:W4:Y:S04]  /*454d0*/  LDL.LU R246, [R1+0x498] ;  /* 0x0004980001f67983 */ /* 0x000f280000300800 */
[----:B------:R-:W4:Y:S04]  /*454e0*/  LDL.LU R247, [R1+0x49c] ;  /* 0x00049c0001f77983 */ /* 0x000f280000300800 */
        /* <DEDUP_REMOVED lines=72> */
[----:B-1----:R-:W2:Y:S04]  /*45970*/  LDL.LU R4, [R1+0xcc0] ;  /* 0x000cc00001047983 */ /* 0x002ea80000300800 */
[----:B------:R-:W2:Y:S04]  /*45980*/  LDL.LU R5, [R1+0xcc4] ;  /* 0x000cc40001057983 */ /* 0x000ea80000300800 */
[----:B---3--:R-:W2:Y:S04]  /*45990*/  LDL.LU R6, [R1+0xcc8] ;  /* 0x000cc80001067983 */ /* 0x008ea80000300800 */
[----:B------:R-:W2:Y:S04]  /*459a0*/  LDL.LU R7, [R1+0xccc] ;  /* 0x000ccc0001077983 */ /* 0x000ea80000300800 */
        /* <DEDUP_REMOVED lines=32> */
[----:B------:R-:W-:Y:S04]  /*45bb0*/  STL.64 [R1+0x4ed8], R122 ;  /* 0x004ed87a01007387 */ /* 0x000fe80000100a00 */
[----:B------:R3:W-:Y:S04]  /*45bc0*/  STL.64 [R1+0x4ed0], R120 ;  /* 0x004ed07801007387 */ /* 0x0007e80000100a00 */
[----:B------:R-:W-:Y:S04]  /*45bd0*/  STL.64 [R1+0x4ec8], R118 ;  /* 0x004ec87601007387 */ /* 0x000fe80000100a00 */
[----:B------:R1:W-:Y:S01]  /*45be0*/  STL.64 [R1+0x4ec0], R116 ;  /* 0x004ec07401007387 */ /* 0x0003e20000100a00 */
[C---:B--2---:R-:W-:Y:S08]  /*45bf0*/  HMMA.1688.F32.TF32 R4, R228.reuse, R114, R4 ;  /* 0x00000072e404723c */ /* 0x044ff00000081004 */
[C---:B---3--:R-:W-:Y:S08]  /*45c00*/  HMMA.1688.F32.TF32 R120, R228.reuse, R118, R124 ;  /* 0x00000076e478723c */ /* 0x048ff0000008107c */
[C---:B-1----:R-:W-:Y:S11]  /*45c10*/  HMMA.1688.F32.TF32 R116, R228.reuse, R106, R220 ;  /* 0x0000006ae474723c */ /* 0x042ff600000810dc */
[----:B------:R-:W-:Y:S04]  /*45c20*/  STL.64 [R1+0x1590], R120 ;  /* 0x0015907801007387 */ /* 0x000fe80000100a00 */
[----:B------:R4:W-:Y:S04]  /*45c30*/  STL.64 [R1+0x1598], R122 ;  /* 0x0015987a01007387 */ /* 0x0009e80000100a00 */
[----:B------:R-:W-:Y:S04]  /*45c40*/  STL.64 [R1+0x1580], R4 ;  /* 0x0015800401007387 */ /* 0x000fe80000100a00 */
[----:B------:R1:W-:Y:S01]  /*45c50*/  STL.64 [R1+0x1588], R6 ;  /* 0x0015880601007387 */ /* 0x0003e20000100a00 */
[C---:B----4-:R-:W-:Y:S08]  /*45c60*/  HMMA.1688.F32.TF32 R120, R228.reuse, R110, R224 ;  /* 0x0000006ee478723c */ /* 0x050ff000000810e0 */
[C---:B-1----:R-:W-:Y:S11]  /*45c70*/  HMMA.1688.F32.TF32 R4, R228.reuse, R102, R216 ;  /* 0x00000066e404723c */ /* 0x042ff600000810d8 */
[----:B------:R-:W-:Y:S04]  /*45c80*/  STL.64 [R1+0x1570], R120 ;  /* 0x0015707801007387 */ /* 0x000fe80000100a00 */
[----:B------:R1:W-:Y:S04]  /*45c90*/  STL.64 [R1+0x1578], R122 ;  /* 0x0015787a01007387 */ /* 0x0003e80000100a00 */
[----:B------:R-:W-:Y:S04]  /*45ca0*/  STL.64 [R1+0x1560], R116 ;  /* 0x0015607401007387 */ /* 0x000fe80000100a00 */
[----:B------:R2:W-:Y:S01]  /*45cb0*/  STL.64 [R1+0x1568], R118 ;  /* 0x0015687601007387 */ /* 0x0005e20000100a00 */
[C---:B-1----:R-:W-:Y:S03]  /*45cc0*/  HMMA.1688.F32.TF32 R120, R228.reuse, R98, R212 ;  /* 0x00000062e478723c */ /* 0x042fe600000810d4 */
[----:B------:R-:W-:Y:S04]  /*45cd0*/  STL.64 [R1+0x1550], R4 ;  /* 0x0015500401007387 */ /* 0x000fe80000100a00 */
[----:B------:R1:W-:Y:S01]  /*45ce0*/  STL.64 [R1+0x1558], R6 ;  /* 0x0015580601007387 */ /* 0x0003e20000100a00 */
[C---:B--2---:R-:W-:Y:S08]  /*45cf0*/  HMMA.1688.F32.TF32 R116, R228.reuse, R94, R208 ;  /* 0x0000005ee474723c */ /* 0x044ff000000810d0 */
[C---:B-1----:R-:W-:Y:S03]  /*45d00*/  HMMA.1688.F32.TF32 R4, R228.reuse, R90, R204 ;  /* 0x0000005ae404723c */ /* 0x042fe600000810cc */
        /* <DEDUP_REMOVED lines=61> */
[----:B--2---:R-:W-:Y:S03]  /*460e0*/  HMMA.1688.F32.TF32 R116, R228, R66, R244 ;  /* 0x00000042e474723c */ /* 0x004fe600000810f4 */
[----:B------:R-:W-:Y:S04]  /*460f0*/  LDS R228, [R0+UR10+0x2200] ;  /* 0x0022000a00e47984 */ /* 0x000fe80008000800 */
[----:B------:R-:W-:Y:S01]  /*46100*/  LDS R230, [R0+UR10+0x3200] ;  /* 0x0032000a00e67984 */ /* 0x000fe20008000800 */
[C---:B-1----:R-:W-:Y:S03]  /*46110*/  HMMA.1688.F32.TF32 R4, R232.reuse, R134, R248 ;  /* 0x00000086e804723c */ /* 0x042fe600000810f8 */
[----:B------:R-:W-:Y:S04]  /*46120*/  LDS R229, [R85+UR10+0x2200] ;  /* 0x0022000a55e57984 */ /* 0x000fe80008000800 */
[----:B------:R-:W-:Y:S04]  /*46130*/  STL.64 [R1+0x13f0], R120 ;  /* 0x0013f07801007387 */ /* 0x000fe80000100a00 */
[----:B------:R-:W-:Y:S04]  /*46140*/  STL.64 [R1+0x13f8], R122 ;  /* 0x0013f87a01007387 */ /* 0x000fe80000100a00 */
[----:B------:R-:W2:Y:S04]  /*46150*/  LDL.LU R248, [R1+0x350] ;  /* 0x0003500001f87983 */ /* 0x000ea80000300800 */
[----:B------:R-:W-:Y:S04]  /*46160*/  STL.64 [R1+0x13e0], R116 ;  /* 0x0013e07401007387 */ /* 0x000fe80000100a00 */
[----:B------:R-:W-:Y:S04]  /*46170*/  STL.64 [R1+0x13e8], R118 ;  /* 0x0013e87601007387 */ /* 0x000fe80000100a00 */
        /* <DEDUP_REMOVED lines=125> */
[----:B------:R-:W1:Y:S01]  /*46950*/  LDS R231, [R85+UR10+0x3200] ;  /* 0x0032000a55e77984 */ /* 0x000e620008000800 */
[----:B--2---:R-:W-:-:S15]  /*46960*/  HMMA.1688.F32.TF32 R124, R232, R130, R124 ;  /* 0x00000082e87c723c */ /* 0x004fde000008107c */
[----:B------:R-:W-:-:S04]  /*46970*/  NOP ;  /* 0x0000000000007918 */ /* 0x000fc80000000000 */
[----:B------:R-:W-:Y:S04]  /*46980*/  STL.64 [R1+0x13c0], R124 ;  /* 0x0013c07c01007387 */ /* 0x000fe80000100a00 */
[----:B------:R2:W-:Y:S04]  /*46990*/  STL.64 [R1+0x13c8], R126 ;  /* 0x0013c87e01007387 */ /* 0x0005e80000100a00 */
[----:B--2---:R-:W2:Y:S04]  /*469a0*/  LDL.LU.64 R126, [R1+0x4ee8] ;  /* 0x004ee800017e7983 */ /* 0x004ea80000300a00 */
[----:B------:R-:W3:Y:S01]  /*469b0*/  LDL.LU.64 R124, [R1+0x4ee0] ;  /* 0x004ee000017c7983 */ /* 0x000ee20000300a00 */
[----:B--2---:R-:W-:-:S15]  /*469c0*/  HMMA.1688.F32.TF32 R120, R232, R126, R120 ;  /* 0x0000007ee878723c */ /* 0x004fde0000081078 */
[----:B------:R-:W-:-:S04]  /*469d0*/  NOP ;  /* 0x0000000000007918 */ /* 0x000fc80000000000 */
[----:B------:R-:W-:Y:S04]  /*469e0*/  STL.64 [R1+0x13b0], R120 ;  /* 0x0013b07801007387 */ /* 0x000fe80000100a00 */
[----:B------:R2:W-:Y:S04]  /*469f0*/  STL.64 [R1+0x13b8], R122 ;  /* 0x0013b87a01007387 */ /* 0x0005e80000100a00 */
[----:B--2---:R-:W3:Y:S04]  /*46a00*/  LDL.LU.64 R122, [R1+0x4ed8] ;  /* 0x004ed800017a7983 */ /* 0x004ee80000300a00 */
[----:B------:R-:W2:Y:S01]  /*46a10*/  LDL.LU.64 R120, [R1+0x4ed0] ;  /* 0x004ed00001787983 */ /* 0x000ea20000300a00 */
[----:B---3--:R-:W-:-:S15]  /*46a20*/  HMMA.1688.F32.TF32 R116, R232, R122, R116 ;  /* 0x0000007ae874723c */ /* 0x008fde0000081074 */
[----:B------:R-:W-:-:S04]  /*46a30*/  NOP ;  /* 0x0000000000007918 */ /* 0x000fc80000000000 */
[----:B------:R-:W-:Y:S04]  /*46a40*/  STL.64 [R1+0x13a0], R116 ;  /* 0x0013a07401007387 */ /* 0x000fe80000100a00 */
[----:B------:R3:W-:Y:S04]  /*46a50*/  STL.64 [R1+0x13a8], R118 ;  /* 0x0013a87601007387 */ /* 0x0007e80000100a00 */
[----:B---3--:R-:W3:Y:S01]  /*46a60*/  LDL.LU.64 R118, [R1+0x4ec8] ;  /* 0x004ec80001767983 */ /* 0x008ee20000300a00 */
[C---:B------:R-:W-:Y:S03]  /*46a70*/  HMMA.1688.F32.TF32 R4, R232.reuse, R114, R4 ;  /* 0x00000072e804723c */ /* 0x040fe60000081004 */
[----:B------:R-:W2:Y:S05]  /*46a80*/  LDL.LU.64 R116, [R1+0x4ec0] ;  /* 0x004ec00001747983 */ /* 0x000eaa0000300a00 */
[C---:B------:R-:W-:Y:S08]  /*46a90*/  HMMA.1688.F32.TF32 R220, R232.reuse, R110, R220 ;  /* 0x0000006ee8dc723c */ /* 0x040ff000000810dc */
        /* <DEDUP_REMOVED lines=14> */
[----:B---3--:R-:W-:-:S15]  /*46b80*/  HMMA.1688.F32.TF32 R224, R232, R118, R224 ;  /* 0x00000076e8e0723c */ /* 0x008fde00000810e0 */
[----:B------:R-:W-:-:S04]  /*46b90*/  NOP ;  /* 0x0000000000007918 */ /* 0x000fc80000000000 */
[----:B------:R-:W-:Y:S04]  /*46ba0*/  STL.64 [R1+0x1390], R224 ;  /* 0x001390e001007387 */ /* 0x000fe80000100a00 */
[----:B------:R3:W-:Y:S04]  /*46bb0*/  STL.64 [R1+0x1398], R226 ;  /* 0x001398e201007387 */ /* 0x0007e80000100a00 */
[----:B---3--:R-:W3:Y:S04]  /*46bc0*/  LDL.LU.64 R226, [R1+0x4eb8] ;  /* 0x004eb80001e27983 */ /* 0x008ee80000300a00 */
[----:B------:R-:W3:Y:S04]  /*46bd0*/  LDL.LU.64 R224, [R1+0x4eb0] ;  /* 0x004eb00001e07983 */ /* 0x000ee80000300a00 */
[----:B------:R-:W-:Y:S04]  /*46be0*/  STL.64 [R1+0x1380], R4 ;  /* 0x0013800401007387 */ /* 0x000fe80000100a00 */
[----:B------:R1:W-:Y:S02]  /*46bf0*/  STL.64 [R1+0x1388], R6 ;  /* 0x0013880601007387 */ /* 0x0003e40000100a00 */
[----:B-1----:R-:W-:Y:S02]  /*46c00*/  HMMA.1688.F32.TF32 R4, R232, R106, R216 ;  /* 0x0000006ae804723c */ /* 0x002fe400000810d8 */
[----:B------:R-:W-:Y:S04]  /*46c10*/  STL.64 [R1+0x1370], R220 ;  /* 0x001370dc01007387 */ /* 0x000fe80000100a00 */
[----:B------:R-:W-:-:S13]  /*46c20*/  STL.64 [R1+0x1378], R222 ;  /* 0x001378de01007387 */ /* 0x000fda0000100a00 */
        /* <DEDUP_REMOVED lines=46> */
[----:B------:R1:W-:Y:S04]  /*46f10*/  STL.64 [R1+0x11a8], R142 ;  /* 0x0011a88e01007387 */ /* 0x0003e80000100a00 */
[----:B------:R-:W-:Y:S04]  /*46f20*/  STL.64 [R1+0x1180], R136 ;  /* 0x0011808801007387 */ /* 0x000fe80000100a00 */
[----:B------:R4:W-:Y:S01]  /*46f30*/  STL.64 [R1+0x1188], R138 ;  /* 0x0011888a01007387 */ /* 0x0009e20000100a00 */
[C---:B-1----:R-:W-:Y:S04]  /*46f40*/  HMMA.1688.F32.TF32 R140, R232.reuse, R22, R240 ;  /* 0x00000016e88c723c */ /* 0x042fe800000810f0 */
[----:B------:R-:W-:Y:S04]  /*46f50*/  STL.64 [R1+0x1120], R4 ;  /* 0x0011200401007387 */ /* 0x000fe80000100a00 */
[----:B------:R1:W-:Y:S01]  /*46f60*/  STL.64 [R1+0x1128], R6 ;  /* 0x0011280601007387 */ /* 0x0003e20000100a00 */
[C---:B----4-:R-:W-:Y:S08]  /*46f70*/  HMMA.1688.F32.TF32 R136, R232.reuse, R26, R244 ;  /* 0x0000001ae888723c */ /* 0x050ff000000810f4 */
[----:B-1----:R-:W-:Y:S02]  /*46f80*/  HMMA.1688.F32.TF32 R4, R232, R66, R248 ;  /* 0x00000042e804723c */ /* 0x002fe400000810f8 */
[----:B------:R1:W-:Y:S04]  /*46f90*/  STL.64 [R1+0x10a0], R140 ;  /* 0x0010a08c01007387 */ /* 0x0003e80000100a00 */
[----:B------:R4:W-:Y:S04]  /*46fa0*/  STL.64 [R1+0x10a8], R142 ;  /* 0x0010a88e01007387 */ /* 0x0009e80000100a00 */
        /* <DEDUP_REMOVED lines=18> */
[----:B----4-:R-:W2:Y:S04]  /*470d0*/  LDL.LU R142, [R1+0x2b8] ;  /* 0x0002b800018e7983 */ /* 0x010ea80000300800 */
        /* <DEDUP_REMOVED lines=93> */
[C---:B--2---:R-:W-:Y:S03]  /*476b0*/  HMMA.1688.F32.TF32 R160, R228.reuse, R70, R160 ;  /* 0x00000046e4a0723c */ /* 0x044fe600000810a0 */
[----:B------:R-:W-:Y:S04]  /*476c0*/  LDS R232, [R0+UR10+0x2280] ;  /* 0x0022800a00e87984 */ /* 0x000fe80008000800 */
[----:B------:R-:W-:Y:S04]  /*476d0*/  LDS R234, [R0+UR10+0x3280] ;  /* 0x0032800a00ea7984 */ /* 0x000fe80008000800 */
[----:B------:R-:W-:Y:S04]  /*476e0*/  LDS R233, [R85+UR10+0x2280] ;  /* 0x0022800a55e97984 */ /* 0x000fe80008000800 */
[----:B------:R-:W1:Y:S01]  /*476f0*/  LDS R235, [R85+UR10+0x3280] ;  /* 0x0032800a55eb7984 */ /* 0x000e620008000800 */
[C---:B---3--:R-:W-:Y:S08]  /*47700*/  HMMA.1688.F32.TF32 R172, R228.reuse, R82, R172 ;  /* 0x00000052e4ac723c */ /* 0x048ff000000810ac */
[C---:B----4-:R-:W-:Y:S08]  /*47710*/  HMMA.1688.F32.TF32 R176, R228.reuse, R86, R176 ;  /* 0x00000056e4b0723c */ /* 0x050ff000000810b0 */
[C---:B------:R-:W-:Y:S08]  /*47720*/  HMMA.1688.F32.TF32 R188, R228.reuse, R98, R188 ;  /* 0x00000062e4bc723c */ /* 0x040ff000000810bc */
[C---:B------:R-:W-:Y:S08]  /*47730*/  HMMA.1688.F32.TF32 R196, R228.reuse, R106, R196 ;  /* 0x0000006ae4c4723c */ /* 0x040ff000000810c4 */
[C---:B------:R-:W-:Y:S08]  /*47740*/  HMMA.1688.F32.TF32 R4, R228.reuse, R134, R4 ;  /* 0x00000086e404723c */ /* 0x040ff00000081004 */
[C---:B------:R-:W-:Y:S11]  /*47750*/  HMMA.1688.F32.TF32 R220, R228.reuse, R130, R220 ;  /* 0x00000082e4dc723c */ /* 0x040ff600000810dc */
[----:B------:R-:W-:Y:S04]  /*47760*/  STL.64 [R1+0x1050], R4 ;  /* 0x0010500401007387 */ /* 0x000fe80000100a00 */
[----:B------:R2:W-:Y:S02]  /*47770*/  STL.64 [R1+0x1058], R6 ;  /* 0x0010580601007387 */ /* 0x0005e40000100a00 */
[C---:B--2---:R-:W-:Y:S02]  /*47780*/  HMMA.1688.F32.TF32 R4, R228.reuse, R126, R216 ;  /* 0x0000007ee404723c */ /* 0x044fe400000810d8 */
[----:B------:R-:W-:Y:S04]  /*47790*/  STL.64 [R1+0x1080], R220 ;  /* 0x001080dc01007387 */ /* 0x000fe80000100a00 */
[----:B------:R-:W-:Y:S02]  /*477a0*/  STL.64 [R1+0x1088], R222 ;  /* 0x001088de01007387 */ /* 0x000fe40000100a00 */
[C---:B------:R-:W-:Y:S08]  /*477b0*/  HMMA.1688.F32.TF32 R212, R228.reuse, R122, R212 ;  /* 0x0000007ae4d4723c */ /* 0x040ff000000810d4 */
        /* <DEDUP_REMOVED lines=65> */
[----:B------:R-:W-:Y:S04]  /*47bd0*/  STL.64 [R1+0xc20], R136 ;  /* 0x000c208801007387 */ /* 0x000fe80000100a00 */
[----:B------:R-:W-:Y:S04]  /*47be0*/  STL.64 [R1+0xc28], R138 ;  /* 0x000c288a01007387 */ /* 0x000fe80000100a00 */
[----:B------:R1:W-:Y:S04]  /*47bf0*/  STL.64 [R1+0xbf0], R4 ;  /* 0x000bf00401007387 */ /* 0x0003e80000100a00 */
        /* <DEDUP_REMOVED lines=64> */
[----:B-1----:R-:W4:Y:S04]  /*48000*/  LDL.LU R4, [R1+0x220] ;  /* 0x0002200001047983 */ /* 0x002f280000300800 */
        /* <DEDUP_REMOVED lines=46> */
[----:B------:R-:W-:Y:S08]  /*482f0*/  HMMA.1688.F32.TF32 R188, R232, R118, R188 ;  /* 0x00000076e8bc723c */ /* 0x000ff000000810bc */
[C---:B------:R-:W-:Y:S08]  /*48300*/  HMMA.1688.F32.TF32 R4, R228.reuse, R26, R4 ;  /* 0x0000001ae404723c */ /* 0x040ff00000081004 */
[C---:B------:R-:W-:Y:S08]  /*48310*/  HMMA.1688.F32.TF32 R216, R228.reuse, R34, R216 ;  /* 0x00000022e4d8723c */ /* 0x040ff000000810d8 */
[C---:B------:R-:W-:Y:S08]  /*48320*/  HMMA.1688.F32.TF32 R220, R228.reuse, R30, R220 ;  /* 0x0000001ee4dc723c */ /* 0x040ff000000810dc */
[C---:B------:R-:W-:Y:S11]  /*48330*/  HMMA.1688.F32.TF32 R212, R228.reuse, R22, R212 ;  /* 0x00000016e4d4723c */ /* 0x040ff600000810d4 */
[----:B------:R-:W-:Y:S04]  /*48340*/  STL.64 [R1+0xbb0], R220 ;  /* 0x000bb0dc01007387 */ /* 0x000fe80000100a00 */
[----:B------:R1:W-:Y:S01]  /*48350*/  STL.64 [R1+0xbb8], R222 ;  /* 0x000bb8de01007387 */ /* 0x0003e20000100a00 */
[----:B------:R-:W-:Y:S03]  /*48360*/  HMMA.1688.F32.TF32 R208, R228, R66, R208 ;  /* 0x00000042e4d0723c */ /* 0x000fe600000810d0 */
[----:B------:R-:W-:Y:S04]  /*48370*/  LDS R228, [R0+UR10+0x2300] ;  /* 0x0023000a00e47984 */ /* 0x000fe80008000800 */
[----:B------:R-:W-:Y:S04]  /*48380*/  LDS R230, [R0+UR10+0x3300] ;  /* 0x0033000a00e67984 */ /* 0x000fe80008000800 */
[----:B-1----:R-:W2:Y:S04]  /*48390*/  LDL.LU.64 R222, [R1+0x4ea8] ;  /* 0x004ea80001de7983 */ /* 0x002ea80000300a00 */
[----:B------:R-:W2:Y:S04]  /*483a0*/  LDL.LU.64 R220, [R1+0x4ea0] ;  /* 0x004ea00001dc7983 */ /* 0x000ea80000300a00 */
[----:B------:R-:W-:Y:S04]  /*483b0*/  STL.64 [R1+0xb90], R216 ;  /* 0x000b90d801007387 */ /* 0x000fe80000100a00 */
[----:B------:R1:W-:Y:S01]  /*483c0*/  STL.64 [R1+0xb98], R218 ;  /* 0x000b98da01007387 */ /* 0x0003e20000100a00 */
[C---:B------:R-:W-:Y:S03]  /*483d0*/  HMMA.1688.F32.TF32 R200, R232.reuse, R130, R200 ;  /* 0x00000082e8c8723c */ /* 0x040fe600000810c8 */
[----:B------:R-:W-:Y:S04]  /*483e0*/  LDS R229, [R85+UR10+0x2300] ;  /* 0x0023000a55e57984 */ /* 0x000fe80008000800 */
[----:B------:R-:W3:Y:S04]  /*483f0*/  LDS R231, [R85+UR10+0x3300] ;  /* 0x0033000a55e77984 */ /* 0x000ee80008000800 */
[----:B-1----:R-:W4:Y:S04]  /*48400*/  LDL.LU.64 R218, [R1+0x4e98] ;  /* 0x004e980001da7983 */ /* 0x002f280000300a00 */
[----:B------:R-:W4:Y:S04]  /*48410*/  LDL.LU.64 R216, [R1+0x4e90] ;  /* 0x004e900001d87983 */ /* 0x000f280000300a00 */
[----:B------:R-:W-:Y:S04]  /*48420*/  STL.64 [R1+0xb80], R212 ;  /* 0x000b80d401007387 */ /* 0x000fe80000100a00 */
[----:B------:R1:W-:Y:S04]  /*48430*/  STL.64 [R1+0xb88], R214 ;  /* 0x000b88d601007387 */ /* 0x0003e80000100a00 */
[----:B-1----:R-:W2:Y:S04]  /*48440*/  LDL.LU.64 R214, [R1+0x4e88] ;  /* 0x004e880001d67983 */ /* 0x002ea80000300a00 */
[----:B------:R-:W2:Y:S04]  /*48450*/  LDL.LU.64 R212, [R1+0x4e80] ;  /* 0x004e800001d47983 */ /* 0x000ea80000300a00 */
[----:B------:R-:W-:Y:S04]  /*48460*/  STL.64 [R1+0xb30], R4 ;  /* 0x000b300401007387 */ /* 0x000fe80000100a00 */
[----:B------:R1:W-:Y:S02]  /*48470*/  STL.64 [R1+0xb38], R6 ;  /* 0x000b380601007387 */ /* 0x0003e40000100a00 */
[C---:B-1----:R-:W-:Y:S02]  /*48480*/  HMMA.1688.F32.TF32 R4, R232.reuse, R134, R204 ;  /* 0x00000086e804723c */ /* 0x042fe400000810cc */
[----:B------:R-:W-:Y:S04]  /*48490*/  STL.64 [R1+0xb00], R208 ;  /* 0x000b00d001007387 */ /* 0x000fe80000100a00 */
[----:B------:R-:W-:Y:S02]  /*484a0*/  STL.64 [R1+0xb08], R210 ;  /* 0x000b08d201007387 */ /* 0x000fe40000100a00 */
[C---:B------:R-:W-:Y:S11]  /*484b0*/  HMMA.1688.F32.TF32 R196, R232.reuse, R126, R196 ;  /* 0x0000007ee8c4723c */ /* 0x040ff600000810c4 */
[----:B------:R-:W-:Y:S04]  /*484c0*/  STL.64 [R1+0x2190], R4 ;  /* 0x0021900401007387 */ /* 0x000fe80000100a00 */
[----:B------:R1:W-:Y:S02]  /*484d0*/  STL.64 [R1+0x2198], R6 ;  /* 0x0021980601007387 */ /* 0x0003e40000100a00 */
[C---:B-1----:R-:W-:Y:S02]  /*484e0*/  HMMA.1688.F32.TF32 R4, R232.reuse, R122, R192 ;  /* 0x0000007ae804723c */ /* 0x042fe400000810c0 */
[----:B------:R-:W-:Y:S04]  /*484f0*/  STL.64 [R1+0x23d0], R200 ;  /* 0x0023d0c801007387 */ /* 0x000fe80000100a00 */
[----:B------:R-:W-:Y:S04]  /*48500*/  STL.64 [R1+0x23d8], R202 ;  /* 0x0023d8ca01007387 */ /* 0x000fe80000100a00 */
[----:B------:R-:W-:Y:S01]  /*48510*/  STL.64 [R1+0x23c0], R196 ;  /* 0x0023c0c401007387 */ /* 0x000fe20000100a00 */
[C---:B------:R-:W-:Y:S03]  /*48520*/  HMMA.1688.F32.TF32 R184, R232.reuse, R114, R184 ;  /* 0x00000072e8b8723c */ /* 0x040fe600000810b8 */
        /* <DEDUP_REMOVED lines=44> */
[C---:B---3--:R-:W-:Y:S08]  /*487f0*/  HMMA.1688.F32.TF32 R136, R232.reuse, R18, R244 ;  /* 0x00000012e888723c */ /* 0x048ff000000810f4 */
[C---:B-1----:R-:W-:Y:S02]  /*48800*/  HMMA.1688.F32.TF32 R4, R232.reuse, R58, R248 ;  /* 0x0000003ae804723c */ /* 0x042fe400000810f8 */
[----:B------:R1:W-:Y:S04]  /*48810*/  STL.64 [R1+0x2250], R140 ;  /* 0x0022508c01007387 */ /* 0x0003e80000100a00 */
[----:B------:R3:W-:Y:S04]  /*48820*/  STL.64 [R1+0x2258], R142 ;  /* 0x0022588e01007387 */ /* 0x0007e80000100a00 */
[----:B------:R-:W2:Y:S04]  /*48830*/  LDL.LU R248, [R1+0x2a20] ;  /* 0x002a200001f87983 */ /* 0x000ea80000300800 */
[----:B------:R1:W-:Y:S04]  /*48840*/  STL.64 [R1+0x2240], R136 ;  /* 0x0022408801007387 */ /* 0x0003e80000100a00 */
[----:B------:R1:W-:Y:S04]  /*48850*/  STL.64 [R1+0x2248], R138 ;  /* 0x0022488a01007387 */ /* 0x0003e80000100a00 */
[----:B------:R-:W-:Y:S04]  /*48860*/  STL.64 [R1+0x2230], R4 ;  /* 0x0022300401007387 */ /* 0x000fe80000100a00 */
        /* <DEDUP_REMOVED lines=26> */
[----:B---3--:R-:W3:Y:S04]  /*48a10*/  LDL.LU R142, [R1+0x118] ;  /* 0x00011800018e7983 */ /* 0x008ee80000300800 */
        /* <DEDUP_REMOVED lines=16> */
[----:B------:R-:W3:Y:S01]  /*48b20*/  LDL.LU R247, [R1+0xdc] ;  /* 0x0000dc0001f77983 */ /* 0x000ee20000300800 */
[----:B--2---:R-:W-:-:S15]  /*48b30*/  HMMA.1688.F32.TF32 R4, R232, R62, R160 ;  /* 0x0000003ee804723c */ /* 0x004fde00000810a0 */
[----:B------:R-:W-:-:S04]  /*48b40*/  NOP ;  /* 0x0000000000007918 */ /* 0x000fc80000000000 */
[----:B------:R-:W-:Y:S01]  /*48b50*/  IMAD.MOV.U32 R40, RZ, RZ, R4 ;  /* 0x000000ffff287224 */ /* 0x000fe200078e0004 */
[----:B------:R4:W-:Y:S01]  /*48b60*/  STL.64 [R1+0x2228], R6 ;  /* 0x0022280601007387 */ /* 0x0009e20000100a00 */
[----:B------:R-:W-:Y:S02]  /*48b70*/  IMAD.MOV.U32 R41, RZ, RZ, R5 ;  /* 0x000000ffff297224 */ /* 0x000fe400078e0005 */
[----:B----4-:R-:W-:-:S15]  /*48b80*/  HMMA.1688.F32.TF32 R4, R232, R38, R156 ;  /* 0x00000026e804723c */ /* 0x010fde000008109c */
[----:B------:R-:W-:-:S04]  /*48b90*/  NOP ;  /* 0x0000000000007918 */ /* 0x000fc80000000000 */
[----:B------:R-:W-:Y:S01]  /*48ba0*/  IMAD.MOV.U32 R44, RZ, RZ, R4 ;  /* 0x000000ffff2c7224 */ /* 0x000fe200078e0004 */
[----:B------:R1:W-:Y:S01]  /*48bb0*/  STL.64 [R1+0x2218], R6 ;  /* 0x0022180601007387 */ /* 0x0003e20000100a00 */
[----:B------:R-:W-:Y:S02]  /*48bc0*/  IMAD.MOV.U32 R45, RZ, RZ, R5 ;  /* 0x000000ffff2d7224 */ /* 0x000fe400078e0005 */
[C---:B-1----:R-:W-:Y:S08]  /*48bd0*/  HMMA.1688.F32.TF32 R4, R232.reuse, R54, R152 ;  /* 0x00000036e804723c */ /* 0x042ff00000081098 */
[----:B------:R-:W-:Y:S11]  /*48be0*/  HMMA.1688.F32.TF32 R148, R232, R14, R148 ;  /* 0x0000000ee894723c */ /* 0x000ff60000081094 */
[----:B------:R-:W-:Y:S01]  /*48bf0*/  IMAD.MOV.U32 R52, RZ, RZ, R4 ;  /* 0x000000ffff347224 */ /* 0x000fe200078e0004 */
[----:B------:R1:W-:Y:S01]  /*48c00*/  STL.64 [R1+0x2208], R6 ;  /* 0x0022080601007387 */ /* 0x0003e20000100a00 */
[----:B------:R-:W-:-:S02]  /*48c10*/  IMAD.MOV.U32 R53, RZ, RZ, R5 ;  /* 0x000000ffff357224 */ /* 0x000fc400078e0005 */
[----:B-1----:R-:W-:Y:S03]  /*48c20*/  HMMA.1688.F32.TF32 R4, R232, R50, R144 ;  /* 0x00000032e804723c */ /* 0x002fe60000081090 */
[----:B------:R-:W-:Y:S04]  /*48c30*/  STL [R1+0x4adc], R53 ;  /* 0x004adc3501007387 */ /* 0x000fe80000100800 */
[----:B------:R-:W-:Y:S04]  /*48c40*/  STL [R1+0x4ad8], R52 ;  /* 0x004ad83401007387 */ /* 0x000fe80000100800 */
[----:B------:R-:W-:Y:S04]  /*48c50*/  STL.64 [R1+0x21f0], R148 ;  /* 0x0021f09401007387 */ /* 0x000fe80000100a00 */
[----:B------:R-:W-:Y:S04]  /*48c60*/  STL.64 [R1+0x21f8], R150 ;  /* 0x0021f89601007387 */ /* 0x000fe80000100a00 */
[----:B------:R-:W-:Y:S01]  /*48c70*/  IMAD.MOV.U32 R56, RZ, RZ, R4 ;  /* 0x000000ffff387224 */ /* 0x000fe200078e0004 */
[----:B------:R3:W-:Y:S01]  /*48c80*/  STL.64 [R1+0x21e8], R6 ;  /* 0x0021e80601007387 */ /* 0x0007e20000100a00 */
[----:B------:R-:W-:-:S02]  /*48c90*/  IMAD.MOV.U32 R57, RZ, RZ, R5 ;  /* 0x000000ffff397224 */ /* 0x000fc400078e0005 */
[----:B---3--:R-:W-:-:S15]  /*48ca0*/  HMMA.1688.F32.TF32 R4, R232, R30, R140 ;  /* 0x0000001ee804723c */ /* 0x008fde000008108c */
[----:B------:R-:W-:-:S04]  /*48cb0*/  NOP ;  /* 0x0000000000007918 */ /* 0x000fc80000000000 */
[----:B------:R-:W-:Y:S01]  /*48cc0*/  IMAD.MOV.U32 R60, RZ, RZ, R4 ;  /* 0x000000ffff3c7224 */ /* 0x000fe200078e0004 */
[----:B------:R1:W-:Y:S01]  /*48cd0*/  STL.64 [R1+0x21d8], R6 ;  /* 0x0021d80601007387 */ /* 0x0003e20000100a00 */
[----:B------:R-:W-:Y:S02]  /*48ce0*/  IMAD.MOV.U32 R61, RZ, RZ, R5 ;  /* 0x000000ffff3d7224 */ /* 0x000fe400078e0005 */
[C---:B-1----:R-:W-:Y:S08]  /*48cf0*/  HMMA.1688.F32.TF32 R4, R232.reuse, R34, R136 ;  /* 0x00000022e804723c */ /* 0x042ff00000081088 */
[----:B------:R-:W-:Y:S11]  /*48d00*/  HMMA.1688.F32.TF32 R136, R232, R22, R236 ;  /* 0x00000016e888723c */ /* 0x000ff600000810ec */
[----:B------:R-:W-:-:S02]  /*48d10*/  IMAD.MOV.U32 R64, RZ, RZ, R4 ;  /* 0x000000ffff407224 */ /* 0x000fc400078e0004 */
[----:B------:R-:W-:Y:S02]  /*48d20*/  IMAD.MOV.U32 R65, RZ, RZ, R5 ;  /* 0x000000ffff417224 */ /* 0x000fe400078e0005 */
[----:B------:R-:W-:Y:S02]  /*48d30*/  IMAD.MOV.U32 R49, RZ, RZ, R6 ;  /* 0x000000ffff317224 */ /* 0x000fe400078e0006 */
[----:B------:R-:W-:Y:S02]  /*48d40*/  IMAD.MOV.U32 R48, RZ, RZ, R7 ;  /* 0x000000ffff307224 */ /* 0x000fe400078e0007 */
[----:B------:R-:W-:Y:S03]  /*48d50*/  HMMA.1688.F32.TF32 R4, R232, R26, R240 ;  /* 0x0000001ae804723c */ /* 0x000fe600000810f0 */
[----:B------:R-:W-:Y:S04]  /*48d60*/  STL [R1+0x4aec], R48 ;  /* 0x004aec3001007387 */ /* 0x000fe80000100800 */
[----:B------:R-:W-:Y:S04]  /*48d70*/  STL [R1+0x4ae8], R49 ;  /* 0x004ae83101007387 */ /* 0x000fe80000100800 */
[----:B------:R-:W-:Y:S04]  /*48d80*/  STL [R1+0x4ae4], R65 ;  /* 0x004ae44101007387 */ /* 0x000fe80000100800 */
[----:B------:R-:W-:Y:S04]  /*48d90*/  STL [R1+0x4ae0], R64 ;  /* 0x004ae04001007387 */ /* 0x000fe80000100800 */
[----:B------:R-:W-:Y:S01]  /*48da0*/  STL.64 [R1+0x21b0], R136 ;  /* 0x0021b08801007387 */ /* 0x000fe20000100a00 */
[----:B------:R-:W-:-:S03]  /*48db0*/  IMAD.MOV.U32 R80, RZ, RZ, R4 ;  /* 0x000000ffff507224 */ /* 0x000fc600078e0004 */
[----:B------:R1:W-:Y:S01]  /*48dc0*/  STL.64 [R1+0x21b8], R138 ;  /* 0x0021b88a01007387 */ /* 0x0003e20000100a00 */
[----:B------:R-:W-:-:S03]  /*48dd0*/  IMAD.MOV.U32 R81, RZ, RZ, R5 ;  /* 0x000000ffff517224 */ /* 0x000fc600078e0005 */
[----:B------:R2:W-:Y:S04]  /*48de0*/  STL.64 [R1+0x21a8], R6 ;  /* 0x0021a80601007387 */ /* 0x0005e80000100a00 */
[----:B------:R-:W3:Y:S01]  /*48df0*/  LDL.LU R148, [R1] ;  /* 0x0000000001947983 */ /* 0x000ee20000300800 */
[----:B-1----:R-:W-:Y:S01]  /*48e00*/  HMMA.1688.F32.TF32 R136, R232, R66, R244 ;  /* 0x00000042e888723c */ /* 0x002fe200000810f4 */
[----:B------:R-:W-:Y:S02]  /*48e10*/  IMAD.MOV.U32 R154, RZ, RZ, R89 ;  /* 0x000000ffff9a7224 */ /* 0x000fe400078e0059 */
[----:B------:R-:W-:Y:S01]  /*48e20*/  LDS R232, [R0+UR10+0x2380] ;  /* 0x0023800a00e87984 */ /* 0x000fe20008000800 */
[----:B------:R-:W-:-:S03]  /*48e30*/  IMAD.MOV.U32 R155, RZ, RZ, R88 ;  /* 0x000000ffff9b7224 */ /* 0x000fc600078e0058 */
[----:B------:R-:W-:Y:S01]  /*48e40*/  LDS R234, [R0+UR10+0x3380] ;  /* 0x0033800a00ea7984 */ /* 0x000fe20008000800 */
[C---:B--2---:R-:W-:Y:S03]  /*48e50*/  HMMA.1688.F32.TF32 R4, R228.reuse, R134, R248 ;  /* 0x00000086e404723c */ /* 0x044fe600000810f8 */
[----:B------:R-:W-:Y:S04]  /*48e60*/  LDS R233, [R85+UR10+0x2380] ;  /* 0x0023800a55e97984 */ /* 0x000fe80008000800 */
[----:B------:R-:W1:Y:S04]  /*48e70*/  LDS R235, [R85+UR10+0x3380] ;  /* 0x0033800a55eb7984 */ /* 0x000e680008000800 */
[----:B------:R-:W-:Y:S04]  /*48e80*/  STL.64 [R1+0x2180], R136 ;  /* 0x0021808801007387 */ /* 0x000fe80000100a00 */
[----:B------:R-:W-:Y:S04]  /*48e90*/  STL.64 [R1+0x2188], R138 ;  /* 0x0021888a01007387 */ /* 0x000fe80000100a00 */
[----:B------:R2:W-:Y:S04]  /*48ea0*/  STL.64 [R1+0x23e0], R4 ;  /* 0x0023e00401007387 */ /* 0x0005e80000100a00 */
[----:B------:R4:W-:Y:S04]  /*48eb0*/  STL.64 [R1+0x23e8], R6 ;  /* 0x0023e80601007387 */ /* 0x0009e80000100a00 */
        /* <DEDUP_REMOVED lines=11> */
[----:B--2---:R-:W2:Y:S04]  /*48f70*/  LDL.LU R4, [R1+0x60] ;  /* 0x0000600001047983 */ /* 0x004ea80000300800 */
        /* <DEDUP_REMOVED lines=83> */
[C---:B----4-:R-:W-:Y:S08]  /*494b0*/  HMMA.1688.F32.TF32 R236, R228.reuse, R10, R236 ;  /* 0x0000000ae4ec723c */ /* 0x050ff000000810ec */
[C---:B--2---:R-:W-:Y:S08]  /*494c0*/  HMMA.1688.F32.TF32 R136, R228.reuse, R70, R136 ;  /* 0x00000046e488723c */ /* 0x044ff00000081088 */
[C---:B---3--:R-:W-:Y:S08]  /*494d0*/  HMMA.1688.F32.TF32 R144, R228.reuse, R78, R144 ;  /* 0x0000004ee490723c */ /* 0x048ff00000081090 */
        /* <DEDUP_REMOVED lines=10> */
[C---:B------:R-:W-:Y:S11]  /*49580*/  HMMA.1688.F32.TF32 R200, R228.reuse, R122, R200 ;  /* 0x0000007ae4c8723c */ /* 0x040ff600000810c8 */
[----:B------:R-:W-:Y:S04]  /*49590*/  STL.64 [R1+0x25c0], R208 ;  /* 0x0025c0d001007387 */ /* 0x000fe80000100a00 */
[----:B------:R2:W-:Y:S01]  /*495a0*/  STL.64 [R1+0x25c8], R210 ;  /* 0x0025c8d201007387 */ /* 0x0005e20000100a00 */
[C---:B------:R-:W-:Y:S03]  /*495b0*/  HMMA.1688.F32.TF32 R184, R228.reuse, R106, R184 ;  /* 0x0000006ae4b8723c */ /* 0x040fe600000810b8 */
[----:B--2---:R-:W2:Y:S04]  /*495c0*/  LDL.LU.64 R210, [R1+0x4e70] ;  /* 0x004e700001d27983 */ /* 0x004ea80000300a00 */
[----:B------:R-:W2:Y:S04]  /*495d0*/  LDL.LU.64 R208, [R1+0x4e68] ;  /* 0x004e680001d07983 */ /* 0x000ea80000300a00 */
[----:B------:R-:W-:Y:S04]  /*495e0*/  STL.64 [R1+0x25b0], R204 ;  /* 0x0025b0cc01007387 */ /* 0x000fe80000100a00 */
[----:B------:R3:W-:Y:S04]  /*495f0*/  STL.64 [R1+0x25b8], R206 ;  /* 0x0025b8ce01007387 */ /* 0x0007e80000100a00 */
[----:B---3--:R-:W3:Y:S04]  /*49600*/  LDL.LU.64 R206, [R1+0x4e60] ;  /* 0x004e600001ce7983 */ /* 0x008ee80000300a00 */
[----:B------:R-:W3:Y:S04]  /*49610*/  LDL.LU.64 R204, [R1+0x4e58] ;  /* 0x004e580001cc7983 */ /* 0x000ee80000300a00 */
[----:B------:R-:W-:Y:S04]  /*49620*/  STL.64 [R1+0x25a0], R200 ;  /* 0x0025a0c801007387 */ /* 0x000fe80000100a00 */
[----:B------:R4:W-:Y:S01]  /*49630*/  STL.64 [R1+0x25a8], R202 ;  /* 0x0025a8ca01007387 */ /* 0x0009e20000100a00 */
[C---:B------:R-:W-:Y:S03]  /*49640*/  HMMA.1688.F32.TF32 R168, R228.reuse, R90, R168 ;  /* 0x0000005ae4a8723c */ /* 0x040fe600000810a8 */
[----:B----4-:R-:W4:Y:S04]  /*49650*/  LDL.LU.64 R202, [R1+0x4e50] ;  /* 0x004e500001ca7983 */ /* 0x010f280000300a00 */
[----:B------:R-:W4:Y:S04]  /*49660*/  LDL.LU.64 R200, [R1+0x4e48] ;  /* 0x004e480001c87983 */ /* 0x000f280000300a00 */
[----:B------:R-:W-:Y:S04]  /*49670*/  STL.64 [R1+0x2590], R196 ;  /* 0x002590c401007387 */ /* 0x000fe80000100a00 */
[----:B------:R1:W-:Y:S04]  /*49680*/  STL.64 [R1+0x2598], R198 ;  /* 0x002598c601007387 */ /* 0x0003e80000100a00 */
[----:B-1----:R-:W2:Y:S04]  /*49690*/  LDL.LU.64 R198, [R1+0x4e40] ;  /* 0x004e400001c67983 */ /* 0x002ea80000300a00 */
[----:B------:R-:W2:Y:S04]  /*496a0*/  LDL.LU.64 R196, [R1+0x4e38] ;  /* 0x004e380001c47983 */ /* 0x000ea80000300a00 */
        /* <DEDUP_REMOVED lines=9> */
[----:B------:R1:W-:Y:S01]  /*49740*/  STL.64 [R1+0x2568], R186 ;  /* 0x002568ba01007387 */ /* 0x0003e20000100a00 */
[C---:B------:R-:W-:Y:S03]  /*49750*/  HMMA.1688.F32.TF32 R140, R228.reuse, R74, R140 ;  /* 0x0000004ae48c723c */ /* 0x040fe6000008108c */
        /* <DEDUP_REMOVED lines=46> */
[----:B------:R1:W-:Y:S04]  /*49a40*/  STL.64 [R1+0x24b0], R4 ;  /* 0x0024b00401007387 */ /* 0x0003e80000100a00 */
[----:B------:R3:W-:Y:S04]  /*49a50*/  STL.64 [R1+0x24b8], R6 ;  /* 0x0024b80601007387 */ /* 0x0007e80000100a00 */
[----:B-1----:R-:W4:Y:S04]  /*49a60*/  LDL.LU R4, [R1+0x890] ;  /* 0x0008900001047983 */ /* 0x002f280000300800 */
[----:B------:R-:W4:Y:S04]  /*49a70*/  LDL.LU R5, [R1+0x894] ;  /* 0x0008940001057983 */ /* 0x000f280000300800 */
[----:B---3--:R-:W4:Y:S04]  /*49a80*/  LDL.LU R6, [R1+0x898] ;  /* 0x0008980001067983 */ /* 0x008f280000300800 */
[----:B------:R-:W4:Y:S04]  /*49a90*/  LDL.LU R7, [R1+0x89c] ;  /* 0x00089c0001077983 */ /* 0x000f280000300800 */
[----:B------:R-:W-:Y:S04]  /*49aa0*/  STL.64 [R1+0x24a0], R240 ;  /* 0x0024a0f001007387 */ /* 0x000fe80000100a00 */
[----:B------:R1:W-:Y:S04]  /*49ab0*/  STL.64 [R1+0x24a8], R242 ;  /* 0x0024a8f201007387 */ /* 0x0003e80000100a00 */
[----:B-1----:R-:W3:Y:S04]  /*49ac0*/  LDL.LU.64 R242, [R1+0x4d60] ;  /* 0x004d600001f27983 */ /* 0x002ee80000300a00 */
[----:B------:R-:W3:Y:S04]  /*49ad0*/  LDL.LU.64 R240, [R1+0x4d58] ;  /* 0x004d580001f07983 */ /* 0x000ee80000300a00 */
[----:B------:R-:W-:Y:S04]  /*49ae0*/  STL.64 [R1+0x2490], R244 ;  /* 0x002490f401007387 */ /* 0x000fe80000100a00 */
[----:B------:R1:W-:Y:S04]  /*49af0*/  STL.64 [R1+0x2498], R246 ;  /* 0x002498f601007387 */ /* 0x0003e80000100a00 */
[----:B-1----:R-:W3:Y:S04]  /*49b00*/  LDL.LU.64 R246, [R1+0x4d50] ;  /* 0x004d500001f67983 */ /* 0x002ee80000300a00 */
[----:B------:R-:W3:Y:S04]  /*49b10*/  LDL.LU.64 R244, [R1+0x4d48] ;  /* 0x004d480001f47983 */ /* 0x000ee80000300a00 */
[----:B------:R-:W-:Y:S04]  /*49b20*/  STL.64 [R1+0x2480], R248 ;  /* 0x002480f801007387 */ /* 0x000fe80000100a00 */
[----:B------:R1:W-:Y:S04]  /*49b30*/  STL.64 [R1+0x2488], R250 ;  /* 0x002488fa01007387 */ /* 0x0003e80000100a00 */
[----:B-1----:R-:W3:Y:S04]  /*49b40*/  LDL.LU.64 R250, [R1+0x4d40] ;  /* 0x004d400001fa7983 */ /* 0x002ee80000300a00 */
[----:B------:R-:W3:Y:S01]  /*49b50*/  LDL.LU.64 R248, [R1+0x4d38] ;  /* 0x004d380001f87983 */ /* 0x000ee20000300a00 */
[----:B------:R-:W-:-:S15]  /*49b60*/  HMMA.1688.F32.TF32 R156, R228, R62, R156 ;  /* 0x0000003ee49c723c */ /* 0x000fde000008109c */
[----:B------:R-:W-:-:S04]  /*49b70*/  NOP ;  /* 0x0000000000007918 */ /* 0x000fc80000000000 */
[----:B------:R-:W-:Y:S04]  /*49b80*/  STL.64 [R1+0x2470], R156 ;  /* 0x0024709c01007387 */ /* 0x000fe80000100a00 */
[----:B------:R1:W-:Y:S02]  /*49b90*/  STL.64 [R1+0x2478], R158 ;  /* 0x0024789e01007387 */ /* 0x0003e40000100a00 */
[C---:B-1----:R-:W-:Y:S08]  /*49ba0*/  HMMA.1688.F32.TF32 R156, R228.reuse, R38, R152 ;  /* 0x00000026e49c723c */ /* 0x042ff00000081098 */
[C---:B------:R-:W-:Y:S11]  /*49bb0*/  HMMA.1688.F32.TF32 R152, R228.reuse, R54, R148 ;  /* 0x00000036e498723c */ /* 0x040ff60000081094 */
[----:B------:R-:W-:Y:S04]  /*49bc0*/  STL.64 [R1+0x2460], R156 ;  /* 0x0024609c01007387 */ /* 0x000fe80000100a00 */
[----:B------:R-:W-:Y:S01]  /*49bd0*/  STL.64 [R1+0x2468], R158 ;  /* 0x0024689e01007387 */ /* 0x000fe20000100a00 */
[C---:B--2---:R-:W-:Y:S08]  /*49be0*/  HMMA.1688.F32.TF32 R236, R228.reuse, R34, R236 ;  /* 0x00000022e4ec723c */ /* 0x044ff000000810ec */
[C---:B---3--:R-:W-:Y:S01]  /*49bf0*/  HMMA.1688.F32.TF32 R148, R228.reuse, R14, R248 ;  /* 0x0000000ee494723c */ /* 0x048fe200000810f8 */
[----:B------:R-:W2:Y:S04]  /*49c00*/  LDL.LU R248, [R1+0x910] ;  /* 0x0009100001f87983 */ /* 0x000ea80000300800 */
[----:B------:R-:W-:Y:S04]  /*49c10*/  STL.64 [R1+0x2450], R152 ;  /* 0x0024509801007387 */ /* 0x000fe80000100a00 */
[----:B------:R1:W-:Y:S10]  /*49c20*/  STL.64 [R1+0x2458], R154 ;  /* 0x0024589a01007387 */ /* 0x0003f40000100a00 */
[----:B------:R-:W-:Y:S04]  /*49c30*/  STL.64 [R1+0x2440], R148 ;  /* 0x0024409401007387 */ /* 0x000fe80000100a00 */
[----:B------:R3:W-:Y:S01]  /*49c40*/  STL.64 [R1+0x2448], R150 ;  /* 0x0024489601007387 */ /* 0x0007e20000100a00 */
[C---:B-1----:R-:W-:Y:S03]  /*49c50*/  HMMA.1688.F32.TF32 R152, R228.reuse, R30, R240 ;  /* 0x0000001ee498723c */ /* 0x042fe600000810f0 */
[----:B------:R-:W2:Y:S04]  /*49c60*/  LDL.LU R249, [R1+0x914] ;  /* 0x0009140001f97983 */ /* 0x000ea80000300800 */
[----:B------:R-:W2:Y:S01]  /*49c70*/  LDL.LU R250, [R1+0x918] ;  /* 0x0009180001fa7983 */ /* 0x000ea20000300800 */
[----:B---3--:R-:W-:Y:S03]  /*49c80*/  HMMA.1688.F32.TF32 R148, R228, R50, R244 ;  /* 0x00000032e494723c */ /* 0x008fe600000810f4 */
[----:B------:R-:W2:Y:S04]  /*49c90*/  LDL.LU R251, [R1+0x91c] ;  /* 0x00091c0001fb7983 */ /* 0x000ea80000300800 */
[----:B------:R-:W3:-:S12]  /*49ca0*/  LDL.LU R244, [R1+0x990] ;  /* 0x0009900001f47983 */ /* 0x000ed80000300800 */
[----:B------:R1:W-:Y:S04]  /*49cb0*/  STL.64 [R1+0x2430], R148 ;  /* 0x0024309401007387 */ /* 0x0003e80000100a00 */
[----:B------:R1:W-:Y:S04]  /*49cc0*/  STL.64 [R1+0x2438], R150 ;  /* 0x0024389601007387 */ /* 0x0003e80000100a00 */
[----:B------:R-:W3:Y:S04]  /*49cd0*/  LDL.LU R245, [R1+0x994] ;  /* 0x0009940001f57983 */ /* 0x000ee80000300800 */
[----:B------:R-:W3:Y:S04]  /*49ce0*/  LDL.LU R246, [R1+0x998] ;  /* 0x0009980001f67983 */ /* 0x000ee80000300800 */
[----:B------:R-:W3:Y:S04]  /*49cf0*/  LDL.LU R247, [R1+0x99c] ;  /* 0x00099c0001f77983 */ /* 0x000ee80000300800 */
[----:B-1----:R-:W2:Y:S04]  /*49d00*/  LDL.LU R148, [R1+0x2040] ;  /* 0x0020400001947983 */ /* 0x002ea80000300800 */
[----:B------:R1:W-:Y:S04]  /*49d10*/  STL.64 [R1+0x2420], R152 ;  /* 0x0024209801007387 */ /* 0x0003e80000100a00 */
[----:B------:R1:W-:Y:S04]  /*49d20*/  STL.64 [R1+0x2428], R154 ;  /* 0x0024289a01007387 */ /* 0x0003e80000100a00 */
[----:B------:R-:W2:Y:S04]  /*49d30*/  LDL.LU R149, [R1+0x2044] ;  /* 0x0020440001957983 */ /* 0x000ea80000300800 */
[----:B------:R-:W2:Y:S04]  /*49d40*/  LDL.LU R150, [R1+0x2048] ;  /* 0x0020480001967983 */ /* 0x000ea80000300800 */
[----:B------:R-:W2:Y:S04]  /*49d50*/  LDL.LU R151, [R1+0x204c] ;  /* 0x00204c0001977983 */ /* 0x000ea80000300800 */
[----:B-1----:R-:W3:Y:S04]  /*49d60*/  LDL.LU R152, [R1+0x2150] ;  /* 0x0021500001987983 */ /* 0x002ee80000300800 */
        /* <DEDUP_REMOVED lines=11> */
[----:B------:R1:W-:Y:S04]  /*49e20*/  STL.64 [R1+0x2410], R236 ;  /* 0x002410ec01007387 */ /* 0x0003e80000100a00 */
[----:B------:R1:W-:Y:S04]  /*49e30*/  STL.64 [R1+0x2418], R238 ;  /* 0x002418ee01007387 */ /* 0x0003e80000100a00 */
[----:B-1----:R-:W4:Y:S04]  /*49e40*/  LDL.LU R236, [R1+0x2aa0] ;  /* 0x002aa00001ec7983 */ /* 0x002f280000300800 */
[----:B------:R-:W4:Y:S04]  /*49e50*/  LDL.LU R237, [R1+0x2aa4] ;  /* 0x002aa40001ed7983 */ /* 0x000f280000300800 */
[----:B------:R-:W4:Y:S04]  /*49e60*/  LDL.LU R238, [R1+0x2aa8] ;  /* 0x002aa80001ee7983 */ /* 0x000f280000300800 */
[----:B------:R-:W4:Y:S01]  /*49e70*/  LDL.LU R239, [R1+0x2aac] ;  /* 0x002aac0001ef7983 */ /* 0x000f220000300800 */
[C---:B------:R-:W-:Y:S08]  /*49e80*/  HMMA.1688.F32.TF32 R136, R228.reuse, R22, R136 ;  /* 0x00000016e488723c */ /* 0x040ff00000081088 */
[C---:B------:R-:W-:Y:S08]  /*49e90*/  HMMA.1688.F32.TF32 R140, R228.reuse, R26, R140 ;  /* 0x0000001ae48c723c */ /* 0x040ff0000008108c */
[----:B------:R-:W-:Y:S03]  /*49ea0*/  HMMA.1688.F32.TF32 R144, R228, R66, R144 ;  /* 0x00000042e490723c */ /* 0x000fe60000081090 */
[----:B------:R1:W-:Y:S04]  /*49eb0*/  STL.64 [R1+0x2400], R136 ;  /* 0x0024008801007387 */ /* 0x0003e80000100a00 */
[----:B------:R1:W-:Y:S04]  /*49ec0*/  STL.64 [R1+0x2408], R138 ;  /* 0x0024088a01007387 */ /* 0x0003e80000100a00 */
[----:B-1----:R-:W4:Y:S04]  /*49ed0*/  LDL.LU R136, [R1+0xaf0] ;  /* 0x000af00001887983 */ /* 0x002f280000300800 */
        /* <DEDUP_REMOVED lines=8> */
[----:B------:R-:W4:Y:S04]  /*49f60*/  LDL.LU R143, [R1+0xbec] ;  /* 0x000bec00018f7983 */ /* 0x000f280000300800 */
[----:B------:R-:W4:Y:S04]  /*49f70*/  LDL.LU R228, [R1+0xd80] ;  /* 0x000d800001e47983 */ /* 0x000f280000300800 */
[----:B------:R1:W-:Y:S04]  /*49f80*/  STL.64 [R1+0x2290], R144 ;  /* 0x0022909001007387 */ /* 0x0003e80000100a00 */
[----:B------:R1:W-:Y:S04]  /*49f90*/  STL.64 [R1+0x2298], R146 ;  /* 0x0022989201007387 */ /* 0x0003e80000100a00 */
[----:B------:R-:W4:Y:S04]  /*49fa0*/  LDL.LU R229, [R1+0xd84] ;  /* 0x000d840001e57983 */ /* 0x000f280000300800 */
[----:B------:R-:W4:Y:S04]  /*49fb0*/  LDL.LU R230, [R1+0xd88] ;  /* 0x000d880001e67983 */ /* 0x000f280000300800 */
[----:B------:R-:W4:Y:S04]  /*49fc0*/  LDL.LU R231, [R1+0xd8c] ;  /* 0x000d8c0001e77983 */ /* 0x000f280000300800 */
[----:B-1----:R-:W4:Y:S04]  /*49fd0*/  LDL.LU R144, [R1+0xcb0] ;  /* 0x000cb00001907983 */ /* 0x002f280000300800 */
[----:B------:R-:W4:Y:S04]  /*49fe0*/  LDL.LU R145, [R1+0xcb4] ;  /* 0x000cb40001917983 */ /* 0x000f280000300800 */
[----:B------:R-:W4:Y:S04]  /*49ff0*/  LDL.LU R146, [R1+0xcb8] ;  /* 0x000cb80001927983 */ /* 0x000f280000300800 */
[----:B------:R-:W4:Y:S01]  /*4a000*/  LDL.LU R147, [R1+0xcbc] ;  /* 0x000cbc0001937983 */ /* 0x000f220000300800 */
[C---:B--2---:R-:W-:Y:S08]  /*4a010*/  HMMA.1688.F32.TF32 R148, R232.reuse, R122, R148 ;  /* 0x0000007ae894723c */ /* 0x044ff00000081094 */
[C---:B---3--:R-:W-:Y:S08]  /*4a020*/  HMMA.1688.F32.TF32 R152, R232.reuse, R126, R152 ;  /* 0x0000007ee898723c */ /* 0x048ff00000081098 */
[C---:B----4-:R-:W-:Y:S08]  /*4a030*/  HMMA.1688.F32.TF32 R156, R232.reuse, R130, R156 ;  /* 0x00000082e89c723c */ /* 0x050ff0000008109c */
[----:B------:R-:W-:-:S15]  /*4a040*/  HMMA.1688.F32.TF32 R236, R232, R134, R236 ;  /* 0x00000086e8ec723c */ /* 0x000fde00000810ec */
[----:B------:R-:W-:-:S04]  /*4a050*/  NOP ;  /* 0x0000000000007918 */ /* 0x000fc80000000000 */
[----:B------:R-:W-:Y:S04]  /*4a060*/  STL.64 [R1+0x25e0], R236 ;  /* 0x0025e0ec01007387 */ /* 0x000fe80000100a00 */
[----:B------:R-:W-:Y:S04]  /*4a070*/  STL.64 [R1+0x25e8], R238 ;  /* 0x0025e8ee01007387 */ /* 0x000fe80000100a00 */
[----:B------:R-:W-:Y:S04]  /*4a080*/  STL.64 [R1+0x27c0], R156 ;  /* 0x0027c09c01007387 */ /* 0x000fe80000100a00 */
[----:B------:R1:W-:Y:S04]  /*4a090*/  STL.64 [R1+0x27c8], R158 ;  /* 0x0027c89e01007387 */ /* 0x0003e80000100a00 */
[----:B-1----:R-:W2:Y:S04]  /*4a0a0*/  LDL.LU.64 R158, [R1+0x4d30] ;  /* 0x004d3000019e7983 */ /* 0x002ea80000300a00 */
[----:B------:R-:W2:Y:S04]  /*4a0b0*/  LDL.LU.64 R156, [R1+0x4d28] ;  /* 0x004d2800019c7983 */ /* 0x000ea80000300a00 */
[----:B------:R-:W-:Y:S04]  /*4a0c0*/  STL.64 [R1+0x27b0], R152 ;  /* 0x0027b09801007387 */ /* 0x000fe80000100a00 */
[----:B------:R1:W-:Y:S04]  /*4a0d0*/  STL.64 [R1+0x27b8], R154 ;  /* 0x0027b89a01007387 */ /* 0x0003e80000100a00 */
[----:B-1----:R-:W3:Y:S04]  /*4a0e0*/  LDL.LU.64 R154, [R1+0x4d20] ;  /* 0x004d2000019a7983 */ /* 0x002ee80000300a00 */
[----:B------:R-:W3:Y:S04]  /*4a0f0*/  LDL.LU.64 R152, [R1+0x4d18] ;  /* 0x004d180001987983 */ /* 0x000ee80000300a00 */
[----:B------:R-:W-:Y:S04]  /*4a100*/  STL.64 [R1+0x27a0], R148 ;  /* 0x0027a09401007387 */ /* 0x000fe80000100a00 */
[----:B------:R1:W-:Y:S04]  /*4a110*/  STL.64 [R1+0x27a8], R150 ;  /* 0x0027a89601007387 */ /* 0x0003e80000100a00 */
[----:B-1----:R-:W4:Y:S04]  /*4a120*/  LDL.LU.64 R150, [R1+0x4d10] ;  /* 0x004d100001967983 */ /* 0x002f280000300a00 */
[----:B------:R-:W4:Y:S01]  /*4a130*/  LDL.LU.64 R148, [R1+0x4d08] ;  /* 0x004d080001947983 */ /* 0x000f220000300a00 */
[----:B------:R-:W-:-:S15]  /*4a140*/  HMMA.1688.F32.TF32 R228, R232, R118, R228 ;  /* 0x00000076e8e4723c */ /* 0x000fde00000810e4 */
[----:B------:R-:W-:-:S04]  /*4a150*/  NOP ;  /* 0x0000000000007918 */ /* 0x000fc80000000000 */
        /* <DEDUP_REMOVED lines=9> */
[----:B------:R1:W-:Y:S04]  /*4a1f0*/  STL.64 [R1+0x2778], R146 ;  /* 0x0027789201007387 */ /* 0x0003e80000100a00 */
[----:B------:R-:W-:Y:S04]  /*4a200*/  STL.64 [R1+0x2760], R140 ;  /* 0x0027608c01007387 */ /* 0x000fe80000100a00 */
[----:B------:R1:W-:Y:S02]  /*4a210*/  STL.64 [R1+0x2768], R142 ;  /* 0x0027688e01007387 */ /* 0x0003e40000100a00 */
[C---:B-1----:R-:W-:Y:S02]  /*4a220*/  HMMA.1688.F32.TF32 R144, R232.reuse, R98, R244 ;  /* 0x00000062e890723c */ /* 0x042fe400000810f4 */
[----:B------:R-:W-:Y:S04]  /*4a230*/  STL.64 [R1+0x2750], R136 ;  /* 0x0027508801007387 */ /* 0x000fe80000100a00 */
[----:B------:R1:W-:Y:S02]  /*4a240*/  STL.64 [R1+0x2758], R138 ;  /* 0x0027588a01007387 */ /* 0x0003e40000100a00 */
[C---:B------:R-:W-:Y:S08]  /*4a250*/  HMMA.1688.F32.TF32 R140, R232.reuse, R94, R248 ;  /* 0x0000005ee88c723c */ /* 0x040ff000000810f8 */
[C---:B-1----:R-:W-:Y:S03]  /*4a260*/  HMMA.1688.F32.TF32 R136, R232.reuse, R90, R4 ;  /* 0x0000005ae888723c */ /* 0x042fe60000081004 */
[----:B------:R-:W-:Y:S04]  /*4a270*/  STL.64 [R1+0x2740], R144 ;  /* 0x0027409001007387 */ /* 0x000fe80000100a00 */
[----:B------:R-:W-:Y:S04]  /*4a280*/  STL.64 [R1+0x2748], R146 ;  /* 0x0027489201007387 */ /* 0x000fe80000100a00 */
[----:B------:R-:W-:Y:S04]  /*4a290*/  STL.64 [R1+0x2730], R140 ;  /* 0x0027308c01007387 */ /* 0x000fe80000100a00 */
[----:B------:R-:W-:Y:S04]  /*4a2a0*/  STL.64 [R1+0x2738], R142 ;  /* 0x0027388e01007387 */ /* 0x000fe80000100a00 */
[----:B------:R-:W-:Y:S04]  /*4a2b0*/  STL.64 [R1+0x2720], R136 ;  /* 0x0027208801007387 */ /* 0x000fe80000100a00 */
[----:B------:R2:W-:Y:S02]  /*4a2c0*/  STL.64 [R1+0x2728], R138 ;  /* 0x0027288a01007387 */ /* 0x0005e40000100a00 */
[C---:B--2---:R-:W-:Y:S08]  /*4a2d0*/  HMMA.1688.F32.TF32 R136, R232.reuse, R78, R156 ;  /* 0x0000004ee888723c */ /* 0x044ff0000008109c */
[C---:B---3--:R-:W-:Y:S08]  /*4a2e0*/  HMMA.1688.F32.TF32 R140, R232.reuse, R82, R152 ;  /* 0x00000052e88c723c */ /* 0x048ff00000081098 */
[----:B----4-:R-:W-:-:S15]  /*4a2f0*/  HMMA.1688.F32.TF32 R4, R232, R86, R148 ;  /* 0x00000056e804723c */ /* 0x010fde0000081094 */
[----:B------:R-:W-:-:S04]  /*4a300*/  NOP ;  /* 0x0000000000007918 */ /* 0x000fc80000000000 */
        /* <DEDUP_REMOVED lines=10> */
[C---:B--2---:R-:W-:Y:S08]  /*4a3b0*/  HMMA.1688.F32.TF32 R136, R232.reuse, R10, R168 ;  /* 0x0000000ae888723c */ /* 0x044ff000000810a8 */
[C---:B-1----:R-:W-:Y:S02]  /*4a3c0*/  HMMA.1688.F32.TF32 R4, R232.reuse, R46, R172 ;  /* 0x0000002ee804723c */ /* 0x042fe400000810ac */
[----:B------:R-:W-:Y:S04]  /*4a3d0*/  STL.64 [R1+0x26d0], R140 ;  /* 0x0026d08c01007387 */ /* 0x000fe80000100a00 */
[----:B------:R1:W-:Y:S05]  /*4a3e0*/  STL.64 [R1+0x26d8], R142 ;  /* 0x0026d88e01007387 */ /* 0x0003ea0000100a00 */
        /* <DEDUP_REMOVED lines=16> */
[----:B------:R1:W-:Y:S04]  /*4a4f0*/  STL.64 [R1+0x2670], R140 ;  /* 0x0026708c01007387 */ /* 0x0003e80000100a00 */
[----:B------:R2:W-:Y:S04]  /*4a500*/  STL.64 [R1+0x2678], R142 ;  /* 0x0026788e01007387 */ /* 0x0005e80000100a00 */
[----:B------:R-:W3:Y:S04]  /*4a510*/  LDL.LU R248, [R1+0xb10] ;  /* 0x000b100001f87983 */ /* 0x000ee80000300800 */
[----:B------:R4:W-:Y:S04]  /*4a520*/  STL.64 [R1+0x2660], R136 ;  /* 0x0026608801007387 */ /* 0x0009e80000100a00 */
[----:B------:R1:W-:Y:S04]  /*4a530*/  STL.64 [R1+0x2668], R138 ;  /* 0x0026688a01007387 */ /* 0x0003e80000100a00 */
        /* <DEDUP_REMOVED lines=15> */
[----:B--2---:R-:W3:Y:S04]  /*4a630*/  LDL.LU R142, [R1+0xa68] ;  /* 0x000a6800018e7983 */ /* 0x004ee80000300800 */
        /* <DEDUP_REMOVED lines=57> */
[----:B----4-:R-:W4:Y:S04]  /*4a9d0*/  LDL.LU R136, [R1+0xa80] ;  /* 0x000a800001887983 */ /* 0x010f280000300800 */
[----:B------:R-:W4:Y:S04]  /*4a9e0*/  LDL.LU R137, [R1+0xa84] ;  /* 0x000a840001897983 */ /* 0x000f280000300800 */
[----:B------:R-:W4:Y:S04]  /*4a9f0*/  LDL.LU R138, [R1+0xa88] ;  /* 0x000a8800018a7983 */ /* 0x000f280000300800 */
[----:B------:R-:W4:Y:S04]  /*4aa00*/  LDL.LU R139, [R1+0xa8c] ;  /* 0x000a8c00018b7983 */ /* 0x000f280000300800 */
[----:B------:R-:W4:Y:S04]  /*4aa10*/  LDL.LU R4, [R1+0xb40] ;  /* 0x000b400001047983 */ /* 0x000f280000300800 */
[----:B------:R-:W4:Y:S04]  /*4aa20*/  LDL.LU R5, [R1+0xb44] ;  /* 0x000b440001057983 */ /* 0x000f280000300800 */
[----:B------:R-:W4:Y:S04]  /*4aa30*/  LDL.LU R6, [R1+0xb48] ;  /* 0x000b480001067983 */ /* 0x000f280000300800 */
[----:B------:R-:W4:Y:S01]  /*4aa40*/  LDL.LU R7, [R1+0xb4c] ;  /* 0x000b4c0001077983 */ /* 0x000f220000300800 */
[C---:B------:R-:W-:Y:S01]  /*4aa50*/  LOP3.LUT R84, R0.reuse, 0x40, RZ, 0x3c, !PT ;  /* 0x0000004000547812 */ /* 0x040fe200078e3cff */
[----:B------:R-:W-:Y:S01]  /*4aa60*/  HMMA.1688.F32.TF32 R200, R232, R14, R200 ;  /* 0x0000000ee8c8723c */ /* 0x000fe200000810c8 */
[----:B------:R-:W-:-:S03]  /*4aa70*/  LOP3.LUT R85, R0, 0x60, RZ, 0x3c, !PT ;  /* 0x0000006000557812 */ /* 0x000fc600078e3cff */
[----:B------:R-:W-:Y:S04]  /*4aa80*/  LDS R236, [R84+UR10+0x2000] ;  /* 0x0020000a54ec7984 */ /* 0x000fe80008000800 */
[C---:B------:R-:W-:Y:S01]  /*4aa90*/  HMMA.1688.F32.TF32 R196, R232.reuse, R50, R204 ;  /* 0x00000032e8c4723c */ /* 0x040fe200000810cc */
[----:B------:R-:W-:Y:S04]  /*4aaa0*/  LDS R238, [R84+UR10+0x3000] ;  /* 0x0030000a54ee7984 */ /* 0x000fe80008000800 */
[----:B------:R-:W-:Y:S04]  /*4aab0*/  LDS R237, [R85+UR10+0x2000] ;  /* 0x0020000a55ed7984 */ /* 0x000fe80008000800 */
[----:B------:R-:W2:Y:S01]  /*4aac0*/  LDS R239, [R85+UR10+0x3000] ;  /* 0x0030000a55ef7984 */ /* 0x000ea20008000800 */
[C---:B------:R-:W-:Y:S03]  /*4aad0*/  HMMA.1688.F32.TF32 R204, R232.reuse, R30, R208 ;  /* 0x0000001ee8cc723c */ /* 0x040fe600000810d0 */
[----:B------:R-:W-:Y:S04]  /*4aae0*/  STL.64 [R1+0x2640], R200 ;  /* 0x002640c801007387 */ /* 0x000fe80000100a00 */
[----:B------:R1:W-:Y:S04]  /*4aaf0*/  STL.64 [R1+0x2648], R202 ;  /* 0x002648ca01007387 */ /* 0x0003e80000100a00 */
[----:B------:R-:W-:Y:S04]  /*4ab00*/  STL.64 [R1+0x2630], R196 ;  /* 0x002630c401007387 */ /* 0x000fe80000100a00 */
[----:B------:R1:W-:Y:S02]  /*4ab10*/  STL.64 [R1+0x2638], R198 ;  /* 0x002638c601007387 */ /* 0x0003e40000100a00 */
[C---:B-1----:R-:W-:Y:S08]  /*4ab20*/  HMMA.1688.F32.TF32 R200, R232.reuse, R34, R212 ;  /* 0x00000022e8c8723c */ /* 0x042ff000000810d4 */
[C---:B------:R-:W-:Y:S01]  /*4ab30*/  HMMA.1688.F32.TF32 R196, R232.reuse, R22, R216 ;  /* 0x00000016e8c4723c */ /* 0x040fe200000810d8 */
[----:B------:R-:W-:Y:S04]  /*4ab40*/  STL.64 [R1+0x2620], R204 ;  /* 0x002620cc01007387 */ /* 0x000fe80000100a00 */
[----:B------:R1:W-:Y:S04]  /*4ab50*/  STL.64 [R1+0x2628], R206 ;  /* 0x002628ce01007387 */ /* 0x0003e80000100a00 */
[----:B------:R-:W-:Y:S04]  /*4ab60*/  LDS R216, [R84+UR10+0x2100] ;  /* 0x0021000a54d87984 */ /* 0x000fe80008000800 */
[----:B------:R-:W-:Y:S01]  /*4ab70*/  STL.64 [R1+0x2610], R200 ;  /* 0x002610c801007387 */ /* 0x000fe20000100a00 */
[C---:B-1----:R-:W-:Y:S03]  /*4ab80*/  HMMA.1688.F32.TF32 R204, R232.reuse, R26, R220 ;  /* 0x0000001ae8cc723c */ /* 0x042fe600000810dc */
[----:B------:R1:W-:Y:S04]  /*4ab90*/  STL.64 [R1+0x2618], R202 ;  /* 0x002618ca01007387 */ /* 0x0003e80000100a00 */
[----:B------:R-:W-:Y:S04]  /*4aba0*/  STL.64 [R1+0x2600], R196 ;  /* 0x002600c401007387 */ /* 0x000fe80000100a00 */
[----:B------:R2:W-:Y:S01]  /*4abb0*/  STL.64 [R1+0x2608], R198 ;  /* 0x002608c601007387 */ /* 0x0005e20000100a00 */
[----:B-1----:R-:W-:Y:S03]  /*4abc0*/  HMMA.1688.F32.TF32 R200, R232, R66, R224 ;  /* 0x00000042e8c8723c */ /* 0x002fe600000810e0 */
[----:B------:R-:W-:Y:S04]  /*4abd0*/  LDS R218, [R84+UR10+0x3100] ;  /* 0x0031000a54da7984 */ /* 0x000fe80008000800 */
[----:B------:R-:W-:Y:S04]  /*4abe0*/  LDS R217, [R85+UR10+0x2100] ;  /* 0x0021000a55d97984 */ /* 0x000fe80008000800 */
[----:B------:R-:W-:Y:S04]  /*4abf0*/  STL.64 [R1+0x25f0], R204 ;  /* 0x0025f0cc01007387 */ /* 0x000fe80000100a00 */
[----:B------:R-:W-:Y:S01]  /*4ac00*/  STL.64 [R1+0x25f8], R206 ;  /* 0x0025f8ce01007387 */ /* 0x000fe20000100a00 */
[C---:B--2---:R-:W-:Y:S03]  /*4ac10*/  HMMA.1688.F32.TF32 R156, R236.reuse, R94, R156 ;  /* 0x0000005eec9c723c */ /* 0x044fe6000008109c */
[----:B------:R-:W-:Y:S04]  /*4ac20*/  LDS R219, [R85+UR10+0x3100] ;  /* 0x0031000a55db7984 */ /* 0x000fe80008000800 */
[----:B------:R-:W-:Y:S04]  /*4ac30*/  STL.64 [R1+0x25d0], R200 ;  /* 0x0025d0c801007387 */ /* 0x000fe80000100a00 */
[----:B------:R-:W-:Y:S01]  /*4ac40*/  STL.64 [R1+0x25d8], R202 ;  /* 0x0025d8ca01007387 */ /* 0x000fe20000100a00 */
[C---:B---3--:R-:W-:Y:S08]  /*4ac50*/  HMMA.1688.F32.TF32 R160, R236.reuse, R98, R160 ;  /* 0x00000062eca0723c */ /* 0x048ff000000810a0 */
[C---:B------:R-:W-:Y:S08]  /*4ac60*/  HMMA.1688.F32.TF32 R148, R236.reuse, R86, R148 ;  /* 0x00000056ec94723c */ /* 0x040ff00000081094 */
[C---:B------:R-:W-:Y:S08]  /*4ac70*/  HMMA.1688.F32.TF32 R164, R236.reuse, R102, R164 ;  /* 0x00000066eca4723c */ /* 0x040ff000000810a4 */
[C---:B------:R-:W-:Y:S08]  /*4ac80*/  HMMA.1688.F32.TF32 R172, R236.reuse, R110, R172 ;  /* 0x0000006eecac723c */ /* 0x040ff000000810ac */
[C---:B------:R-:W-:Y:S08]  /*4ac90*/  HMMA.1688.F32.TF32 R176, R236.reuse, R114, R176 ;  /* 0x00000072ecb0723c */ /* 0x040ff000000810b0 */
[C---:B------:R-:W-:Y:S08]  /*4aca0*/  HMMA.1688.F32.TF32 R180, R236.reuse, R118, R180 ;  /* 0x00000076ecb4723c */ /* 0x040ff000000810b4 */
[C---:B------:R-:W-:Y:S08]  /*4acb0*/  HMMA.1688.F32.TF32 R188, R236.reuse, R126, R188 ;  /* 0x0000007eecbc723c */ /* 0x040ff000000810bc */
[C---:B------:R-:W-:Y:S01]  /*4acc0*/  HMMA.1688.F32.TF32 R196, R236.reuse, R134, R228 ;  /* 0x00000086ecc4723c */ /* 0x040fe200000810e4 */
[----:B------:R-:W-:Y:S04]  /*4acd0*/  LDS R228, [R84+UR10+0x2080] ;  /* 0x0020800a54e47984 */ /* 0x000fe80008000800 */
[----:B------:R-:W-:Y:S03]  /*4ace0*/  LDS R230, [R84+UR10+0x3080] ;  /* 0x0030800a54e67984 */ /* 0x000fe60008000800 */
[C---:B------:R-:W-:Y:S01]  /*4acf0*/  HMMA.1688.F32.TF32 R144, R236.reuse, R82, R144 ;  /* 0x00000052ec90723c */ /* 0x040fe20000081090 */
[----:B------:R-:W-:Y:S04]  /*4ad00*/  LDS R229, [R85+UR10+0x2080] ;  /* 0x0020800a55e57984 */ /* 0x000fe80008000800 */
[----:B------:R-:W1:Y:S03]  /*4ad10*/  LDS R231, [R85+UR10+0x3080] ;  /* 0x0030800a55e77984 */ /* 0x000e660008000800 */
[C---:B------:R-:W-:Y:S03]  /*4ad20*/  HMMA.1688.F32.TF32 R192, R236.reuse, R130, R192 ;  /* 0x00000082ecc0723c */ /* 0x040fe600000810c0 */
[----:B------:R-:W-:Y:S05]  /*4ad30*/  STL.64 [R1+0x70], R196 ;  /* 0x000070c401007387 */ /* 0x000fea0000100a00 */
[C---:B------:R-:W-:Y:S01]  /*4ad40*/  HMMA.1688.F32.TF32 R184, R236.reuse, R122, R184 ;  /* 0x0000007aecb8723c */ /* 0x040fe200000810b8 */
[----:B------:R-:W-:Y:S10]  /*4ad50*/  STL.64 [R1+0x78], R198 ;  /* 0x000078c601007387 */ /* 0x000ff40000100a00 */
[----:B------:R-:W-:Y:S01]  /*4ad60*/  STL.64 [R1+0x260], R192 ;  /* 0x000260c001007387 */ /* 0x000fe20000100a00 */
[C---:B------:R-:W-:Y:S03]  /*4ad70*/  HMMA.1688.F32.TF32 R168, R236.reuse, R106, R168 ;  /* 0x0000006aeca8723c */ /* 0x040fe600000810a8 */
[----:B------:R-:W-:Y:S04]  /*4ad80*/  STL.64 [R1+0x268], R194 ;  /* 0x000268c201007387 */ /* 0x000fe80000100a00 */
[----:B------:R-:W-:Y:S04]  /*4ad90*/  STL.64 [R1+0x250], R188 ;  /* 0x000250bc01007387 */ /* 0x000fe80000100a00 */
[----:B------:R-:W-:Y:S01]  /*4ada0*/  STL.64 [R1+0x258], R190 ;  /* 0x000258be01007387 */ /* 0x000fe20000100a00 */
[C---:B------:R-:W-:Y:S03]  /*4adb0*/  HMMA.1688.F32.TF32 R140, R236.reuse, R78, R140 ;  /* 0x0000004eec8c723c */ /* 0x040fe6000008108c */
[----:B------:R-:W-:Y:S05]  /*4adc0*/  STL.64 [R1+0x240], R184 ;  /* 0x000240b801007387 */ /* 0x000fea0000100a00 */
[C---:B------:R-:W-:Y:S01]  /*4add0*/  HMMA.1688.F32.TF32 R152, R236.reuse, R90, R152 ;  /* 0x0000005aec98723c */ /* 0x040fe20000081098 */
        /* <DEDUP_REMOVED lines=23> */
[----:B------:R3:W-:Y:S01]  /*4af50*/  STL.64 [R1+0xe8], R142 ;  /* 0x0000e88e01007387 */ /* 0x0007e20000100a00 */
[C---:B--2---:R-:W-:Y:S03]  /*4af60*/  HMMA.1688.F32.TF32 R144, R236.reuse, R70, R240 ;  /* 0x00000046ec90723c */ /* 0x044fe600000810f0 */
[----:B------:R-:W-:Y:S04]  /*4af70*/  STL.64 [R1+0xd0], R136 ;  /* 0x0000d08801007387 */ /* 0x000fe80000100a00 */
[----:B------:R2:W-:Y:S01]  /*4af80*/  STL.64 [R1+0xd8], R138 ;  /* 0x0000d88a01007387 */ /* 0x0005e20000100a00 */
[C---:B---3--:R-:W-:Y:S08]  /*4af90*/  HMMA.1688.F32.TF32 R140, R236.reuse, R10, R244 ;  /* 0x0000000aec8c723c */ /* 0x048ff000000810f4 */
[C---:B--2---:R-:W-:Y:S08]  /*4afa0*/  HMMA.1688.F32.TF32 R136, R236.reuse, R46, R248 ;  /* 0x0000002eec88723c */ /* 0x044ff000000810f8 */
[C---:B------:R-:W-:Y:S01]  /*4afb0*/  HMMA.1688.F32.TF32 R4, R236.reuse, R42, R4 ;  /* 0x0000002aec04723c */ /* 0x040fe20000081004 */
[----:B------:R-:W-:Y:S04]  /*4afc0*/  STL.64 [R1+0xc0], R144 ;  /* 0x0000c09001007387 */ /* 0x000fe80000100a00 */
[----:B------:R-:W-:Y:S04]  /*4afd0*/  STL.64 [R1+0xc8], R146 ;  /* 0x0000c89201007387 */ /* 0x000fe80000100a00 */
[----:B------:R2:W-:Y:S04]  /*4afe0*/  STL.64 [R1+0xb0], R140 ;  /* 0x0000b08c01007387 */ /* 0x0005e80000100a00 */
[----:B------:R3:W-:Y:S04]  /*4aff0*/  STL.64 [R1+0xb8], R142 ;  /* 0x0000b88e01007387 */ /* 0x0007e80000100a00 */
[----:B------:R-:W4:Y:S04]  /*4b000*/  LDL.LU R244, [R1+0xd00] ;  /* 0x000d000001f47983 */ /* 0x000f280000300800 */
[----:B------:R1:W-:Y:S04]  /*4b010*/  STL.64 [R1+0xa0], R136 ;  /* 0x0000a08801007387 */ /* 0x0003e80000100a00 */
[----:B------:R1:W-:Y:S04]  /*4b020*/  STL.64 [R1+0xa8], R138 ;  /* 0x0000a88a01007387 */ /* 0x0003e80000100a00 */
        /* <DEDUP_REMOVED lines=54> */
[C---:B------:R-:W-:Y:S08]  /*4b390*/  HMMA.1688.F32.TF32 R148, R236.reuse, R14, R148 ;  /* 0x0000000eec94723c */ /* 0x040ff00000081094 */
[C---:B------:R-:W-:Y:S08]  /*4b3a0*/  HMMA.1688.F32.TF32 R156, R236.reuse, R38, R156 ;  /* 0x00000026ec9c723c */ /* 0x040ff0000008109c */
[C---:B------:R-:W-:Y:S08]  /*4b3b0*/  HMMA.1688.F32.TF32 R164, R236.reuse, R58, R164 ;  /* 0x0000003aeca4723c */ /* 0x040ff000000810a4 */
[C---:B------:R-:W-:Y:S08]  /*4b3c0*/  HMMA.1688.F32.TF32 R168, R236.reuse, R18, R168 ;  /* 0x00000012eca8723c */ /* 0x040ff000000810a8 */
[----:B------:R-:W-:Y:S01]  /*4b3d0*/  HMMA.1688.F32.TF32 R160, R236, R62, R160 ;  /* 0x0000003eeca0723c */ /* 0x000fe200000810a0 */
[----:B------:R-:W-:-:S10]  /*4b3e0*/  IMAD.MOV.U32 R36, RZ, RZ, R159 ;  /* 0x000000ffff247224 */ /* 0x000fd400078e009f */
[----:B------:R-:W-:Y:S01]  /*4b3f0*/  STL.64 [R1+0x80], R168 ;  /* 0x000080a801007387 */ /* 0x000fe20000100a00 */
[----:B------:R-:W-:-:S03]  /*4b400*/  IMAD.MOV.U32 R37, RZ, RZ, R158 ;  /* 0x000000ffff257224 */ /* 0x000fc600078e009e */
[----:B------:R-:W-:Y:S01]  /*4b410*/  STL.64 [R1+0x88], R170 ;  /* 0x000088aa01007387 */ /* 0x000fe20000100a00 */
[C---:B------:R-:W-:Y:S03]  /*4b420*/  HMMA.1688.F32.TF32 R152, R236.reuse, R54, R152 ;  /* 0x00000036ec98723c */ /* 0x040fe60000081098 */
[----:B------:R-:W-:Y:S04]  /*4b430*/  STL.64 [R1+0x60], R164 ;  /* 0x000060a401007387 */ /* 0x000fe80000100a00 */
[----:B------:R-:W-:Y:S04]  /*4b440*/  STL.64 [R1+0x68], R166 ;  /* 0x000068a601007387 */ /* 0x000fe80000100a00 */
[----:B------:R-:W-:Y:S01]  /*4b450*/  STL.64 [R1+0x50], R160 ;  /* 0x000050a001007387 */ /* 0x000fe20000100a00 */
[C---:B--2---:R-:W-:Y:S03]  /*4b460*/  HMMA.1688.F32.TF32 R140, R236.reuse, R30, R140 ;  /* 0x0000001eec8c723c */ /* 0x044fe6000008108c */
[----:B------:R-:W-:Y:S04]  /*4b470*/  STL.64 [R1+0x58], R162 ;  /* 0x000058a201007387 */ /* 0x000fe80000100a00 */
[----:B------:R-:W-:Y:S01]  /*4b480*/  STL.64 [R1+0x40], R156 ;  /* 0x0000409c01007387 */ /* 0x000fe20000100a00 */
[C---:B---3--:R-:W-:Y:S03]  /*4b490*/  HMMA.1688.F32.TF32 R144, R236.reuse, R50, R144 ;  /* 0x00000032ec90723c */ /* 0x048fe60000081090 */
[----:B------:R-:W-:Y:S04]  /*4b4a0*/  STL [R1+0x4ce4], R36 ;  /* 0x004ce42401007387 */ /* 0x000fe80000100800 */
[----:B------:R1:W-:Y:S01]  /*4b4b0*/  STL [R1+0x4ce0], R37 ;  /* 0x004ce02501007387 */ /* 0x0003e20000100800 */
[----:B------:R-:W-:Y:S01]  /*4b4c0*/  HMMA.1688.F32.TF32 R248, R236, R34, R248 ;  /* 0x00000022ecf8723c */ /* 0x000fe200000810f8 */
[----:B-1----:R-:W-:-:S02]  /*4b4d0*/  IMAD.MOV.U32 R37, RZ, RZ, R151 ;  /* 0x000000ffff257224 */ /* 0x002fc400078e0097 */
[----:B------:R-:W-:Y:S01]  /*4b4e0*/  STL.64 [R1+0x30], R152 ;  /* 0x0000309801007387 */ /* 0x000fe20000100a00 */
[----:B------:R-:W-:-:S03]  /*4b4f0*/  IMAD.MOV.U32 R36, RZ, RZ, R150 ;  /* 0x000000ffff247224 */ /* 0x000fc600078e0096 */
[----:B------:R-:W-:Y:S01]  /*4b500*/  STL.64 [R1+0x38], R154 ;  /* 0x0000389a01007387 */ /* 0x000fe20000100a00 */
[C---:B------:R-:W-:Y:S03]  /*4b510*/  HMMA.1688.F32.TF32 R240, R236.reuse, R26, R240 ;  /* 0x0000001aecf0723c */ /* 0x040fe600000810f0 */
[----:B------:R-:W-:Y:S04]  /*4b520*/  STL.64 [R1+0x20], R148 ;  /* 0x0000209401007387 */ /* 0x000fe80000100a00 */
[----:B------:R1:W-:Y:S01]  /*4b530*/  STL [R1+0x4cec], R37 ;  /* 0x004cec2501007387 */ /* 0x0003e20000100800 */
[----:B------:R-:W-:Y:S03]  /*4b540*/  HMMA.1688.F32.TF32 R236, R236, R66, R136 ;  /* 0x00000042ecec723c */ /* 0x000fe60000081088 */
[----:B------:R2:W-:Y:S04]  /*4b550*/  STL [R1+0x4ce8], R36 ;  /* 0x004ce82401007387 */ /* 0x0005e80000100800 */
[----:B------:R-:W-:Y:S04]  /*4b560*/  STL.64 [R1+0x10], R144 ;  /* 0x0000109001007387 */ /* 0x000fe80000100a00 */
[----:B------:R-:W-:Y:S04]  /*4b570*/  STL.64 [R1+0x18], R146 ;  /* 0x0000189201007387 */ /* 0x000fe80000100a00 */
[----:B------:R3:W-:Y:S04]  /*4b580*/  STL.64 [R1], R140 ;  /* 0x0000008c01007387 */ /* 0x0007e80000100a00 */
[----:B------:R-:W-:Y:S04]  /*4b590*/  STL.64 [R1+0x4ca8], R250 ;  /* 0x004ca8fa01007387 */ /* 0x000fe80000100a00 */
[----:B------:R-:W-:Y:S04]  /*4b5a0*/  STL.64 [R1+0x4ca0], R248 ;  /* 0x004ca0f801007387 */ /* 0x000fe80000100a00 */
[----:B------:R-:W-:Y:S04]  /*4b5b0*/  STL.64 [R1+0x4cb8], R246 ;  /* 0x004cb8f601007387 */ /* 0x000fe80000100a00 */
[----:B------:R-:W-:Y:S01]  /*4b5c0*/  STL.64 [R1+0x4cb0], R244 ;  /* 0x004cb0f401007387 */ /* 0x000fe20000100a00 */
[----:B------:R-:W-:Y:S03]  /*4b5d0*/  HMMA.1688.F32.TF32 R232, R228, R134, R4 ;  /* 0x00000086e4e8723c */ /* 0x000fe60000081004 */
[----:B------:R-:W-:Y:S04]  /*4b5e0*/  STL.64 [R1+0x4cc8], R242 ;  /* 0x004cc8f201007387 */ /* 0x000fe80000100a00 */
[----:B------:R-:W-:Y:S04]  /*4b5f0*/  STL.64 [R1+0x4cc0], R240 ;  /* 0x004cc0f001007387 */ /* 0x000fe80000100a00 */
[----:B------:R-:W-:Y:S04]  /*4b600*/  STL.64 [R1+0x4cd8], R238 ;  /* 0x004cd8ee01007387 */ /* 0x000fe80000100a00 */
[----:B------:R-:W-:Y:S04]  /*4b610*/  STL.64 [R1+0x4cd0], R236 ;  /* 0x004cd0ec01007387 */ /* 0x000fe80000100a00 */
[----:B------:R-:W4:Y:S04]  /*4b620*/  LDL.LU R4, [R1+0xec0] ;  /* 0x000ec00001047983 */ /* 0x000f280000300800 */
[----:B------:R-:W4:Y:S01]  /*4b630*/  LDL.LU R5, [R1+0xec4] ;  /* 0x000ec40001057983 */ /* 0x000f220000300800 */
[----:B-1----:R-:W-:-:S03]  /*4b640*/  IMAD.MOV.U32 R37, RZ, RZ, R142 ;  /* 0x000000ffff257224 */ /* 0x002fc600078e008e */
[----:B------:R-:W4:Y:S01]  /*4b650*/  LDL.LU R6, [R1+0xec8] ;  /* 0x000ec80001067983 */ /* 0x000f220000300800 */
[----:B--2---:R-:W-:-:S03]  /*4b660*/  IMAD.MOV.U32 R36, RZ, RZ, R143 ;  /* 0x000000ffff247224 */ /* 0x004fc600078e008f */
[----:B------:R-:W4:Y:S04]  /*4b670*/  LDL.LU R7, [R1+0xecc] ;  /* 0x000ecc0001077983 */ /* 0x000f280000300800 */
[----:B---3--:R-:W2:Y:S04]  /*4b680*/  LDL.LU R140, [R1+0xe90] ;  /* 0x000e9000018c7983 */ /* 0x008ea80000300800 */
[----:B------:R-:W2:Y:S04]  /*4b690*/  LDL.LU R141, [R1+0xe94] ;  /* 0x000e9400018d7983 */ /* 0x000ea80000300800 */
[----:B------:R-:W2:Y:S04]  /*4b6a0*/  LDL.LU R142, [R1+0xe98] ;  /* 0x000e9800018e7983 */ /* 0x000ea80000300800 */
        /* <DEDUP_REMOVED lines=65> */
[----:B------:R1:W-:Y:S04]  /*4bac0*/  STL [R1+0x4c6c], R232 ;  /* 0x004c6ce801007387 */ /* 0x0003e80000100800 */
[----:B------:R1:W-:Y:S04]  /*4bad0*/  STL [R1+0x4c68], R233 ;  /* 0x004c68e901007387 */ /* 0x0003e80000100800 */
[----:B------:R1:W-:Y:S04]  /*4bae0*/  STL [R1+0x4c64], R234 ;  /* 0x004c64ea01007387 */ /* 0x0003e80000100800 */
[----:B------:R1:W-:Y:S01]  /*4baf0*/  STL [R1+0x4c60], R235 ;  /* 0x004c60eb01007387 */ /* 0x0003e20000100800 */
[C---:B----4-:R-:W-:Y:S08]  /*4bb00*/  HMMA.1688.F32.TF32 R4, R228.reuse, R46, R4 ;  /* 0x0000002ee404723c */ /* 0x050ff00000081004 */
[C---:B--2---:R-:W-:Y:S08]  /*4bb10*/  HMMA.1688.F32.TF32 R196, R228.reuse, R126, R196 ;  /* 0x0000007ee4c4723c */ /* 0x044ff000000810c4 */
[C---:B---3--:R-:W-:Y:S08]  /*4bb20*/  HMMA.1688.F32.TF32 R200, R228.reuse, R130, R200 ;  /* 0x00000082e4c8723c */ /* 0x048ff000000810c8 */
[----:B------:R-:W-:Y:S11]  /*4bb30*/  HMMA.1688.F32.TF32 R192, R228, R122, R192 ;  /* 0x0000007ae4c0723c */ /* 0x000ff600000810c0 */
[----:B------:R-:W-:Y:S08]  /*4bb40*/  STL.64 [R1+0x610], R200 ;  /* 0x000610c801007387 */ /* 0x000ff00000100a00 */
[----:B-1----:R-:W-:-:S02]  /*4bb50*/  IMAD.MOV.U32 R232, RZ, RZ, R192 ;  /* 0x000000ffffe87224 */ /* 0x002fc400078e00c0 */
[----:B------:R-:W-:Y:S02]  /*4bb60*/  IMAD.MOV.U32 R233, RZ, RZ, R193 ;  /* 0x000000ffffe97224 */ /* 0x000fe400078e00c1 */
[----:B------:R-:W-:Y:S02]  /*4bb70*/  IMAD.MOV.U32 R234, RZ, RZ, R194 ;  /* 0x000000ffffea7224 */ /* 0x000fe400078e00c2 */
[----:B------:R-:W-:Y:S02]  /*4bb80*/  IMAD.MOV.U32 R235, RZ, RZ, R195 ;  /* 0x000000ffffeb7224 */ /* 0x000fe400078e00c3 */
        /* <DEDUP_REMOVED lines=45> */
[----:B------:R-:W2:Y:S04]  /*4be60*/  LDL.LU R136, [R1+0x2110] ;  /* 0x0021100001887983 */ /* 0x000ea80000300800 */
[----:B------:R1:W-:Y:S04]  /*4be70*/  STL.64 [R1+0x510], R140 ;  /* 0x0005108c01007387 */ /* 0x0003e80000100a00 */
[----:B------:R3:W-:Y:S04]  /*4be80*/  STL.64 [R1+0x518], R142 ;  /* 0x0005188e01007387 */ /* 0x0007e80000100a00 */
[----:B------:R4:W-:Y:S04]  /*4be90*/  STL.64 [R1+0x500], R4 ;  /* 0x0005000401007387 */ /* 0x0009e80000100a00 */
[----:B------:R1:W-:Y:S04]  /*4bea0*/  STL.64 [R1+0x508], R6 ;  /* 0x0005080601007387 */ /* 0x0003e80000100a00 */
        /* <DEDUP_REMOVED lines=90> */
[----:B------:R-:W4:Y:S01]  /*4c450*/  LDL.LU R7, [R1+0x1b2c] ;  /* 0x001b2c0001077983 */ /* 0x000f220000300800 */
[C---:B--2---:R-:W-:Y:S08]  /*4c460*/  HMMA.1688.F32.TF32 R156, R216.reuse, R118, R156 ;  /* 0x00000076d89c723c */ /* 0x044ff0000008109c */
[C---:B---3--:R-:W-:Y:S08]  /*4c470*/  HMMA.1688.F32.TF32 R160, R216.reuse, R122, R160 ;  /* 0x0000007ad8a0723c */ /* 0x048ff000000810a0 */
[----:B------:R-:W-:Y:S08]  /*4c480*/  HMMA.1688.F32.TF32 R144, R216, R110, R144 ;  /* 0x0000006ed890723c */ /* 0x000ff00000081090 */
        /* <DEDUP_REMOVED lines=13> */
[----:B------:R-:W-:Y:S04]  /*4c560*/  STL.64 [R1+0x4e0], R220 ;  /* 0x0004e0dc01007387 */ /* 0x000fe80000100a00 */
[----:B------:R-:W-:Y:S04]  /*4c570*/  STL.64 [R1+0x4e8], R222 ;  /* 0x0004e8de01007387 */ /* 0x000fe80000100a00 */
[----:B------:R-:W-:Y:S01]  /*4c580*/  STL.64 [R1+0x4d0], R212 ;  /* 0x0004d0d401007387 */ /* 0x000fe20000100a00 */
[C---:B------:R-:W-:Y:S03]  /*4c590*/  HMMA.1688.F32.TF32 R180, R228.reuse, R22, R180 ;  /* 0x00000016e4b4723c */ /* 0x040fe600000810b4 */
[----:B------:R-:W-:Y:S04]  /*4c5a0*/  STL.64 [R1+0x4d8], R214 ;  /* 0x0004d8d601007387 */ /* 0x000fe80000100a00 */
[----:B------:R-:W-:Y:S01]  /*4c5b0*/  STL.64 [R1+0x4c0], R208 ;  /* 0x0004c0d001007387 */ /* 0x000fe20000100a00 */
[----:B------:R-:W-:Y:S03]  /*4c5c0*/  HMMA.1688.F32.TF32 R228, R228, R66, R172 ;  /* 0x00000042e4e4723c */ /* 0x000fe600000810ac */
[----:B------:R-:W-:Y:S04]  /*4c5d0*/  STL.64 [R1+0x4c8], R210 ;  /* 0x0004c8d201007387 */ /* 0x000fe80000100a00 */
[----:B------:R-:W-:Y:S01]  /*4c5e0*/  STL.64 [R1+0x4b0], R204 ;  /* 0x0004b0cc01007387 */ /* 0x000fe20000100a00 */
[C---:B-1----:R-:W-:Y:S03]  /*4c5f0*/  HMMA.1688.F32.TF32 R224, R216.reuse, R134, R152 ;  /* 0x00000086d8e0723c */ /* 0x042fe60000081098 */
[----:B------:R-:W-:Y:S04]  /*4c600*/  STL.64 [R1+0x4b8], R206 ;  /* 0x0004b8ce01007387 */ /* 0x000fe80000100a00 */
[----:B------:R-:W-:Y:S04]  /*4c610*/  STL.64 [R1+0x4a0], R200 ;  /* 0x0004a0c801007387 */ /* 0x000fe80000100a00 */
[----:B------:R-:W-:Y:S04]  /*4c620*/  STL.64 [R1+0x4a8], R202 ;  /* 0x0004a8ca01007387 */ /* 0x000fe80000100a00 */
[----:B------:R-:W-:Y:S01]  /*4c630*/  STL.64 [R1+0x490], R196 ;  /* 0x000490c401007387 */ /* 0x000fe20000100a00 */
[C---:B------:R-:W-:Y:S03]  /*4c640*/  HMMA.1688.F32.TF32 R164, R216.reuse, R126, R164 ;  /* 0x0000007ed8a4723c */ /* 0x040fe600000810a4 */
        /* <DEDUP_REMOVED lines=12> */
[----:B------:R-:W-:Y:S01]  /*4c710*/  STL.64 [R1+0x4c58], R230 ;  /* 0x004c58e601007387 */ /* 0x000fe20000100a00 */
[C---:B------:R-:W-:Y:S03]  /*4c720*/  HMMA.1688.F32.TF32 R136, R216.reuse, R102, R136 ;  /* 0x00000066d888723c */ /* 0x040fe60000081088 */
        /* <DEDUP_REMOVED lines=17> */
[----:B------:R2:W-:Y:S04]  /*4c840*/  STL.64 [R1+0x3e8], R146 ;  /* 0x0003e89201007387 */ /* 0x0005e80000100a00 */
[----:B------:R3:W-:Y:S04]  /*4c850*/  STL.64 [R1+0x3d0], R140 ;  /* 0x0003d08c01007387 */ /* 0x0007e80000100a00 */
[----:B------:R4:W-:Y:S04]  /*4c860*/  STL.64 [R1+0x3d8], R142 ;  /* 0x0003d88e01007387 */ /* 0x0009e80000100a00 */
[----:B-1----:R-:W4:Y:S04]  /*4c870*/  LDL.LU R144, [R1+0x1260] ;  /* 0x0012600001907983 */ /* 0x002f280000300800 */
[----:B------:R1:W-:Y:S04]  /*4c880*/  STL.64 [R1+0x3c0], R136 ;  /* 0x0003c08801007387 */ /* 0x0003e80000100a00 */
[----:B------:R1:W-:Y:S04]  /*4c890*/  STL.64 [R1+0x3c8], R138 ;  /* 0x0003c88a01007387 */ /* 0x0003e80000100a00 */
[----:B------:R1:W-:Y:S04]  /*4c8a0*/  STL.64 [R1+0x3b0], R4 ;  /* 0x0003b00401007387 */ /* 0x0003e80000100a00 */
[----:B------:R1:W-:Y:S04]  /*4c8b0*/  STL.64 [R1+0x3b8], R6 ;  /* 0x0003b80601007387 */ /* 0x0003e80000100a00 */
[----:B------:R-:W4:Y:S04]  /*4c8c0*/  LDL.LU R145, [R1+0x1264] ;  /* 0x0012640001917983 */ /* 0x000f280000300800 */
[----:B--2---:R-:W2:Y:S04]  /*4c8d0*/  LDL.LU R146, [R1+0x1268] ;  /* 0x0012680001927983 */ /* 0x004ea80000300800 */
        /* <DEDUP_REMOVED lines=17> */
[----:B---3--:R-:W3:Y:S04]  /*4c9f0*/  LDL.LU R140, [R1+0x1160] ;  /* 0x00116000018c7983 */ /* 0x008ee80000300800 */
[----:B------:R-:W3:Y:S04]  /*4ca00*/  LDL.LU R141, [R1+0x1164] ;  /* 0x00116400018d7983 */ /* 0x000ee80000300800 */
[----:B----4-:R-:W3:Y:S04]  /*4ca10*/  LDL.LU R142, [R1+0x1168] ;  /* 0x00116800018e7983 */ /* 0x010ee80000300800 */
[----:B------:R-:W3:Y:S04]  /*4ca20*/  LDL.LU R143, [R1+0x116c] ;  /* 0x00116c00018f7983 */ /* 0x000ee80000300800 */
[----:B------:R-:W4:Y:S04]  /*4ca30*/  LDL.LU R180, [R1+0x1150] ;  /* 0x0011500001b47983 */ /* 0x000f280000300800 */
[----:B------:R-:W4:Y:S04]  /*4ca40*/  LDL.LU R181, [R1+0x1154] ;  /* 0x0011540001b57983 */ /* 0x000f280000300800 */
        /* <DEDUP_REMOVED lines=68> */
[----:B------:R-:W-:Y:S01]  /*4ce90*/  LDS R154, [R84+UR10+0x3180] ;  /* 0x0031800a549a7984 */ /* 0x000fe20008000800 */
[C---:B------:R-:W-:Y:S03]  /*4cea0*/  HMMA.1688.F32.TF32 R168, R216.reuse, R14, R168 ;  /* 0x0000000ed8a8723c */ /* 0x040fe600000810a8 */
[----:B------:R-:W-:Y:S04]  /*4ceb0*/  LDS R153, [R85+UR10+0x2180] ;  /* 0x0021800a55997984 */ /* 0x000fe80008000800 */
[----:B------:R-:W1:Y:S01]  /*4cec0*/  LDS R155, [R85+UR10+0x3180] ;  /* 0x0031800a559b7984 */ /* 0x000e620008000800 */
[C---:B------:R-:W-:Y:S08]  /*4ced0*/  HMMA.1688.F32.TF32 R160, R216.reuse, R30, R160 ;  /* 0x0000001ed8a0723c */ /* 0x040ff000000810a0 */
[C---:B------:R-:W-:Y:S08]  /*4cee0*/  HMMA.1688.F32.TF32 R148, R216.reuse, R22, R148 ;  /* 0x00000016d894723c */ /* 0x040ff00000081094 */
[C---:B---3--:R-:W-:Y:S08]  /*4cef0*/  HMMA.1688.F32.TF32 R228, R216.reuse, R90, R248 ;  /* 0x0000005ad8e4723c */ /* 0x048ff000000810f8 */
[C---:B----4-:R-:W-:Y:S08]  /*4cf00*/  HMMA.1688.F32.TF32 R232, R216.reuse, R94, R244 ;  /* 0x0000005ed8e8723c */ /* 0x050ff000000810f4 */
        /* <DEDUP_REMOVED lines=17> */
[----:B------:R2:W-:Y:S04]  /*4d020*/  STL.64 [R1+0x378], R222 ;  /* 0x000378de01007387 */ /* 0x0005e80000100a00 */
[----:B------:R-:W-:Y:S03]  /*4d030*/  STL.64 [R1+0x360], R212 ;  /* 0x000360d401007387 */ /* 0x000fe60000100a00 */
[C---:B------:R-:W-:Y:S01]  /*4d040*/  HMMA.1688.F32.TF32 R180, R216.reuse, R62, R140 ;  /* 0x0000003ed8b4723c */ /* 0x040fe2000008108c */
        /* <DEDUP_REMOVED lines=13> */
[----:B------:R-:W3:Y:S04]  /*4d120*/  LDL.LU R140, [R1+0x2cf0] ;  /* 0x002cf000018c7983 */ /* 0x000ee80000300800 */
[----:B------:R-:W-:Y:S04]  /*4d130*/  STL.64 [R1+0x2f0], R184 ;  /* 0x0002f0b801007387 */ /* 0x000fe80000100a00 */
[----:B------:R-:W-:Y:S04]  /*4d140*/  STL.64 [R1+0x2f8], R186 ;  /* 0x0002f8ba01007387 */ /* 0x000fe80000100a00 */
[----:B------:R-:W-:Y:S04]  /*4d150*/  STL.64 [R1+0x2e0], R180 ;  /* 0x0002e0b401007387 */ /* 0x000fe80000100a00 */
[----:B------:R-:W-:Y:S04]  /*4d160*/  STL.64 [R1+0x2e8], R182 ;  /* 0x0002e8b601007387 */ /* 0x000fe80000100a00 */
[----:B------:R-:W3:Y:S01]  /*4d170*/  LDL.LU R141, [R1+0x2cf4] ;  /* 0x002cf400018d7983 */ /* 0x000ee20000300800 */
[C---:B------:R-:W-:Y:S03]  /*4d180*/  HMMA.1688.F32.TF32 R176, R216.reuse, R38, R176 ;  /* 0x00000026d8b0723c */ /* 0x040fe600000810b0 */
[----:B------:R-:W3:Y:S04]  /*4d190*/  LDL.LU R142, [R1+0x2cf8] ;  /* 0x002cf800018e7983 */ /* 0x000ee80000300800 */
[----:B------:R-:W3:Y:S01]  /*4d1a0*/  LDL.LU R143, [R1+0x2cfc] ;  /* 0x002cfc00018f7983 */ /* 0x000ee20000300800 */
[C---:B------:R-:W-:Y:S08]  /*4d1b0*/  HMMA.1688.F32.TF32 R172, R216.reuse, R54, R172 ;  /* 0x00000036d8ac723c */ /* 0x040ff000000810ac */
[C---:B------:R-:W-:Y:S08]  /*4d1c0*/  HMMA.1688.F32.TF32 R156, R216.reuse, R34, R156 ;  /* 0x00000022d89c723c */ /* 0x040ff0000008109c */
[C---:B--2---:R-:W-:Y:S01]  /*4d1d0*/  HMMA.1688.F32.TF32 R220, R216.reuse, R26, R144 ;  /* 0x0000001ad8dc723c */ /* 0x044fe20000081090 */
[----:B------:R-:W-:Y:S07]  /*4d1e0*/  STL.64 [R1+0x2d0], R176 ;  /* 0x0002d0b001007387 */ /* 0x000fee0000100a00 */
[----:B------:R-:W-:Y:S01]  /*4d1f0*/  HMMA.1688.F32.TF32 R216, R216, R66, R136 ;  /* 0x00000042d8d8723c */ /* 0x000fe20000081088 */
[----:B------:R-:W-:Y:S04]  /*4d200*/  STL.64 [R1+0x2d8], R178 ;  /* 0x0002d8b201007387 */ /* 0x000fe80000100a00 */
[----:B------:R-:W-:Y:S04]  /*4d210*/  STL.64 [R1+0x2c0], R172 ;  /* 0x0002c0ac01007387 */ /* 0x000fe80000100a00 */
[----:B------:R-:W-:Y:S04]  /*4d220*/  STL.64 [R1+0x2c8], R174 ;  /* 0x0002c8ae01007387 */ /* 0x000fe80000100a00 */
        /* <DEDUP_REMOVED lines=14> */
[----:B------:R-:W4:Y:S04]  /*4d310*/  LDL.LU R136, [R1+0x2ca0] ;  /* 0x002ca00001887983 */ /* 0x000f280000300800 */
[----:B------:R-:W4:Y:S04]  /*4d320*/  LDL.LU R137, [R1+0x2ca4] ;  /* 0x002ca40001897983 */ /* 0x000f280000300800 */
[----:B------:R-:W4:Y:S04]  /*4d330*/  LDL.LU R138, [R1+0x2ca8] ;  /* 0x002ca800018a7983 */ /* 0x000f280000300800 */
[----:B------:R-:W4:Y:S01]  /*4d340*/  LDL.LU R139, [R1+0x2cac] ;  /* 0x002cac00018b7983 */ /* 0x000f220000300800 */
[C---:B-1----:R-:W-:Y:S03]  /*4d350*/  HMMA.1688.F32.TF32 R212, R152.reuse, R134, R4 ;  /* 0x0000008698d4723c */ /* 0x042fe60000081004 */
[----:B------:R-:W4:Y:S04]  /*4d360*/  LDL.LU R4, [R1+0x2c40] ;  /* 0x002c400001047983 */ /* 0x000f280000300800 */
[----:B------:R-:W4:Y:S04]  /*4d370*/  LDL.LU R5, [R1+0x2c44] ;  /* 0x002c440001057983 */ /* 0x000f280000300800 */
[----:B------:R-:W4:Y:S04]  /*4d380*/  LDL.LU R6, [R1+0x2c48] ;  /* 0x002c480001067983 */ /* 0x000f280000300800 */
[----:B------:R-:W4:Y:S04]  /*4d390*/  LDL.LU R7, [R1+0x2c4c] ;  /* 0x002c4c0001077983 */ /* 0x000f280000300800 */
[----:B------:R-:W-:Y:S04]  /*4d3a0*/  STL [R1+0x4b38], R212 ;  /* 0x004b38d401007387 */ /* 0x000fe80000100800 */
[----:B------:R-:W-:Y:S04]  /*4d3b0*/  STL [R1+0x4b34], R213 ;  /* 0x004b34d501007387 */ /* 0x000fe80000100800 */
[----:B------:R-:W-:Y:S04]  /*4d3c0*/  STL [R1+0x4b30], R214 ;  /* 0x004b30d601007387 */ /* 0x000fe80000100800 */
[----:B------:R-:W-:Y:S04]  /*4d3d0*/  STL [R1+0x4b2c], R215 ;  /* 0x004b2cd701007387 */ /* 0x000fe80000100800 */
[----:B--2---:R-:W2:Y:S04]  /*4d3e0*/  LDL.LU R168, [R1+0x2ae0] ;  /* 0x002ae00001a87983 */ /* 0x004ea80000300800 */
[----:B------:R-:W-:Y:S04]  /*4d3f0*/  LDS R156, [R84+UR10+0x2200] ;  /* 0x0022000a549c7984 */ /* 0x000fe80008000800 */
[----:B------:R-:W-:Y:S04]  /*4d400*/  LDS R158, [R84+UR10+0x3200] ;  /* 0x0032000a549e7984 */ /* 0x000fe80008000800 */
[----:B------:R-:W-:Y:S04]  /*4d410*/  LDS R157, [R85+UR10+0x2200] ;  /* 0x0022000a559d7984 */ /* 0x000fe80008000800 */
[----:B------:R-:W1:Y:S01]  /*4d420*/  LDS R159, [R85+UR10+0x3200] ;  /* 0x0032000a559f7984 */ /* 0x000e620008000800 */
[----:B---3--:R-:W-:-:S15]  /*4d430*/  HMMA.1688.F32.TF32 R140, R152, R130, R140 ;  /* 0x00000082988c723c */ /* 0x008fde000008108c */
[----:B------:R-:W-:-:S04]  /*4d440*/  NOP ;  /* 0x0000000000007918 */ /* 0x000fc80000000000 */
[----:B------:R3:W-:Y:S04]  /*4d450*/  STL.64 [R1+0x190], R140 ;  /* 0x0001908c01007387 */ /* 0x0007e80000100a00 */
[----:B------:R1:W-:Y:S04]  /*4d460*/  STL.64 [R1+0x198], R142 ;  /* 0x0001988e01007387 */ /* 0x0003e80000100a00 */
        /* <DEDUP_REMOVED lines=17> */
[----:B-1----:R-:W3:Y:S04]  /*4d580*/  LDL.LU R142, [R1+0x2a88] ;  /* 0x002a8800018e7983 */ /* 0x002ee80000300800 */
[----:B------:R-:W3:Y:S04]  /*4d590*/  LDL.LU R143, [R1+0x2a8c] ;  /* 0x002a8c00018f7983 */ /* 0x000ee80000300800 */
[----:B------:R-:W3:Y:S01]  /*4d5a0*/  LDL.LU R144, [R1+0x2310] ;  /* 0x0023100001907983 */ /* 0x000ee20000300800 */
[C---:B------:R-:W-:Y:S08]  /*4d5b0*/  HMMA.1688.F32.TF32 R136, R152.reuse, R126, R136 ;  /* 0x0000007e9888723c */ /* 0x040ff00000081088 */
[C---:B------:R-:W-:Y:S11]  /*4d5c0*/  HMMA.1688.F32.TF32 R4, R152.reuse, R122, R4 ;  /* 0x0000007a9804723c */ /* 0x040ff60000081004 */
[----:B------:R1:W-:Y:S04]  /*4d5d0*/  STL.64 [R1+0x180], R136 ;  /* 0x0001808801007387 */ /* 0x0003e80000100a00 */
[----:B------:R1:W-:Y:S04]  /*4d5e0*/  STL.64 [R1+0x188], R138 ;  /* 0x0001888a01007387 */ /* 0x0003e80000100a00 */
[----:B------:R-:W3:Y:S04]  /*4d5f0*/  LDL.LU R145, [R1+0x2314] ;  /* 0x0023140001917983 */ /* 0x000ee80000300800 */
[----:B------:R-:W3:Y:S04]  /*4d600*/  LDL.LU R146, [R1+0x2318] ;  /* 0x0023180001927983 */ /* 0x000ee80000300800 */
[----:B------:R-:W3:Y:S04]  /*4d610*/  LDL.LU R147, [R1+0x231c] ;  /* 0x00231c0001937983 */ /* 0x000ee80000300800 */
[----:B------:R-:W3:Y:S04]  /*4d620*/  LDL.LU R148, [R1+0x2130] ;  /* 0x0021300001947983 */ /* 0x000ee80000300800 */
        /* <DEDUP_REMOVED lines=21> */
[C---:B--2---:R-:W-:Y:S08]  /*4d780*/  HMMA.1688.F32.TF32 R184, R152.reuse, R118, R180 ;  /* 0x0000007698b8723c */ /* 0x044ff000000810b4 */
[C---:B------:R-:W-:Y:S08]  /*4d790*/  HMMA.1688.F32.TF32 R180, R152.reuse, R114, R176 ;  /* 0x0000007298b4723c */ /* 0x040ff000000810b0 */
[C---:B----4-:R-:W-:Y:S08]  /*4d7a0*/  HMMA.1688.F32.TF32 R176, R152.reuse, R110, R172 ;  /* 0x0000006e98b0723c */ /* 0x050ff000000810ac */
[C---:B------:R-:W-:Y:S08]  /*4d7b0*/  HMMA.1688.F32.TF32 R172, R152.reuse, R106, R168 ;  /* 0x0000006a98ac723c */ /* 0x040ff000000810a8 */
[C---:B---3--:R-:W-:Y:S01]  /*4d7c0*/  HMMA.1688.F32.TF32 R168, R152.reuse, R102, R140 ;  /* 0x0000006698a8723c */ /* 0x048fe2000008108c */
[----:B------:R-:W-:Y:S04]  /*4d7d0*/  STL.64 [R1+0x160], R184 ;  /* 0x000160b801007387 */ /* 0x000fe80000100a00 */
[----:B------:R-:W-:Y:S04]  /*4d7e0*/  STL.64 [R1+0x168], R186 ;  /* 0x000168ba01007387 */ /* 0x000fe80000100a00 */
[----:B------:R-:W-:Y:S04]  /*4d7f0*/  STL.64 [R1+0x150], R180 ;  /* 0x000150b401007387 */ /* 0x000fe80000100a00 */
[----:B------:R-:W-:Y:S04]  /*4d800*/  STL.64 [R1+0x158], R182 ;  /* 0x000158b601007387 */ /* 0x000fe80000100a00 */
[----:B------:R-:W-:Y:S04]  /*4d810*/  STL.64 [R1+0x140], R176 ;  /* 0x000140b001007387 */ /* 0x000fe80000100a00 */
[----:B------:R-:W-:Y:S04]  /*4d820*/  STL.64 [R1+0x148], R178 ;  /* 0x000148b201007387 */ /* 0x000fe80000100a00 */
[----:B------:R-:W2:Y:S04]  /*4d830*/  LDL.LU R140, [R1+0x1b10] ;  /* 0x001b1000018c7983 */ /* 0x000ea80000300800 */
[----:B------:R-:W-:Y:S04]  /*4d840*/  STL.64 [R1+0x130], R172 ;  /* 0x000130ac01007387 */ /* 0x000fe80000100a00 */
[----:B------:R-:W-:Y:S04]  /*4d850*/  STL.64 [R1+0x138], R174 ;  /* 0x000138ae01007387 */ /* 0x000fe80000100a00 */
[----:B------:R-:W-:Y:S04]  /*4d860*/  STL.64 [R1+0x120], R168 ;  /* 0x000120a801007387 */ /* 0x000fe80000100a00 */
[----:B------:R1:W-:Y:S04]  /*4d870*/  STL.64 [R1+0x128], R170 ;  /* 0x000128aa01007387 */ /* 0x0003e80000100a00 */
[----:B------:R-:W2:Y:S04]  /*4d880*/  LDL.LU R141, [R1+0x1b14] ;  /* 0x001b1400018d7983 */ /* 0x000ea80000300800 */
[----:B------:R-:W2:Y:S01]  /*4d890*/  LDL.LU R142, [R1+0x1b18] ;  /* 0x001b1800018e7983 */ /* 0x000ea20000300800 */
[----:B-1----:R-:W-:Y:S03]  /*4d8a0*/  HMMA.1688.F32.TF32 R168, R152, R98, R144 ;  /* 0x0000006298a8723c */ /* 0x002fe60000081090 */
[----:B------:R-:W2:Y:S04]  /*4d8b0*/  LDL.LU R143, [R1+0x1b1c] ;  /* 0x001b1c00018f7983 */ /* 0x000ea80000300800 */
[----:B------:R-:W3:-:S12]  /*4d8c0*/  LDL.LU R144, [R1+0x1b40] ;  /* 0x001b400001907983 */ /* 0x000ed80000300800 */
[----:B------:R-:W-:Y:S04]  /*4d8d0*/  STL.64 [R1+0x110], R168 ;  /* 0x000110a801007387 */ /* 0x000fe80000100a00 */
[----:B------:R1:W-:Y:S04]  /*4d8e0*/  STL.64 [R1+0x118], R170 ;  /* 0x000118aa01007387 */ /* 0x0003e80000100a00 */
[----:B------:R-:W3:Y:S04]  /*4d8f0*/  LDL.LU R145, [R1+0x1b44] ;  /* 0x001b440001917983 */ /* 0x000ee80000300800 */
[----:B------:R-:W3:Y:S01]  /*4d900*/  LDL.LU R146, [R1+0x1b48] ;  /* 0x001b480001927983 */ /* 0x000ee20000300800 */
[----:B-1----:R-:W-:Y:S03]  /*4d910*/  HMMA.1688.F32.TF32 R168, R152, R94, R148 ;  /* 0x0000005e98a8723c */ /* 0x002fe60000081094 */
[----:B------:R-:W3:Y:S04]  /*4d920*/  LDL.LU R147, [R1+0x1b4c] ;  /* 0x001b4c0001937983 */ /* 0x000ee80000300800 */
[----:B------:R-:W4:-:S12]  /*4d930*/  LDL.LU R148, [R1+0x1b90] ;  /* 0x001b900001947983 */ /* 0x000f180000300800 */
[----:B------:R-:W-:Y:S04]  /*4d940*/  STL.64 [R1+0x100], R168 ;  /* 0x000100a801007387 */ /* 0x000fe80000100a00 */
[----:B------:R1:W-:Y:S04]  /*4d950*/  STL.64 [R1+0x108], R170 ;  /* 0x000108aa01007387 */ /* 0x0003e80000100a00 */
[----:B------:R-:W4:Y:S04]  /*4d960*/  LDL.LU R149, [R1+0x1b94] ;  /* 0x001b940001957983 */ /* 0x000f280000300800 */
[----:B------:R-:W4:Y:S01]  /*4d970*/  LDL.LU R150, [R1+0x1b98] ;  /* 0x001b980001967983 */ /* 0x000f220000300800 */
[----:B-1----:R-:W-:Y:S03]  /*4d980*/  HMMA.1688.F32.TF32 R168, R152, R90, R160 ;  /* 0x0000005a98a8723c */ /* 0x002fe600000810a0 */
[----:B------:R-:W4:Y:S04]  /*4d990*/  LDL.LU R151, [R1+0x1b9c] ;  /* 0x001b9c0001977983 */ /* 0x000f280000300800 */
[----:B------:R-:W4:-:S12]  /*4d9a0*/  LDL.LU R160, [R1+0x1be0] ;  /* 0x001be00001a07983 */ /* 0x000f180000300800 */
[----:B------:R-:W-:Y:S04]  /*4d9b0*/  STL.64 [R1+0xf0], R168 ;  /* 0x0000f0a801007387 */ /* 0x000fe80000100a00 */
[----:B------:R-:W-:Y:S04]  /*4d9c0*/  STL.64 [R1+0xf8], R170 ;  /* 0x0000f8aa01007387 */ /* 0x000fe80000100a00 */
[----:B------:R-:W4:Y:S04]  /*4d9d0*/  LDL.LU R161, [R1+0x1be4] ;  /* 0x001be40001a17983 */ /* 0x000f280000300800 */
[----:B------:R-:W4:Y:S04]  /*4d9e0*/  LDL.LU R162, [R1+0x1be8] ;  /* 0x001be80001a27983 */ /* 0x000f280000300800 */
[----:B------:R-:W4:Y:S01]  /*4d9f0*/  LDL.LU R163, [R1+0x1bec] ;  /* 0x001bec0001a37983 */ /* 0x000f220000300800 */
[C---:B------:R-:W-:Y:S08]  /*4da00*/  HMMA.1688.F32.TF32 R208, R152.reuse, R86, R164 ;  /* 0x0000005698d0723c */ /* 0x040ff000000810a4 */
[C---:B------:R-:W-:Y:S08]  /*4da10*/  HMMA.1688.F32.TF32 R204, R152.reuse, R82, R136 ;  /* 0x0000005298cc723c */ /* 0x040ff00000081088 */
[C---:B------:R-:W-:Y:S03]  /*4da20*/  HMMA.1688.F32.TF32 R136, R152.reuse, R78, R4 ;  /* 0x0000004e9888723c */ /* 0x040fe60000081004 */
[----:B------:R-:W-:Y:S04]  /*4da30*/  STL.64 [R1+0x4b00], R210 ;  /* 0x004b00d201007387 */ /* 0x000fe80000100a00 */
[----:B------:R-:W-:Y:S04]  /*4da40*/  STL.64 [R1+0x4af8], R208 ;  /* 0x004af8d001007387 */ /* 0x000fe80000100a00 */
[----:B------:R-:W-:Y:S04]  /*4da50*/  STL.64 [R1+0x4b10], R206 ;  /* 0x004b10ce01007387 */ /* 0x000fe80000100a00 */
[----:B------:R-:W-:Y:S04]  /*4da60*/  STL.64 [R1+0x4b08], R204 ;  /* 0x004b08cc01007387 */ /* 0x000fe80000100a00 */
[----:B------:R-:W4:Y:S04]  /*4da70*/  LDL.LU R4, [R1+0x1c00] ;  /* 0x001c000001047983 */ /* 0x000f280000300800 */
[----:B------:R-:W4:Y:S04]  /*4da80*/  LDL.LU R5, [R1+0x1c04] ;  /* 0x001c040001057983 */ /* 0x000f280000300800 */
[----:B------:R-:W4:Y:S04]  /*4da90*/  LDL.LU R6, [R1+0x1c08] ;  /* 0x001c080001067983 */ /* 0x000f280000300800 */
[----:B------:R-:W4:Y:S04]  /*4daa0*/  LDL.LU R7, [R1+0x1c0c] ;  /* 0x001c0c0001077983 */ /* 0x000f280000300800 */
[----:B------:R-:W-:Y:S04]  /*4dab0*/  STL [R1+0x4b24], R136 ;  /* 0x004b248801007387 */ /* 0x000fe80000100800 */
[----:B------:R-:W-:Y:S04]  /*4dac0*/  STL [R1+0x4b20], R137 ;  /* 0x004b208901007387 */ /* 0x000fe80000100800 */
[----:B------:R-:W-:Y:S04]  /*4dad0*/  STL [R1+0x4b1c], R138 ;  /* 0x004b1c8a01007387 */ /* 0x000fe80000100800 */
[----:B------:R1:W-:Y:S01]  /*4dae0*/  STL [R1+0x4b18], R139 ;  /* 0x004b188b01007387 */ /* 0x0003e20000100800 */
[----:B--2---:R-:W-:-:S15]  /*4daf0*/  HMMA.1688.F32.TF32 R140, R152, R74, R140 ;  /* 0x0000004a988c723c */ /* 0x004fde000008108c */
[----:B------:R-:W-:-:S04]  /*4db00*/  NOP ;  /* 0x0000000000007918 */ /* 0x000fc80000000000 */
[----:B------:R-:W-:Y:S01]  /*4db10*/  STL [R1+0x4b44], R140 ;  /* 0x004b448c01007387 */ /* 0x000fe20000100800 */
[C---:B---3--:R-:W-:Y:S03]  /*4db20*/  HMMA.1688.F32.TF32 R144, R152.reuse, R70, R144 ;  /* 0x000000469890723c */ /* 0x048fe60000081090 */
[----:B------:R-:W-:Y:S04]  /*4db30*/  STL [R1+0x4b40], R141 ;  /* 0x004b408d01007387 */ /* 0x000fe80000100800 */
[----:B------:R-:W-:Y:S04]  /*4db40*/  STL [R1+0x4b3c], R142 ;  /* 0x004b3c8e01007387 */ /* 0x000fe80000100800 */
[----:B------:R-:W-:Y:S08]  /*4db50*/  STL [R1+0x4b28], R143 ;  /* 0x004b288f01007387 */ /* 0x000ff00000100800 */
[----:B------:R-:W-:Y:S01]  /*4db60*/  STL [R1+0x4b54], R144 ;  /* 0x004b549001007387 */ /* 0x000fe20000100800 */
[C---:B----4-:R-:W-:Y:S03]  /*4db70*/  HMMA.1688.F32.TF32 R148, R152.reuse, R10, R148 ;  /* 0x0000000a9894723c */ /* 0x050fe60000081094 */
[----:B------:R-:W-:Y:S04]  /*4db80*/  STL [R1+0x4b50], R145 ;  /* 0x004b509101007387 */ /* 0x000fe80000100800 */
[----:B------:R-:W-:Y:S04]  /*4db90*/  STL [R1+0x4b4c], R146 ;  /* 0x004b4c9201007387 */ /* 0x000fe80000100800 */
[----:B------:R2:W-:Y:S08]  /*4dba0*/  STL [R1+0x4b48], R147 ;  /* 0x004b489301007387 */ /* 0x0005f00000100800 */
[----:B------:R-:W-:Y:S01]  /*4dbb0*/  STL [R1+0x4b64], R148 ;  /* 0x004b649401007387 */ /* 0x000fe20000100800 */
[----:B-1----:R-:W-:Y:S03]  /*4dbc0*/  HMMA.1688.F32.TF32 R136, R152, R46, R160 ;  /* 0x0000002e9888723c */ /* 0x002fe600000810a0 */
[----:B------:R-:W-:Y:S04]  /*4dbd0*/  STL [R1+0x4b60], R149 ;  /* 0x004b609501007387 */ /* 0x000fe80000100800 */
[----:B------:R-:W-:Y:S04]  /*4dbe0*/  STL [R1+0x4b5c], R150 ;  /* 0x004b5c9601007387 */ /* 0x000fe80000100800 */
[----:B------:R-:W-:Y:S08]  /*4dbf0*/  STL [R1+0x4b58], R151 ;  /* 0x004b589701007387 */ /* 0x000ff00000100800 */
[----:B------:R-:W-:Y:S04]  /*4dc00*/  STL.64 [R1+0x620], R136 ;  /* 0x0006208801007387 */ /* 0x000fe80000100a00 */
[----:B------:R1:W-:Y:S04]  /*4dc10*/  STL [R1+0x628], R138 ;  /* 0x0006288a01007387 */ /* 0x0003e80000100800 */
[----:B------:R-:W1:Y:S04]  /*4dc20*/  LDL.LU R176, [R1+0x1c20] ;  /* 0x001c200001b07983 */ /* 0x000e680000300800 */
[----:B------:R-:W1:Y:S04]  /*4dc30*/  LDL.LU R177, [R1+0x1c24] ;  /* 0x001c240001b17983 */ /* 0x000e680000300800 */
[----:B------:R-:W1:Y:S04]  /*4dc40*/  LDL.LU R178, [R1+0x1c28] ;  /* 0x001c280001b27983 */ /* 0x000e680000300800 */
[----:B------:R-:W1:Y:S04]  /*4dc50*/  LDL.LU R179, [R1+0x1c2c] ;  /* 0x001c2c0001b37983 */ /* 0x000e680000300800 */
[----:B------:R-:W3:Y:S04]  /*4dc60*/  LDL.LU R172, [R1+0x1c50] ;  /* 0x001c500001ac7983 */ /* 0x000ee80000300800 */
[----:B------:R-:W3:Y:S04]  /*4dc70*/  LDL.LU R173, [R1+0x1c54] ;  /* 0x001c540001ad7983 */ /* 0x000ee80000300800 */
[----:B------:R-:W3:Y:S04]  /*4dc80*/  LDL.LU R174, [R1+0x1c58] ;  /* 0x001c580001ae7983 */ /* 0x000ee80000300800 */
[----:B------:R-:W3:Y:S01]  /*4dc90*/  LDL.LU R175, [R1+0x1c5c] ;  /* 0x001c5c0001af7983 */ /* 0x000ee20000300800 */
[----:B------:R-:W-:-:S05]  /*4dca0*/  IMAD.MOV.U32 R212, RZ, RZ, R139 ;  /* 0x000000ffffd47224 */ /* 0x000fca00078e008b */
[----:B------:R4:W-:Y:S04]  /*4dcb0*/  STL [R1+0x4b68], R212 ;  /* 0x004b68d401007387 */ /* 0x0009e80000100800 */
        /* <DEDUP_REMOVED lines=12> */
[----:B------:R-:W-:-:S15]  /*4dd80*/  HMMA.1688.F32.TF32 R4, R152, R42, R4 ;  /* 0x0000002a9804723c */ /* 0x000fde0000081004 */
[----:B------:R-:W-:-:S04]  /*4dd90*/  NOP ;  /* 0x0000000000007918 */ /* 0x000fc80000000000 */
[----:B--2---:R-:W-:Y:S02]  /*4dda0*/  IMAD.MOV.U32 R147, RZ, RZ, R4 ;  /* 0x000000ffff937224 */ /* 0x004fe400078e0004 */
[----:B------:R-:W-:Y:S01]  /*4ddb0*/  IMAD.MOV.U32 R140, RZ, RZ, R5 ;  /* 0x000000ffff8c7224 */ /* 0x000fe200078e0005 */
[----:B------:R-:W2:Y:S01]  /*4ddc0*/  LDL.LU R4, [R1+0x1fc0] ;  /* 0x001fc00001047983 */ /* 0x000ea20000300800 */
[----:B------:R-:W-:Y:S02]  /*4ddd0*/  IMAD.MOV.U32 R141, RZ, RZ, R6 ;  /* 0x000000ffff8d7224 */ /* 0x000fe400078e0006 */
[----:B------:R-:W-:Y:S01]  /*4dde0*/  IMAD.MOV.U32 R142, RZ, RZ, R7 ;  /* 0x000000ffff8e7224 */ /* 0x000fe200078e0007 */
[----:B------:R-:W2:Y:S04]  /*4ddf0*/  LDL.LU R5, [R1+0x1fc4] ;  /* 0x001fc40001057983 */ /* 0x000ea80000300800 */
[----:B------:R-:W2:Y:S04]  /*4de00*/  LDL.LU R6, [R1+0x1fc8] ;  /* 0x001fc80001067983 */ /* 0x000ea80000300800 */
[----:B------:R-:W2:Y:S04]  /*4de10*/  LDL.LU R7, [R1+0x1fcc] ;  /* 0x001fcc0001077983 */ /* 0x000ea80000300800 */
[----:B------:R1:W-:Y:S04]  /*4de20*/  STL [R1+0x4b78], R142 ;  /* 0x004b788e01007387 */ /* 0x0003e80000100800 */
[----:B------:R1:W-:Y:S04]  /*4de30*/  STL [R1+0x4b74], R141 ;  /* 0x004b748d01007387 */ /* 0x0003e80000100800 */
[----:B------:R1:W-:Y:S04]  /*4de40*/  STL [R1+0x4b70], R140 ;  /* 0x004b708c01007387 */ /* 0x0003e80000100800 */
[----:B------:R1:W-:Y:S02]  /*4de50*/  STL [R1+0x4b6c], R147 ;  /* 0x004b6c9301007387 */ /* 0x0003e40000100800 */
[----:B-1----:R-:W-:-:S15]  /*4de60*/  HMMA.1688.F32.TF32 R136, R152, R18, R176 ;  /* 0x000000129888723c */ /* 0x002fde00000810b0 */
        /* <DEDUP_REMOVED lines=23> */
[----:B------:R-:W-:Y:S01]  /*4dfe0*/  HMMA.1688.F32.TF32 R136, R152, R54, R160 ;  /* 0x000000369888723c */ /* 0x000fe200000810a0 */
[----:B------:R-:W-:Y:S04]  /*4dff0*/  STL.64 [R1+0x4ba8], R206 ;  /* 0x004ba8ce01007387 */ /* 0x000fe80000100a00 */
[----:B------:R-:W-:Y:S04]  /*4e000*/  STL.64 [R1+0x4ba0], R204 ;  /* 0x004ba0cc01007387 */ /* 0x000fe80000100a00 */
[----:B------:R-:W-:Y:S04]  /*4e010*/  STL.64 [R1+0x4bb8], R210 ;  /* 0x004bb8d201007387 */ /* 0x000fe80000100a00 */
[----:B------:R-:W-:Y:S06]  /*4e020*/  STL.64 [R1+0x4bb0], R208 ;  /* 0x004bb0d001007387 */ /* 0x000fec0000100a00 */
[----:B------:R-:W-:-:S02]  /*4e030*/  IMAD.MOV.U32 R150, RZ, RZ, R139 ;  /* 0x000000ffff967224 */ /* 0x000fc400078e008b */
[----:B------:R-:W-:Y:S02]  /*4e040*/  IMAD.MOV.U32 R148, RZ, RZ, R137 ;  /* 0x000000ffff947224 */ /* 0x000fe400078e0089 */
[----:B------:R-:W-:Y:S02]  /*4e050*/  IMAD.MOV.U32 R149, RZ, RZ, R138 ;  /* 0x000000ffff957224 */ /* 0x000fe400078e008a */
[----:B------:R-:W-:Y:S01]  /*4e060*/  IMAD.MOV.U32 R212, RZ, RZ, R136 ;  /* 0x000000ffffd47224 */ /* 0x000fe200078e0088 */
[----:B------:R-:W-:Y:S04]  /*4e070*/  STL.64 [R1+0x4bd8], R150 ;  /* 0x004bd89601007387 */ /* 0x000fe80000100a00 */
[----:B------:R1:W-:Y:S04]  /*4e080*/  STL.64 [R1+0x4bd0], R148 ;  /* 0x004bd09401007387 */ /* 0x0003e80000100a00 */
[----:B------:R-:W-:Y:S04]  /*4e090*/  STL.64 [R1+0x4bc8], R214 ;  /* 0x004bc8d601007387 */ /* 0x000fe80000100a00 */
[----:B------:R-:W-:Y:S04]  /*4e0a0*/  STL.64 [R1+0x4bc0], R212 ;  /* 0x004bc0d401007387 */ /* 0x000fe80000100a00 */
        /* <DEDUP_REMOVED lines=28> */
[----:B------:R-:W1:Y:S04]  /*4e270*/  LDL.LU R240, [R1+0x1fd0] ;  /* 0x001fd00001f07983 */ /* 0x000e680000300800 */
[----:B------:R-:W1:Y:S04]  /*4e280*/  LDL.LU R241, [R1+0x1fd4] ;  /* 0x001fd40001f17983 */ /* 0x000e680000300800 */
[----:B------:R-:W1:Y:S04]  /*4e290*/  LDL.LU R242, [R1+0x1fd8] ;  /* 0x001fd80001f27983 */ /* 0x000e680000300800 */
[----:B------:R-:W1:Y:S04]  /*4e2a0*/  LDL.LU R243, [R1+0x1fdc] ;  /* 0x001fdc0001f37983 */ /* 0x000e680000300800 */
        /* <DEDUP_REMOVED lines=20> */
[----:B--2---:R-:W-:Y:S03]  /*4e3f0*/  HMMA.1688.F32.TF32 R4, R152, R14, R4 ;  /* 0x0000000e9804723c */ /* 0x004fe60000081004 */
[----:B------:R-:W2:Y:S04]  /*4e400*/  LDL.LU R172, [R1+0x2cb0] ;  /* 0x002cb00001ac7983 */ /* 0x000ea80000300800 */
[----:B------:R-:W2:Y:S04]  /*4e410*/  LDL.LU R173, [R1+0x2cb4] ;  /* 0x002cb40001ad7983 */ /* 0x000ea80000300800 */
[----:B------:R-:W2:Y:S04]  /*4e420*/  LDL.LU R174, [R1+0x2cb8] ;  /* 0x002cb80001ae7983 */ /* 0x000ea80000300800 */
[----:B------:R-:W2:Y:S04]  /*4e430*/  LDL.LU R175, [R1+0x2cbc] ;  /* 0x002cbc0001af7983 */ /* 0x000ea80000300800 */
[----:B------:R-:W-:-:S02]  /*4e440*/  IMAD.MOV.U32 R142, RZ, RZ, R4 ;  /* 0x000000ffff8e7224 */ /* 0x000fc400078e0004 */
[----:B------:R-:W-:Y:S01]  /*4e450*/  IMAD.MOV.U32 R141, RZ, RZ, R5 ;  /* 0x000000ffff8d7224 */ /* 0x000fe200078e0005 */
[----:B------:R-:W2:Y:S01]  /*4e460*/  LDL.LU R4, [R1+0x2b50] ;  /* 0x002b500001047983 */ /* 0x000ea20000300800 */
[----:B------:R-:W-:Y:S02]  /*4e470*/  IMAD.MOV.U32 R140, RZ, RZ, R6 ;  /* 0x000000ffff8c7224 */ /* 0x000fe400078e0006 */
[----:B------:R-:W-:Y:S01]  /*4e480*/  IMAD.MOV.U32 R147, RZ, RZ, R7 ;  /* 0x000000ffff937224 */ /* 0x000fe200078e0007 */
[----:B------:R-:W2:Y:S04]  /*4e490*/  LDL.LU R5, [R1+0x2b54] ;  /* 0x002b540001057983 */ /* 0x000ea80000300800 */
[----:B------:R-:W2:Y:S04]  /*4e4a0*/  LDL.LU R6, [R1+0x2b58] ;  /* 0x002b580001067983 */ /* 0x000ea80000300800 */
[----:B------:R-:W2:Y:S04]  /*4e4b0*/  LDL.LU R7, [R1+0x2b5c] ;  /* 0x002b5c0001077983 */ /* 0x000ea80000300800 */
[----:B------:R-:W-:Y:S04]  /*4e4c0*/  STL.64 [R1+0x4bf8], R146 ;  /* 0x004bf89201007387 */ /* 0x000fe80000100a00 */
[----:B------:R-:W-:Y:S04]  /*4e4d0*/  STL.64 [R1+0x4bf0], R144 ;  /* 0x004bf09001007387 */ /* 0x000fe80000100a00 */
[----:B------:R-:W-:Y:S04]  /*4e4e0*/  STL.64 [R1+0x4be8], R142 ;  /* 0x004be88e01007387 */ /* 0x000fe80000100a00 */
[----:B------:R-:W-:Y:S01]  /*4e4f0*/  STL.64 [R1+0x4be0], R140 ;  /* 0x004be08c01007387 */ /* 0x000fe20000100a00 */
[----:B-1----:R-:W-:-:S15]  /*4e500*/  HMMA.1688.F32.TF32 R148, R152, R50, R240 ;  /* 0x000000329894723c */ /* 0x002fde00000810f0 */
[----:B------:R-:W-:-:S04]  /*4e510*/  NOP ;  /* 0x0000000000007918 */ /* 0x000fc80000000000 */
[----:B------:R-:W-:Y:S02]  /*4e520*/  IMAD.MOV.U32 R138, RZ, RZ, R150 ;  /* 0x000000ffff8a7224 */ /* 0x000fe400078e0096 */
[----:B------:R-:W-:Y:S02]  /*4e530*/  IMAD.MOV.U32 R139, RZ, RZ, R151 ;  /* 0x000000ffff8b7224 */ /* 0x000fe400078e0097 */
[----:B------:R-:W-:Y:S02]  /*4e540*/  IMAD.MOV.U32 R136, RZ, RZ, R148 ;  /* 0x000000ffff887224 */ /* 0x000fe400078e0094 */
[----:B------:R-:W-:Y:S01]  /*4e550*/  IMAD.MOV.U32 R137, RZ, RZ, R149 ;  /* 0x000000ffff897224 */ /* 0x000fe200078e0095 */
[----:B------:R-:W-:Y:S04]  /*4e560*/  STL.64 [R1+0x4c08], R138 ;  /* 0x004c088a01007387 */ /* 0x000fe80000100a00 */
[----:B------:R3:W-:Y:S02]  /*4e570*/  STL.64 [R1+0x4c00], R136 ;  /* 0x004c008801007387 */ /* 0x0007e40000100a00 */
[C---:B---3--:R-:W-:Y:S08]  /*4e580*/  HMMA.1688.F32.TF32 R136, R152.reuse, R30, R244 ;  /* 0x0000001e9888723c */ /* 0x048ff000000810f4 */
[C---:B------:R-:W-:Y:S08]  /*4e590*/  HMMA.1688.F32.TF32 R144, R152.reuse, R34, R248 ;  /* 0x000000229890723c */ /* 0x040ff000000810f8 */
[C---:B------:R-:W-:Y:S03]  /*4e5a0*/  HMMA.1688.F32.TF32 R140, R152.reuse, R22, R200 ;  /* 0x00000016988c723c */ /* 0x040fe600000810c8 */
[----:B------:R-:W-:Y:S04]  /*4e5b0*/  STL.64 [R1+0x6b0], R136 ;  /* 0x0006b08801007387 */ /* 0x000fe80000100a00 */
[----:B------:R4:W-:Y:S02]  /*4e5c0*/  STL.64 [R1+0x6b8], R138 ;  /* 0x0006b88a01007387 */ /* 0x0009e40000100a00 */
[C---:B----4-:R-:W-:Y:S02]  /*4e5d0*/  HMMA.1688.F32.TF32 R136, R152.reuse, R26, R196 ;  /* 0x0000001a9888723c */ /* 0x050fe400000810c4 */
[----:B------:R-:W-:Y:S04]  /*4e5e0*/  STL.64 [R1+0x6c0], R144 ;  /* 0x0006c09001007387 */ /* 0x000fe80000100a00 */
[----:B------:R-:W-:Y:S04]  /*4e5f0*/  STL.64 [R1+0x6c8], R146 ;  /* 0x0006c89201007387 */ /* 0x000fe80000100a00 */
[----:B------:R-:W-:Y:S04]  /*4e600*/  STL.64 [R1+0x6d0], R140 ;  /* 0x0006d08c01007387 */ /* 0x000fe80000100a00 */
[----:B------:R1:W-:Y:S05]  /*4e610*/  STL.64 [R1+0x6d8], R142 ;  /* 0x0006d88e01007387 */ /* 0x0003ea0000100a00 */
[----:B------:R-:W-:Y:S04]  /*4e620*/  STL.64 [R1+0x6f0], R136 ;  /* 0x0006f08801007387 */ /* 0x000fe80000100a00 */
[----:B------:R3:W-:Y:S01]  /*4e630*/  STL.64 [R1+0x6f8], R138 ;  /* 0x0006f88a01007387 */ /* 0x0007e20000100a00 */
[----:B-1----:R-:W-:Y:S08]  /*4e640*/  HMMA.1688.F32.TF32 R140, R152, R66, R192 ;  /* 0x00000042988c723c */ /* 0x002ff000000810c0 */
[C---:B---3--:R-:W-:Y:S11]  /*4e650*/  HMMA.1688.F32.TF32 R136, R156.reuse, R134, R188 ;  /* 0x000000869c88723c */ /* 0x048ff600000810bc */
[----:B------:R-:W-:Y:S04]  /*4e660*/  STL.64 [R1+0x6e0], R140 ;  /* 0x0006e08c01007387 */ /* 0x000fe80000100a00 */
[----:B------:R-:W-:Y:S04]  /*4e670*/  STL.64 [R1+0x6e8], R142 ;  /* 0x0006e88e01007387 */ /* 0x000fe80000100a00 */
[----:B------:R-:W-:Y:S04]  /*4e680*/  STL.64 [R1+0x700], R136 ;  /* 0x0007008801007387 */ /* 0x000fe80000100a00 */
[----:B------:R1:W-:Y:S02]  /*4e690*/  STL.64 [R1+0x708], R138 ;  /* 0x0007088a01007387 */ /* 0x0003e40000100a00 */
[C---:B-1----:R-:W-:Y:S08]  /*4e6a0*/  HMMA.1688.F32.TF32 R136, R156.reuse, R130, R184 ;  /* 0x000000829c88723c */ /* 0x042ff000000810b8 */
[C---:B------:R-:W-:Y:S08]  /*4e6b0*/  HMMA.1688.F32.TF32 R144, R156.reuse, R126, R180 ;  /* 0x0000007e9c90723c */ /* 0x040ff000000810b4 */
        /* <DEDUP_REMOVED lines=12> */
[C---:B------:R-:W-:Y:S08]  /*4e780*/  HMMA.1688.F32.TF32 R4, R156.reuse, R102, R4 ;  /* 0x000000669c04723c */ /* 0x040ff00000081004 */
[C---:B-1----:R-:W-:Y:S01]  /*4e790*/  HMMA.1688.F32.TF32 R136, R156.reuse, R106, R160 ;  /* 0x0000006a9c88723c */ /* 0x042fe200000810a0 */
[----:B------:R-:W-:Y:S04]  /*4e7a0*/  STL.64 [R1+0x750], R144 ;  /* 0x0007509001007387 */ /* 0x000fe80000100a00 */
[----:B------:R-:W-:Y:S04]  /*4e7b0*/  STL.64 [R1+0x758], R146 ;  /* 0x0007589201007387 */ /* 0x000fe80000100a00 */
        /* <DEDUP_REMOVED lines=97> */
[----:B------:R-:W3:Y:S01]  /*4edd0*/  LDL.LU R7, [R1+0x1e7c] ;  /* 0x001e7c0001077983 */ /* 0x000ee20000300800 */
[C---:B--2---:R-:W-:Y:S08]  /*4ede0*/  HMMA.1688.F32.TF32 R136, R156.reuse, R94, R204 ;  /* 0x0000005e9c88723c */ /* 0x044ff000000810cc */
[C---:B----4-:R-:W-:Y:S08]  /*4edf0*/  HMMA.1688.F32.TF32 R140, R156.reuse, R98, R148 ;  /* 0x000000629c8c723c */ /* 0x050ff00000081094 */
[C---:B------:R-:W-:Y:S11]  /*4ee00*/  HMMA.1688.F32.TF32 R144, R156.reuse, R90, R216 ;  /* 0x0000005a9c90723c */ /* 0x040ff600000810d8 */
[----:B------:R-:W-:Y:S04]  /*4ee10*/  STL.64 [R1+0x790], R140 ;  /* 0x0007908c01007387 */ /* 0x000fe80000100a00 */
[----:B------:R1:W-:Y:S04]  /*4ee20*/  STL.64 [R1+0x798], R142 ;  /* 0x0007988e01007387 */ /* 0x0003e80000100a00 */
[----:B------:R-:W-:Y:S04]  /*4ee30*/  STL.64 [R1+0x7a0], R136 ;  /* 0x0007a08801007387 */ /* 0x000fe80000100a00 */
[----:B------:R2:W-:Y:S01]  /*4ee40*/  STL.64 [R1+0x7a8], R138 ;  /* 0x0007a88a01007387 */ /* 0x0005e20000100a00 */
[C---:B-1----:R-:W-:Y:S08]  /*4ee50*/  HMMA.1688.F32.TF32 R140, R156.reuse, R86, R220 ;  /* 0x000000569c8c723c */ /* 0x042ff000000810dc */
[C---:B--2---:R-:W-:Y:S01]  /*4ee60*/  HMMA.1688.F32.TF32 R136, R156.reuse, R82, R224 ;  /* 0x000000529c88723c */ /* 0x044fe200000810e0 */
[----:B------:R-:W-:Y:S04]  /*4ee70*/  STL.64 [R1+0x7b0], R144 ;  /* 0x0007b09001007387 */ /* 0x000fe80000100a00 */
[----:B------:R1:W-:Y:S06]  /*4ee80*/  STL.64 [R1+0x7b8], R146 ;  /* 0x0007b89201007387 */ /* 0x0003ec0000100a00 */
[----:B------:R-:W-:Y:S04]  /*4ee90*/  STL.64 [R1+0x7c0], R140 ;  /* 0x0007c08c01007387 */ /* 0x000fe80000100a00 */
[----:B------:R2:W-:Y:S01]  /*4eea0*/  STL.64 [R1+0x7c8], R142 ;  /* 0x0007c88e01007387 */ /* 0x0005e20000100a00 */
[----:B-1----:R-:W-:Y:S03]  /*4eeb0*/  HMMA.1688.F32.TF32 R144, R156, R78, R228 ;  /* 0x0000004e9c90723c */ /* 0x002fe600000810e4 */
[----:B------:R-:W-:Y:S01]  /*4eec0*/  IMAD.MOV.U32 R85, RZ, RZ, R138 ;  /* 0x000000ffff557224 */ /* 0x000fe200078e008a */
[----:B------:R1:W-:Y:S01]  /*4eed0*/  STL.64 [R1+0x7d0], R136 ;  /* 0x0007d08801007387 */ /* 0x0003e20000100a00 */
[----:B------:R-:W-:-:S03]  /*4eee0*/  IMAD.MOV.U32 R84, RZ, RZ, R139 ;  /* 0x000000ffff547224 */ /* 0x000fc600078e008b */
        /* <DEDUP_REMOVED lines=39> */
[----:B------:R-:W-:Y:S04]  /*4f160*/  STL.64 [R1+0x8a8], R146 ;  /* 0x0008a89201007387 */ /* 0x000fe80000100a00 */
[----:B------:R-:W-:Y:S01]  /*4f170*/  STL.64 [R1+0x8b0], R140 ;  /* 0x0008b08c01007387 */ /* 0x000fe20000100a00 */
[C---:B---3--:R-:W-:Y:S03]  /*4f180*/  HMMA.1688.F32.TF32 R4, R156.reuse, R66, R4 ;  /* 0x000000429c04723c */ /* 0x048fe60000081004 */
[----:B------:R1:W-:Y:S04]  /*4f190*/  STL.64 [R1+0x8b8], R142 ;  /* 0x0008b88e01007387 */ /* 0x0003e80000100a00 */
[----:B------:R-:W-:Y:S01]  /*4f1a0*/  IMAD.MOV.U32 R48, RZ, RZ, R138 ;  /* 0x000000ffff307224 */ /* 0x000fe200078e008a */
[----:B------:R2:W-:Y:S01]  /*4f1b0*/  STL.64 [R1+0x8c0], R136 ;  /* 0x0008c08801007387 */ /* 0x0005e20000100a00 */
[----:B------:R-:W-:Y:S01]  /*4f1c0*/  IMAD.MOV.U32 R49, RZ, RZ, R139 ;  /* 0x000000ffff317224 */ /* 0x000fe200078e008b */
[C---:B-1----:R-:W-:Y:S08]  /*4f1d0*/  HMMA.1688.F32.TF32 R140, R156.reuse, R22, R164 ;  /* 0x000000169c8c723c */ /* 0x042ff000000810a4 */
[----:B--2---:R-:W-:Y:S01]  /*4f1e0*/  HMMA.1688.F32.TF32 R136, R156, R26, R160 ;  /* 0x0000001a9c88723c */ /* 0x004fe200000810a0 */
[----:B------:R1:W-:Y:S01]  /*4f1f0*/  STL [R1+0x4af4], R49 ;  /* 0x004af43101007387 */ /* 0x0003e20000100800 */
[----:B------:R-:W-:-:S03]  /*4f200*/  IMAD.MOV.U32 R65, RZ, RZ, R4 ;  /* 0x000000ffff417224 */ /* 0x000fc600078e0004 */
[----:B------:R2:W-:Y:S01]  /*4f210*/  STL [R1+0x4af0], R48 ;  /* 0x004af03001007387 */ /* 0x0005e20000100800 */
[----:B------:R-:W-:Y:S02]  /*4f220*/  IMAD.MOV.U32 R64, RZ, RZ, R5 ;  /* 0x000000ffff407224 */ /* 0x000fe400078e0005 */
[----:B------:R-:W-:-:S03]  /*4f230*/  IMAD.MOV.U32 R53, RZ, RZ, R6 ;  /* 0x000000ffff357224 */ /* 0x000fc600078e0006 */
[----:B------:R-:W-:Y:S01]  /*4f240*/  STL.64 [R1+0x8d0], R140 ;  /* 0x0008d08c01007387 */ /* 0x000fe20000100a00 */
[----:B------:R-:W-:-:S03]  /*4f250*/  IMAD.MOV.U32 R52, RZ, RZ, R7 ;  /* 0x000000ffff347224 */ /* 0x000fc600078e0007 */
[----:B------:R-:W-:Y:S01]  /*4f260*/  STL.64 [R1+0x8d8], R142 ;  /* 0x0008d88e01007387 */ /* 0x000fe20000100a00 */
[----:B------:R-:W-:-:S03]  /*4f270*/  IMAD.MOV.U32 R6, RZ, RZ, R88 ;  /* 0x000000ffff067224 */ /* 0x000fc600078e0058 */
[----:B------:R3:W-:Y:S01]  /*4f280*/  STL.64 [R1+0x8f0], R136 ;  /* 0x0008f08801007387 */ /* 0x0007e20000100a00 */
        /* <DEDUP_REMOVED lines=73> */
[----:B--2---:R-:W-:-:S03]  /*4f720*/  IMAD.MOV.U32 R48, RZ, RZ, R139 ;  /* 0x000000ffff307224 */ /* 0x004fc600078e008b */
[----:B------:R-:W2:Y:S04]  /*4f730*/  LDL.LU R215, [R1+0x2dac] ;  /* 0x002dac0001d77983 */ /* 0x000ea80000300800 */
[----:B---3--:R-:W3:Y:S04]  /*4f740*/  LDL.LU R136, [R1+0x2e40] ;  /* 0x002e400001887983 */ /* 0x008ee80000300800 */
        /* <DEDUP_REMOVED lines=33> */
[----:B------:R-:W-:-:S02]  /*4f960*/  LOP3.LUT R210, R0, 0x40, RZ, 0x3c, !PT ;  /* 0x0000004000d27812 */ /* 0x000fc400078e3cff */
[----:B------:R-:W-:-:S03]  /*4f970*/  LOP3.LUT R211, R0, 0x60, RZ, 0x3c, !PT ;  /* 0x0000006000d37812 */ /* 0x000fc600078e3cff */
[----:B------:R-:W-:Y:S04]  /*4f980*/  LDS R152, [R210+UR10+0x2280] ;  /* 0x0022800ad2987984 */ /* 0x000fe80008000800 */
[----:B------:R-:W-:Y:S04]  /*4f990*/  LDS R154, [R210+UR10+0x3280] ;  /* 0x0032800ad29a7984 */ /* 0x000fe80008000800 */
[----:B------:R-:W-:Y:S04]  /*4f9a0*/  LDS R153, [R211+UR10+0x2280] ;  /* 0x0022800ad3997984 */ /* 0x000fe80008000800 */
[----:B------:R-:W3:Y:S01]  /*4f9b0*/  LDS R155, [R211+UR10+0x3280] ;  /* 0x0032800ad39b7984 */ /* 0x000ee20008000800 */
[----:B----4-:R-:W-:-:S02]  /*4f9c0*/  IMAD.MOV.U32 R166, RZ, RZ, R89 ;  /* 0x000000ffffa67224 */ /* 0x010fc400078e0059 */
[----:B------:R-:W-:Y:S01]  /*4f9d0*/  IMAD.MOV.U32 R167, RZ, RZ, R88 ;  /* 0x000000ffffa77224 */ /* 0x000fe200078e0058 */
[----:B------:R-:W-:Y:S04]  /*4f9e0*/  LDS R156, [R210+UR10+0x2300] ;  /* 0x0023000ad29c7984 */ /* 0x000fe80008000800 */
[----:B------:R-:W-:Y:S04]  /*4f9f0*/  LDS R158, [R210+UR10+0x3300] ;  /* 0x0033000ad29e7984 */ /* 0x000fe80008000800 */
[----:B------:R-:W-:Y:S04]  /*4fa00*/  LDS R157, [R211+UR10+0x2300] ;  /* 0x0023000ad39d7984 */ /* 0x000fe80008000800 */
[----:B------:R-:W1:Y:S01]  /*4fa10*/  LDS R159, [R211+UR10+0x3300] ;  /* 0x0033000ad39f7984 */ /* 0x000e620008000800 */
[----:B---3--:R-:W-:-:S15]  /*4fa20*/  HMMA.1688.F32.TF32 R136, R152, R134, R136 ;  /* 0x000000869888723c */ /* 0x008fde0000081088 */
[----:B------:R-:W-:-:S04]  /*4fa30*/  NOP ;  /* 0x0000000000007918 */ /* 0x000fc80000000000 */
[----:B------:R-:W-:Y:S01]  /*4fa40*/  IMAD.MOV.U32 R88, RZ, RZ, R136 ;  /* 0x000000ffff587224 */ /* 0x000fe200078e0088 */
[----:B------:R2:W-:Y:S01]  /*4fa50*/  STL.64 [R1+0x908], R138 ;  /* 0x0009088a01007387 */ /* 0x0005e20000100a00 */
[----:B------:R-:W-:Y:S02]  /*4fa60*/  IMAD.MOV.U32 R89, RZ, RZ, R137 ;  /* 0x000000ffff597224 */ /* 0x000fe400078e0089 */
[C---:B--2---:R-:W-:Y:S08]  /*4fa70*/  HMMA.1688.F32.TF32 R136, R152.reuse, R130, R140 ;  /* 0x000000829888723c */ /* 0x044ff0000008108c */
        /* <DEDUP_REMOVED lines=15> */
[----:B------:R2:W-:Y:S05]  /*4fb70*/  STL.64 [R1+0x958], R146 ;  /* 0x0009589201007387 */ /* 0x0005ea0000100a00 */
[----:B------:R-:W-:Y:S04]  /*4fb80*/  STL.64 [R1+0x960], R140 ;  /* 0x0009608c01007387 */ /* 0x000fe80000100a00 */
[----:B------:R3:W-:Y:S01]  /*4fb90*/  STL.64 [R1+0x968], R142 ;  /* 0x0009688e01007387 */ /* 0x0007e20000100a00 */
[C---:B--2---:R-:W-:Y:S03]  /*4fba0*/  HMMA.1688.F32.TF32 R144, R152.reuse, R102, R224 ;  /* 0x000000669890723c */ /* 0x044fe600000810e0 */
[----:B------:R-:W-:Y:S04]  /*4fbb0*/  STL.64 [R1+0x970], R136 ;  /* 0x0009708801007387 */ /* 0x000fe80000100a00 */
[----:B------:R2:W-:Y:S01]  /*4fbc0*/  STL.64 [R1+0x978], R138 ;  /* 0x0009788a01007387 */ /* 0x0005e20000100a00 */
[C---:B---3--:R-:W-:Y:S08]  /*4fbd0*/  HMMA.1688.F32.TF32 R140, R152.reuse, R98, R228 ;  /* 0x00000062988c723c */ /* 0x048ff000000810e4 */
[C---:B--2---:R-:W-:Y:S03]  /*4fbe0*/  HMMA.1688.F32.TF32 R136, R152.reuse, R94, R232 ;  /* 0x0000005e9888723c */ /* 0x044fe600000810e8 */
        /* <DEDUP_REMOVED lines=44> */
[C---:B------:R-:W-:Y:S08]  /*4feb0*/  HMMA.1688.F32.TF32 R4, R152.reuse, R50, R4 ;  /* 0x000000329804723c */ /* 0x040ff00000081004 */
[C---:B--2---:R-:W-:Y:S01]  /*4fec0*/  HMMA.1688.F32.TF32 R136, R152.reuse, R14, R160 ;  /* 0x0000000e9888723c */ /* 0x044fe200000810a0 */
[----:B------:R2:W-:Y:S04]  /*4fed0*/  STL.64 [R1+0xa70], R144 ;  /* 0x000a709001007387 */ /* 0x0005e80000100a00 */
[----:B------:R3:W-:Y:S04]  /*4fee0*/  STL.64 [R1+0xa78], R146 ;  /* 0x000a789201007387 */ /* 0x0007e80000100a00 */
[----:B------:R-:W-:Y:S04]  /*4fef0*/  STL.64 [R1+0xa80], R140 ;  /* 0x000a808c01007387 */ /* 0x000fe80000100a00 */
[----:B------:R-:W-:Y:S04]  /*4ff00*/  STL.64 [R1+0xa88], R142 ;  /* 0x000a888e01007387 */ /* 0x000fe80000100a00 */
        /* <DEDUP_REMOVED lines=72> */
[----:B-1----:R-:W3:Y:S04]  /*50390*/  LDL.LU R136, [R1+0x1d60] ;  /* 0x001d600001887983 */ /* 0x002ee80000300800 */
[----:B------:R-:W3:Y:S04]  /*503a0*/  LDL.LU R137, [R1+0x1d64] ;  /* 0x001d640001897983 */ /* 0x000ee80000300800 */
[----:B------:R-:W3:Y:S04]  /*503b0*/  LDL.LU R138, [R1+0x1d68] ;  /* 0x001d6800018a7983 */ /* 0x000ee80000300800 */
[----:B------:R-:W3:Y:S04]  /*503c0*/  LDL.LU R139, [R1+0x1d6c] ;  /* 0x001d6c00018b7983 */ /* 0x000ee80000300800 */
        /* <DEDUP_REMOVED lines=36> */
[C---:B---3--:R-:W-:Y:S08]  /*50610*/  HMMA.1688.F32.TF32 R136, R152.reuse, R34, R136 ;  /* 0x000000229888723c */ /* 0x048ff00000081088 */
[----:B--2---:R-:W-:-:S15]  /*50620*/  HMMA.1688.F32.TF32 R4, R152, R30, R4 ;  /* 0x0000001e9804723c */ /* 0x004fde0000081004 */
[----:B------:R-:W-:-:S04]  /*50630*/  NOP ;  /* 0x0000000000007918 */ /* 0x000fc80000000000 */
[----:B------:R-:W-:Y:S04]  /*50640*/  STL.64 [R1+0xab0], R4 ;  /* 0x000ab00401007387 */ /* 0x000fe80000100a00 */
[----:B------:R1:W-:Y:S04]  /*50650*/  STL.64 [R1+0xab8], R6 ;  /* 0x000ab80601007387 */ /* 0x0003e80000100a00 */
[----:B-1----:R-:W2:Y:S04]  /*50660*/  LDL.LU.64 R6, [R1+0x4cf8] ;  /* 0x004cf80001067983 */ /* 0x002ea80000300a00 */
[----:B------:R-:W2:Y:S04]  /*50670*/  LDL.LU.64 R4, [R1+0x4cf0] ;  /* 0x004cf00001047983 */ /* 0x000ea80000300a00 */
[----:B------:R-:W-:Y:S04]  /*50680*/  STL.64 [R1+0xac0], R136 ;  /* 0x000ac08801007387 */ /* 0x000fe80000100a00 */
[----:B------:R4:W-:Y:S02]  /*50690*/  STL.64 [R1+0xac8], R138 ;  /* 0x000ac88a01007387 */ /* 0x0009e40000100a00 */
[C---:B----4-:R-:W-:Y:S08]  /*506a0*/  HMMA.1688.F32.TF32 R136, R152.reuse, R22, R140 ;  /* 0x000000169888723c */ /* 0x050ff0000008108c */
[C---:B------:R-:W-:Y:S08]  /*506b0*/  HMMA.1688.F32.TF32 R144, R152.reuse, R26, R144 ;  /* 0x0000001a9890723c */ /* 0x040ff00000081090 */
[----:B------:R-:W-:Y:S01]  /*506c0*/  HMMA.1688.F32.TF32 R140, R152, R66, R212 ;  /* 0x00000042988c723c */ /* 0x000fe200000810d4 */
[----:B------:R-:W-:Y:S04]  /*506d0*/  LDS R152, [R210+UR10+0x2380] ;  /* 0x0023800ad2987984 */ /* 0x000fe80008000800 */
[----:B------:R-:W-:Y:S04]  /*506e0*/  STL.64 [R1+0xad0], R136 ;  /* 0x000ad08801007387 */ /* 0x000fe80000100a00 */
[----:B------:R1:W-:Y:S04]  /*506f0*/  STL.64 [R1+0xad8], R138 ;  /* 0x000ad88a01007387 */ /* 0x0003e80000100a00 */
[----:B------:R-:W-:Y:S04]  /*50700*/  LDS R154, [R210+UR10+0x3380] ;  /* 0x0033800ad29a7984 */ /* 0x000fe80008000800 */
[----:B------:R-:W-:Y:S01]  /*50710*/  LDS R153, [R211+UR10+0x2380] ;  /* 0x0023800ad3997984 */ /* 0x000fe20008000800 */
[C---:B-1----:R-:W-:Y:S03]  /*50720*/  HMMA.1688.F32.TF32 R136, R156.reuse, R134, R148 ;  /* 0x000000869c88723c */ /* 0x042fe60000081094 */
[----:B------:R-:W-:Y:S04]  /*50730*/  STL.64 [R1+0xaf0], R144 ;  /* 0x000af09001007387 */ /* 0x000fe80000100a00 */
[----:B------:R1:W-:Y:S04]  /*50740*/  STL.64 [R1+0xaf8], R146 ;  /* 0x000af89201007387 */ /* 0x0003e80000100a00 */
[----:B------:R-:W-:Y:S04]  /*50750*/  STL.64 [R1+0xae0], R140 ;  /* 0x000ae08c01007387 */ /* 0x000fe80000100a00 */
[----:B------:R3:W-:Y:S01]  /*50760*/  STL.64 [R1+0xae8], R142 ;  /* 0x000ae88e01007387 */ /* 0x0007e20000100a00 */
[C---:B-1----:R-:W-:Y:S03]  /*50770*/  HMMA.1688.F32.TF32 R144, R156.reuse, R130, R204 ;  /* 0x000000829c90723c */ /* 0x042fe600000810cc */
[----:B------:R-:W1:Y:S04]  /*50780*/  LDS R155, [R211+UR10+0x3380] ;  /* 0x0033800ad39b7984 */ /* 0x000e680008000800 */
[----:B------:R-:W-:Y:S01]  /*50790*/  STL.64 [R1+0xb10], R136 ;  /* 0x000b108801007387 */ /* 0x000fe20000100a00 */
[C---:B---3--:R-:W-:Y:S03]  /*507a0*/  HMMA.1688.F32.TF32 R140, R156.reuse, R126, R216 ;  /* 0x0000007e9c8c723c */ /* 0x048fe600000810d8 */
[----:B------:R3:W-:Y:S05]  /*507b0*/  STL.64 [R1+0xb18], R138 ;  /* 0x000b188a01007387 */ /* 0x0007ea0000100a00 */
[C---:B---3--:R-:W-:Y:S03]  /*507c0*/  HMMA.1688.F32.TF32 R136, R156.reuse, R122, R220 ;  /* 0x0000007a9c88723c */ /* 0x048fe600000810dc */
[----:B------:R-:W-:Y:S04]  /*507d0*/  STL.64 [R1+0xb20], R144 ;  /* 0x000b209001007387 */ /* 0x000fe80000100a00 */
[----:B------:R3:W-:Y:S04]  /*507e0*/  STL.64 [R1+0xb28], R146 ;  /* 0x000b289201007387 */ /* 0x0007e80000100a00 */
[----:B------:R-:W-:Y:S04]  /*507f0*/  STL.64 [R1+0xb40], R140 ;  /* 0x000b408c01007387 */ /* 0x000fe80000100a00 */
[----:B------:R4:W-:Y:S01]  /*50800*/  STL.64 [R1+0xb48], R142 ;  /* 0x000b488e01007387 */ /* 0x0009e20000100a00 */
[C---:B---3--:R-:W-:Y:S03]  /*50810*/  HMMA.1688.F32.TF32 R144, R156.reuse, R118, R224 ;  /* 0x000000769c90723c */ /* 0x048fe600000810e0 */
[----:B------:R-:W-:Y:S04]  /*50820*/  STL.64 [R1+0xb50], R136 ;  /* 0x000b508801007387 */ /* 0x000fe80000100a00 */
[----:B------:R3:W-:Y:S01]  /*50830*/  STL.64 [R1+0xb58], R138 ;  /* 0x000b588a01007387 */ /* 0x0007e20000100a00 */
[C---:B----4-:R-:W-:Y:S08]  /*50840*/  HMMA.1688.F32.TF32 R140, R156.reuse, R114, R228 ;  /* 0x000000729c8c723c */ /* 0x050ff000000810e4 */
        /* <DEDUP_REMOVED lines=47> */
[----:B------:R-:W-:Y:S04]  /*50b40*/  STL.64 [R1+0xd38], R146 ;  /* 0x000d389201007387 */ /* 0x000fe80000100a00 */
        /* <DEDUP_REMOVED lines=72> */
[----:B----4-:R-:W4:Y:S04]  /*50fd0*/  LDL.LU R140, [R1+0x1c40] ;  /* 0x001c4000018c7983 */ /* 0x010f280000300800 */
[----:B------:R-:W4:Y:S04]  /*50fe0*/  LDL.LU R141, [R1+0x1c44] ;  /* 0x001c4400018d7983 */ /* 0x000f280000300800 */
[----:B-1----:R-:W4:Y:S04]  /*50ff0*/  LDL.LU R142, [R1+0x1c48] ;  /* 0x001c4800018e7983 */ /* 0x002f280000300800 */
        /* <DEDUP_REMOVED lines=37> */
[----:B------:R-:W-:Y:S04]  /*51250*/  STL.64 [R1+0xce0], R136 ;  /* 0x000ce08801007387 */ /* 0x000fe80000100a00 */
[----:B------:R4:W-:Y:S02]  /*51260*/  STL.64 [R1+0xce8], R138 ;  /* 0x000ce88a01007387 */ /* 0x0009e40000100a00 */
[C---:B----4-:R-:W-:Y:S08]  /*51270*/  HMMA.1688.F32.TF32 R136, R156.reuse, R38, R140 ;  /* 0x000000269c88723c */ /* 0x050ff0000008108c */
[C---:B---3--:R-:W-:Y:S11]  /*51280*/  HMMA.1688.F32.TF32 R140, R156.reuse, R54, R144 ;  /* 0x000000369c8c723c */ /* 0x048ff60000081090 */
[----:B------:R-:W-:Y:S01]  /*51290*/  STL.64 [R1+0xcd0], R136 ;  /* 0x000cd08801007387 */ /* 0x000fe20000100a00 */
[C---:B------:R-:W-:Y:S03]  /*512a0*/  HMMA.1688.F32.TF32 R144, R156.reuse, R50, R148 ;  /* 0x000000329c90723c */ /* 0x040fe60000081094 */
[----:B------:R1:W-:Y:S05]  /*512b0*/  STL.64 [R1+0xcd8], R138 ;  /* 0x000cd88a01007387 */ /* 0x0003ea0000100a00 */
[C---:B-1----:R-:W-:Y:S01]  /*512c0*/  HMMA.1688.F32.TF32 R136, R156.reuse, R14, R212 ;  /* 0x0000000e9c88723c */ /* 0x042fe200000810d4 */
[----:B------:R-:W-:Y:S04]  /*512d0*/  STL.64 [R1+0xcb0], R140 ;  /* 0x000cb08c01007387 */ /* 0x000fe80000100a00 */
[----:B------:R1:W-:Y:S03]  /*512e0*/  STL.64 [R1+0xcb8], R142 ;  /* 0x000cb88e01007387 */ /* 0x0003e60000100a00 */
[C---:B-1----:R-:W-:Y:S11]  /*512f0*/  HMMA.1688.F32.TF32 R140, R156.reuse, R30, R208 ;  /* 0x0000001e9c8c723c */ /* 0x042ff600000810d0 */
        /* <DEDUP_REMOVED lines=10> */
[C---:B-1----:R-:W-:Y:S03]  /*513a0*/  HMMA.1688.F32.TF32 R140, R156.reuse, R26, R220 ;  /* 0x0000001a9c8c723c */ /* 0x042fe600000810dc */
[----:B------:R-:W-:Y:S04]  /*513b0*/  STL.64 [R1+0xc40], R144 ;  /* 0x000c409001007387 */ /* 0x000fe80000100a00 */
[----:B------:R1:W-:Y:S01]  /*513c0*/  STL.64 [R1+0xc48], R146 ;  /* 0x000c489201007387 */ /* 0x0003e20000100a00 */
[----:B--2---:R-:W-:Y:S08]  /*513d0*/  HMMA.1688.F32.TF32 R136, R156, R66, R224 ;  /* 0x000000429c88723c */ /* 0x004ff000000810e0 */
        /* <DEDUP_REMOVED lines=34> */
[----:B------:R-:W-:Y:S01]  /*51600*/  STL.64 [R1+0x2148], R146 ;  /* 0x0021489201007387 */ /* 0x000fe20000100a00 */
[C---:B--2---:R-:W-:Y:S03]  /*51610*/  HMMA.1688.F32.TF32 R136, R152.reuse, R90, R180 ;  /* 0x0000005a9888723c */ /* 0x044fe600000810b4 */
[----:B------:R1:W-:Y:S05]  /*51620*/  STL.64 [R1+0x4aa8], R88 ;  /* 0x004aa85801007387 */ /* 0x0003ea0000100a00 */
[C---:B-1----:R-:W-:Y:S03]  /*51630*/  HMMA.1688.F32.TF32 R88, R152.reuse, R86, R176 ;  /* 0x000000569858723c */ /* 0x042fe600000810b0 */
[----:B------:R-:W-:Y:S04]  /*51640*/  STL.64 [R1+0x2130], R140 ;  /* 0x0021308c01007387 */ /* 0x000fe80000100a00 */
[----:B------:R-:W-:Y:S04]  /*51650*/  STL.64 [R1+0x2138], R142 ;  /* 0x0021388e01007387 */ /* 0x000fe80000100a00 */
[----:B------:R-:W-:Y:S04]  /*51660*/  STL.64 [R1+0x2120], R136 ;  /* 0x0021208801007387 */ /* 0x000fe80000100a00 */
[----:B------:R1:W-:Y:S04]  /*51670*/  STL.64 [R1+0x2128], R138 ;  /* 0x0021288a01007387 */ /* 0x0003e80000100a00 */
[----:B------:R2:W-:Y:S04]  /*51680*/  STL.64 [R1+0x4ab0], R80 ;  /* 0x004ab05001007387 */ /* 0x0005e80000100a00 */
[----:B------:R-:W-:Y:S01]  /*51690*/  STL.64 [R1+0x20b0], R88 ;  /* 0x0020b05801007387 */ /* 0x000fe20000100a00 */
[C---:B-1----:R-:W-:Y:S03]  /*516a0*/  HMMA.1688.F32.TF32 R136, R152.reuse, R82, R172 ;  /* 0x000000529888723c */ /* 0x042fe600000810ac */
[----:B------:R1:W-:Y:S05]  /*516b0*/  STL.64 [R1+0x20b8], R90 ;  /* 0x0020b85a01007387 */ /* 0x0003ea0000100a00 */
[C---:B--2---:R-:W-:Y:S08]  /*516c0*/  HMMA.1688.F32.TF32 R80, R152.reuse, R74, R160 ;  /* 0x0000004a9850723c */ /* 0x044ff000000810a0 */
[----:B-1----:R-:W-:Y:S01]  /*516d0*/  HMMA.1688.F32.TF32 R88, R152, R78, R168 ;  /* 0x0000004e9858723c */ /* 0x002fe200000810a8 */
[----:B------:R-:W-:-:S02]  /*516e0*/  IMAD.MOV.U32 R166, RZ, RZ, R252 ;  /* 0x000000ffffa67224 */ /* 0x000fc400078e00fc */
[----:B------:R-:W-:Y:S01]  /*516f0*/  IMAD.MOV.U32 R167, RZ, RZ, R68 ;  /* 0x000000ffffa77224 */ /* 0x000fe200078e0044 */
[----:B------:R-:W-:Y:S04]  /*51700*/  STL.64 [R1+0x20a0], R136 ;  /* 0x0020a08801007387 */ /* 0x000fe80000100a00 */
[----:B------:R-:W-:Y:S01]  /*51710*/  STL.64 [R1+0x20a8], R138 ;  /* 0x0020a88a01007387 */ /* 0x000fe20000100a00 */
[----:B------:R-:W1:Y:S01]  /*51720*/  S2R R163, SR_TID.X ;  /* 0x0000000000a37919 */ /* 0x000e620000002100 */
[----:B------:R-:W-:Y:S02]  /*51730*/  IMAD.MOV.U32 R175, RZ, RZ, R93 ;  /* 0x000000ffffaf7224 */ /* 0x000fe400078e005d */
[----:B------:R-:W-:Y:S01]  /*51740*/  IMAD.MOV.U32 R160, RZ, RZ, R72 ;  /* 0x000000ffffa07224 */ /* 0x000fe200078e0048 */
[----:B------:R-:W-:Y:S01]  /*51750*/  LOP3.LUT R87, R0, 0x20, RZ, 0x3c, !PT ;  /* 0x0000002000577812 */ /* 0x000fe200078e3cff */
[----:B------:R-:W-:Y:S01]  /*51760*/  IMAD.MOV.U32 R169, RZ, RZ, R105 ;  /* 0x000000ffffa97224 */ /* 0x000fe200078e0069 */
[----:B------:R-:W-:Y:S04]  /*51770*/  LDS R68, [R0+UR10+0x4000] ;  /* 0x0040000a00447984 */ /* 0x000fe80008000800 */
[----:B------:R-:W-:Y:S04]  /*51780*/  STL.64 [R1+0x2090], R88 ;  /* 0x0020905801007387 */ /* 0x000fe80000100a00 */
[----:B------:R-:W-:Y:S04]  /*51790*/  STL.64 [R1+0x2098], R90 ;  /* 0x0020985a01007387 */ /* 0x000fe80000100a00 */
[----:B------:R-:W-:Y:S04]  /*517a0*/  STL.64 [R1+0x2080], R80 ;  /* 0x0020805001007387 */ /* 0x000fe80000100a00 */
[----:B------:R2:W-:Y:S02]  /*517b0*/  STL.64 [R1+0x2088], R82 ;  /* 0x0020885201007387 */ /* 0x0005e40000100a00 */
[----:B--2---:R-:W-:Y:S01]  /*517c0*/  HMMA.1688.F32.TF32 R80, R152, R70, R164 ;  /* 0x000000469850723c */ /* 0x004fe200000810a4 */
[C---:B-1----:R-:W-:Y:S01]  /*517d0*/  LOP3.LUT R136, R163.reuse, 0x7, RZ, 0xc0, !PT ;  /* 0x00000007a3887812 */ /* 0x042fe200078ec0ff */
[----:B------:R-:W-:Y:S01]  /*517e0*/  IMAD.SHL.U32 R137, R163, 0x2, RZ ;  /* 0x00000002a3897824 */ /* 0x000fe200078e00ff */
[----:B------:R-:W-:Y:S01]  /*517f0*/  LDS R70, [R0+UR10+0x5000] ;  /* 0x0050000a00467984 */ /* 0x000fe20008000800 */
[----:B------:R-:W-:-:S02]  /*51800*/  IMAD.MOV.U32 R170, RZ, RZ, R104 ;  /* 0x000000ffffaa7224 */ /* 0x000fc400078e0068 */
[----:B------:R-:W-:Y:S01]  /*51810*/  IMAD.MOV.U32 R171, RZ, RZ, R101 ;  /* 0x000000ffffab7224 */ /* 0x000fe200078e0065 */
[----:B------:R-:W-:-:S12]  /*51820*/  LDS R71, [R87+UR10+0x5000] ;  /* 0x0050000a57477984 */ /* 0x000fd80008000800 */
[----:B------:R-:W-:Y:S04]  /*51830*/  STL.64 [R1+0x2070], R80 ;  /* 0x0020705001007387 */ /* 0x000fe80000100a00 */
[----:B------:R-:W-:Y:S04]  /*51840*/  STL [R1+0x2078], R82 ;  /* 0x0020785201007387 */ /* 0x000fe80000100800 */
[----:B------:R-:W2:Y:S01]  /*51850*/  LDL.LU R168, [R1+0x1a80] ;  /* 0x001a800001a87983 */ /* 0x000ea20000300800 */
[----:B------:R-:W-:-:S05]  /*51860*/  IMAD R136, R136, 0x90, RZ ;  /* 0x0000009088887824 */ /* 0x000fca00078e02ff */
[----:B------:R-:W-:-:S04]  /*51870*/  LOP3.LUT R136, R136, 0x30, R137, 0x78, !PT ;  /* 0x0000003088887812 */ /* 0x000fc800078e7889 */
[----:B------:R-:W-:Y:S01]  /*51880*/  LOP3.LUT R136, R136, 0x40, RZ, 0x3c, !PT ;  /* 0x0000004088887812 */ /* 0x000fe200078e3cff */
[----:B------:R-:W-:Y:S02]  /*51890*/  IMAD.MOV.U32 R164, RZ, RZ, R92 ;  /* 0x000000ffffa47224 */ /* 0x000fe400078e005c */
[----:B------:R-:W-:Y:S02]  /*518a0*/  IMAD.MOV.U32 R167, RZ, RZ, R73 ;  /* 0x000000ffffa77224 */ /* 0x000fe400078e0049 */
[----:B------:R-:W1:Y:S01]  /*518b0*/  LDSM.16.M88.4 R92, [R136+UR10+0x10000] ;  /* 0x0100000a885c783b */ /* 0x000e620008000200 */
[----:B------:R-:W-:Y:S02]  /*518c0*/  IMAD.MOV.U32 R165, RZ, RZ, R77 ;  /* 0x000000ffffa57224 */ /* 0x000fe400078e004d */
[----:B------:R-:W-:Y:S01]  /*518d0*/  IMAD.MOV.U32 R166, RZ, RZ, R76 ;  /* 0x000000ffffa67224 */ /* 0x000fe200078e004c */
[----:B------:R-:W3:Y:S01]  /*518e0*/  LDSM.16.M88.4 R72, [R136+UR10+0x10400] ;  /* 0x0104000a8848783b */ /* 0x000ee20008000200 */
[----:B------:R-:W-:-:S03]  /*518f0*/  IMAD.MOV.U32 R172, RZ, RZ, R100 ;  /* 0x000000ffffac7224 */ /* 0x000fc600078e0064 */
[----:B------:R-:W4:Y:S01]  /*51900*/  LDSM.16.M88.4 R76, [R136+UR10+0x10800] ;  /* 0x0108000a884c783b */ /* 0x000f220008000200 */
[----:B------:R-:W-:-:S03]  /*51910*/  IMAD.MOV.U32 R173, RZ, RZ, R97 ;  /* 0x000000ffffad7224 */ /* 0x000fc600078e0061 */
[----:B------:R-:W4:Y:S01]  /*51920*/  LDSM.16.M88.4 R104, [R136+UR10+0x10c00] ;  /* 0x010c000a8868783b */ /* 0x000f220008000200 */
[----:B------:R-:W-:-:S03]  /*51930*/  IMAD.MOV.U32 R174, RZ, RZ, R96 ;  /* 0x000000ffffae7224 */ /* 0x000fc600078e0060 */
[----:B------:R-:W4:Y:S04]  /*51940*/  LDSM.16.M88.4 R100, [R136+UR10+0x11000] ;  /* 0x0110000a8864783b */ /* 0x000f280008000200 */
[----:B------:R-:W4:Y:S01]  /*51950*/  LDSM.16.M88.4 R96, [R136+UR10+0x11400] ;  /* 0x0114000a8860783b */ /* 0x000f220008000200 */
[----:B------:R-:W-:Y:S01]  /*51960*/  HMMA.1688.F32.TF32 R88, R152, R10, R172 ;  /* 0x0000000a9858723c */ /* 0x000fe200000810ac */
[----:B------:R-:W-:Y:S02]  /*51970*/  IMAD.MOV.U32 R252, RZ, RZ, R83 ;  /* 0x000000fffffc7224 */ /* 0x000fe400078e0053 */
[----:B------:R-:W-:Y:S01]  /*51980*/  IMAD.MOV.U32 R162, RZ, RZ, R3 ;  /* 0x000000ffffa27224 */ /* 0x000fe200078e0003 */
[----:B------:R-:W-:Y:S04]  /*51990*/  LDSM.16.M88.4 R156, [R136+UR10+0x15000] ;  /* 0x0150000a889c783b */ /* 0x000fe80008000200 */
[----:B-1----:R-:W-:Y:S04]  /*519a0*/  STL [R1+0x4a0c], R94 ;  /* 0x004a0c5e01007387 */ /* 0x002fe80000100800 */
[----:B------:R-:W-:Y:S04]  /*519b0*/  STL [R1+0x4a08], R95 ;  /* 0x004a085f01007387 */ /* 0x000fe80000100800 */
[----:B---3--:R-:W-:Y:S04]  /*519c0*/  STL [R1+0x4a14], R74 ;  /* 0x004a144a01007387 */ /* 0x008fe80000100800 */
        /* <DEDUP_REMOVED lines=9> */
[----:B------:R-:W-:Y:S04]  /*51a60*/  STL.64 [R1+0x2060], R88 ;  /* 0x0020605801007387 */ /* 0x000fe80000100a00 */
[----:B------:R-:W-:Y:S01]  /*51a70*/  STL.64 [R1+0x2068], R90 ;  /* 0x0020685a01007387 */ /* 0x000fe20000100a00 */
[----:B------:R-:W-:-:S02]  /*51a80*/  IMAD.MOV.U32 R163, RZ, RZ, R2 ;  /* 0x000000ffffa37224 */ /* 0x000fc400078e0002 */
[----:B------:R-:W-:Y:S02]  /*51a90*/  IMAD.MOV.U32 R161, RZ, RZ, R69 ;  /* 0x000000ffffa17224 */ /* 0x000fe400078e0045 */
[----:B------:R-:W1:Y:S01]  /*51aa0*/  LDS R69, [R87+UR10+0x4000] ;  /* 0x0040000a57457984 */ /* 0x000e620008000800 */
[----:B--2---:R-:W-:-:S15]  /*51ab0*/  HMMA.1688.F32.TF32 R80, R152, R46, R168 ;  /* 0x0000002e9850723c */ /* 0x004fde00000810a8 */
[----:B------:R-:W-:-:S04]  /*51ac0*/  NOP ;  /* 0x0000000000007918 */ /* 0x000fc80000000000 */
[----:B------:R2:W-:Y:S01]  /*51ad0*/  STL.64 [R1+0x2050], R80 ;  /* 0x0020505001007387 */ /* 0x0005e20000100a00 */
[----:B------:R-:W-:-:S03]  /*51ae0*/  IMAD.MOV.U32 R3, RZ, RZ, R82 ;  /* 0x000000ffff037224 */ /* 0x000fc600078e0052 */
[----:B------:R3:W-:Y:S01]  /*51af0*/  STL.64 [R1+0x4ab8], R44 ;  /* 0x004ab82c01007387 */ /* 0x0007e20000100a00 */
[----:B------:R-:W-:Y:S02]  /*51b00*/  IMAD.MOV.U32 R2, RZ, RZ, R83 ;  /* 0x000000ffff027224 */ /* 0x000fe400078e0053 */
[C---:B--2---:R-:W-:Y:S08]  /*51b10*/  HMMA.1688.F32.TF32 R80, R152.reuse, R42, R164 ;  /* 0x0000002a9850723c */ /* 0x044ff000000810a4 */
[----:B---3--:R-:W-:Y:S01]  /*51b20*/  HMMA.1688.F32.TF32 R44, R152, R18, R4 ;  /* 0x00000012982c723c */ /* 0x008fe20000081004 */
[----:B------:R-:W-:Y:S10]  /*51b30*/  STL.64 [R1+0x4ac0], R40 ;  /* 0x004ac02801007387 */ /* 0x000ff40000100a00 */
[----:B------:R-:W-:Y:S04]  /*51b40*/  STL.64 [R1+0x2040], R80 ;  /* 0x0020405001007387 */ /* 0x000fe80000100a00 */
[----:B------:R-:W-:Y:S04]  /*51b50*/  STL.64 [R1+0x2048], R82 ;  /* 0x0020485201007387 */ /* 0x000fe80000100a00 */
[----:B------:R-:W-:-:S02]  /*51b60*/  IMAD.MOV.U32 R7, RZ, RZ, R46 ;  /* 0x000000ffff077224 */ /* 0x000fc400078e002e */
[----:B------:R-:W-:Y:S02]  /*51b70*/  IMAD.MOV.U32 R6, RZ, RZ, R47 ;  /* 0x000000ffff067224 */ /* 0x000fe400078e002f */
[----:B------:R-:W-:Y:S02]  /*51b80*/  IMAD.MOV.U32 R4, RZ, RZ, R44 ;  /* 0x000000ffff047224 */ /* 0x000fe400078e002c */
[----:B------:R-:W-:Y:S01]  /*51b90*/  IMAD.MOV.U32 R5, RZ, RZ, R45 ;  /* 0x000000ffff057224 */ /* 0x000fe200078e002d */
[----:B------:R-:W-:Y:S04]  /*51ba0*/  STL.64 [R1+0x4a68], R6 ;  /* 0x004a680601007387 */ /* 0x000fe80000100a00 */
[----:B------:R2:W-:Y:S04]  /*51bb0*/  STL.64 [R1+0x4a60], R4 ;  /* 0x004a600401007387 */ /* 0x0005e80000100a00 */
[----:B------:R-:W3:Y:S01]  /*51bc0*/  LDL.LU R176, [R1+0x1860] ;  /* 0x0018600001b07983 */ /* 0x000ee20000300800 */
[----:B--2---:R-:W-:-:S15]  /*51bd0*/  HMMA.1688.F32.TF32 R4, R152, R58, R160 ;  /* 0x0000003a9804723c */ /* 0x004fde00000810a0 */
[----:B------:R-:W-:-:S04]  /*51be0*/  NOP ;  /* 0x0000000000007918 */ /* 0x000fc80000000000 */
[----:B------:R-:W-:Y:S04]  /*51bf0*/  STL.64 [R1+0x2020], R4 ;  /* 0x0020200401007387 */ /* 0x000fe80000100a00 */
[----:B------:R2:W-:Y:S04]  /*51c00*/  STL.64 [R1+0x2028], R6 ;  /* 0x0020280601007387 */ /* 0x0005e80000100a00 */
[----:B------:R-:W3:Y:S04]  /*51c10*/  LDL.LU R177, [R1+0x1864] ;  /* 0x0018640001b17983 */ /* 0x000ee80000300800 */
[----:B------:R-:W3:Y:S04]  /*51c20*/  LDL.LU R178, [R1+0x1868] ;  /* 0x0018680001b27983 */ /* 0x000ee80000300800 */
[----:B------:R-:W3:Y:S04]  /*51c30*/  LDL.LU R179, [R1+0x186c] ;  /* 0x00186c0001b37983 */ /* 0x000ee80000300800 */
        /* <DEDUP_REMOVED lines=40> */
[----:B------:R-:W1:Y:S04]  /*51ec0*/  LDL.LU R180, [R1+0x1880] ;  /* 0x0018800001b47983 */ /* 0x000e680000300800 */
[----:B------:R-:W1:Y:S04]  /*51ed0*/  LDL.LU R181, [R1+0x1884] ;  /* 0x0018840001b57983 */ /* 0x000e680000300800 */
[----:B------:R-:W1:Y:S04]  /*51ee0*/  LDL.LU R182, [R1+0x1888] ;  /* 0x0018880001b67983 */ /* 0x000e680000300800 */
[----:B------:R-:W1:Y:S04]  /*51ef0*/  LDL.LU R183, [R1+0x188c] ;  /* 0x00188c0001b77983 */ /* 0x000e680000300800 */
[----:B------:R-:W-:Y:S01]  /*51f00*/  STL.64 [R1+0x4ac8], R56 ;  /* 0x004ac83801007387 */ /* 0x000fe20000100a00 */
[----:B------:R-:W-:-:S02]  /*51f10*/  IMAD.MOV.U32 R242, RZ, RZ, R25 ;  /* 0x000000fffff27224 */ /* 0x000fc400078e0019 */
[----:B------:R-:W-:Y:S02]  /*51f20*/  IMAD.MOV.U32 R243, RZ, RZ, R24 ;  /* 0x000000fffff37224 */ /* 0x000fe400078e0018 */
[----:B------:R-:W-:Y:S02]  /*51f30*/  IMAD.MOV.U32 R236, RZ, RZ, R13 ;  /* 0x000000ffffec7224 */ /* 0x000fe400078e000d */
[----:B------:R-:W-:Y:S02]  /*51f40*/  IMAD.MOV.U32 R237, RZ, RZ, R12 ;  /* 0x000000ffffed7224 */ /* 0x000fe400078e000c */
[----:B------:R-:W-:Y:S02]  /*51f50*/  IMAD.MOV.U32 R172, RZ, RZ, R125 ;  /* 0x000000ffffac7224 */ /* 0x000fe400078e007d */
[----:B------:R-:W-:Y:S02]  /*51f60*/  IMAD.MOV.U32 R173, RZ, RZ, R124 ;  /* 0x000000ffffad7224 */ /* 0x000fe400078e007c */
[----:B------:R-:W-:Y:S01]  /*51f70*/  IMAD.MOV.U32 R174, RZ, RZ, R121 ;  /* 0x000000ffffae7224 */ /* 0x000fe200078e0079 */
[----:B------:R-:W-:Y:S01]  /*51f80*/  LDSM.16.M88.4 R124, [R136+UR10+0x14000] ;  /* 0x0140000a887c783b */ /* 0x000fe20008000200 */
[----:B------:R-:W-:-:S02]  /*51f90*/  IMAD.MOV.U32 R175, RZ, RZ, R120 ;  /* 0x000000ffffaf7224 */ /* 0x000fc400078e0078 */
[----:B------:R-:W-:Y:S01]  /*51fa0*/  IMAD.MOV.U32 R238, RZ, RZ, R9 ;  /* 0x000000ffffee7224 */ /* 0x000fe200078e0009 */
[----:B------:R-:W-:Y:S01]  /*51fb0*/  LDSM.16.M88.4 R120, [R136+UR10+0x13c00] ;  /* 0x013c000a8878783b */ /* 0x000fe20008000200 */
[----:B------:R-:W-:-:S03]  /*51fc0*/  IMAD.MOV.U32 R239, RZ, RZ, R8 ;  /* 0x000000ffffef7224 */ /* 0x000fc600078e0008 */
[----:B------:R-:W-:Y:S01]  /*51fd0*/  LDSM.16.M88.4 R8, [R136+UR10+0x12c00] ;  /* 0x012c000a8808783b */ /* 0x000fe20008000200 */
[----:B--2---:R-:W-:-:S15]  /*51fe0*/  HMMA.1688.F32.TF32 R4, R152, R62, R168 ;  /* 0x0000003e9804723c */ /* 0x004fde00000810a8 */
[----:B------:R-:W-:-:S04]  /*51ff0*/  NOP ;  /* 0x0000000000007918 */ /* 0x000fc80000000000 */
[----:B------:R-:W-:Y:S04]  /*52000*/  STL.64 [R1+0x2010], R4 ;  /* 0x0020100401007387 */ /* 0x000fe80000100a00 */
[----:B------:R2:W-:Y:S01]  /*52010*/  STL.64 [R1+0x2018], R6 ;  /* 0x0020180601007387 */ /* 0x0005e20000100a00 */
[C---:B---3--:R-:W-:Y:S03]  /*52020*/  HMMA.1688.F32.TF32 R40, R152.reuse, R14, R200 ;  /* 0x0000000e9828723c */ /* 0x048fe600000810c8 */
[----:B------:R-:W-:Y:S05]  /*52030*/  STL.64 [R1+0x4ad0], R60 ;  /* 0x004ad03c01007387 */ /* 0x000fea0000100a00 */
[C---:B----4-:R-:W-:Y:S01]  /*52040*/  HMMA.1688.F32.TF32 R44, R152.reuse, R54, R248 ;  /* 0x00000036982c723c */ /* 0x050fe200000810f8 */
[----:B------:R-:W-:Y:S01]  /*52050*/  IMAD.MOV.U32 R168, RZ, RZ, R133 ;  /* 0x000000ffffa87224 */ /* 0x000fe200078e0085 */
[----:B------:R-:W-:Y:S06]  /*52060*/  LDSM.16.M88.4 R12, [R136+UR10+0x12800] ;  /* 0x0128000a880c783b */ /* 0x000fec0008000200 */
[----:B--2---:R-:W-:Y:S01]  /*52070*/  HMMA.1688.F32.TF32 R4, R152, R38, R244 ;  /* 0x000000269804723c */ /* 0x004fe200000810f4 */
[----:B------:R-:W-:-:S02]  /*52080*/  IMAD.MOV.U32 R169, RZ, RZ, R132 ;  /* 0x000000ffffa97224 */ /* 0x000fc400078e0084 */
[----:B------:R-:W-:Y:S01]  /*52090*/  IMAD.MOV.U32 R170, RZ, RZ, R129 ;  /* 0x000000ffffaa7224 */ /* 0x000fe200078e0081 */
[----:B------:R-:W-:Y:S01]  /*520a0*/  LDSM.16.M88.4 R132, [R136+UR10+0x14800] ;  /* 0x0148000a8884783b */ /* 0x000fe20008000200 */
[----:B------:R-:W-:Y:S02]  /*520b0*/  IMAD.MOV.U32 R171, RZ, RZ, R128 ;  /* 0x000000ffffab7224 */ /* 0x000fe400078e0080 */
[----:B------:R-:W-:Y:S01]  /*520c0*/  IMAD.MOV.U32 R244, RZ, RZ, R21 ;  /* 0x000000fffff47224 */ /* 0x000fe200078e0015 */
[----:B------:R-:W-:Y:S01]  /*520d0*/  LDSM.16.M88.4 R128, [R136+UR10+0x14400] ;  /* 0x0144000a8880783b */ /* 0x000fe20008000200 */
[C---:B------:R-:W-:Y:S01]  /*520e0*/  LOP3.LUT R55, R0.reuse, 0x40, RZ, 0x3c, !PT ;  /* 0x0000004000377812 */ /* 0x040fe200078e3cff */
[----:B------:R-:W-:Y:S02]  /*520f0*/  IMAD.MOV.U32 R240, RZ, RZ, R29 ;  /* 0x000000fffff07224 */ /* 0x000fe400078e001d */
[----:B------:R-:W-:Y:S01]  /*52100*/  IMAD.MOV.U32 R241, RZ, RZ, R28 ;  /* 0x000000fffff17224 */ /* 0x000fe200078e001c */
[----:B------:R-:W-:Y:S01]  /*52110*/  LDSM.16.M88.4 R200, [R136+UR10+0x17c00] ;  /* 0x017c000a88c8783b */ /* 0x000fe20008000200 */
[----:B------:R-:W-:-:S03]  /*52120*/  LOP3.LUT R86, R0, 0x60, RZ, 0x3c, !PT ;  /* 0x0000006000567812 */ /* 0x000fc600078e3cff */
[----:B------:R-:W-:Y:S04]  /*52130*/  LDS R38, [R0+UR10+0x5080] ;  /* 0x0050800a00267984 */ /* 0x000fe80008000800 */
[----:B------:R-:W-:Y:S04]  /*52140*/  STL.64 [R1+0x2000], R4 ;  /* 0x0020000401007387 */ /* 0x000fe80000100a00 */
[----:B------:R2:W-:Y:S04]  /*52150*/  STL.64 [R1+0x2008], R6 ;  /* 0x0020080601007387 */ /* 0x0005e80000100a00 */
[----:B------:R-:W-:Y:S01]  /*52160*/  LDS R39, [R87+UR10+0x5080] ;  /* 0x0050800a57277984 */ /* 0x000fe20008000800 */
[C---:B--2---:R-:W-:Y:S03]  /*52170*/  HMMA.1688.F32.TF32 R4, R152.reuse, R50, R164 ;  /* 0x000000329804723c */ /* 0x044fe600000810a4 */
[----:B------:R-:W-:Y:S04]  /*52180*/  STL.64 [R1+0x1ff0], R44 ;  /* 0x001ff02c01007387 */ /* 0x000fe80000100a00 */
[----:B------:R2:W-:Y:S04]  /*52190*/  STL.64 [R1+0x1ff8], R46 ;  /* 0x001ff82e01007387 */ /* 0x0005e80000100a00 */
[----:B------:R-:W-:Y:S04]  /*521a0*/  STL.64 [R1+0x1fe0], R40 ;  /* 0x001fe02801007387 */ /* 0x000fe80000100a00 */
[----:B------:R3:W-:Y:S01]  /*521b0*/  STL.64 [R1+0x1fe8], R42 ;  /* 0x001fe82a01007387 */ /* 0x0007e20000100a00 */
[----:B--2---:R-:W-:Y:S01]  /*521c0*/  HMMA.1688.F32.TF32 R44, R152, R30, R196 ;  /* 0x0000001e982c723c */ /* 0x004fe200000810c4 */
[----:B------:R-:W-:-:S02]  /*521d0*/  IMAD.MOV.U32 R164, RZ, RZ, R117 ;  /* 0x000000ffffa47224 */ /* 0x000fc400078e0075 */
[----:B------:R-:W-:Y:S04]  /*521e0*/  STL.64 [R1+0x1fd0], R4 ;  /* 0x001fd00401007387 */ /* 0x000fe80000100a00 */
[----:B------:R2:W-:Y:S01]  /*521f0*/  STL.64 [R1+0x1fd8], R6 ;  /* 0x001fd80601007387 */ /* 0x0005e20000100a00 */
[C---:B---3--:R-:W-:Y:S01]  /*52200*/  HMMA.1688.F32.TF32 R40, R152.reuse, R34, R192 ;  /* 0x000000229828723c */ /* 0x048fe200000810c0 */
[----:B------:R-:W-:Y:S02]  /*52210*/  IMAD.MOV.U32 R165, RZ, RZ, R116 ;  /* 0x000000ffffa57224 */ /* 0x000fe400078e0074 */
[----:B------:R-:W-:Y:S01]  /*52220*/  LDSM.16.M88.4 R196, [R136+UR10+0x17800] ;  /* 0x0178000a88c4783b */ /* 0x000fe20008000200 */
[----:B------:R-:W-:Y:S02]  /*52230*/  IMAD.MOV.U32 R166, RZ, RZ, R113 ;  /* 0x000000ffffa67224 */ /* 0x000fe400078e0071 */
[----:B------:R-:W-:Y:S01]  /*52240*/  IMAD.MOV.U32 R167, RZ, RZ, R112 ;  /* 0x000000ffffa77224 */ /* 0x000fe200078e0070 */
[----:B------:R-:W-:Y:S01]  /*52250*/  LDSM.16.M88.4 R28, [R136+UR10+0x11800] ;  /* 0x0118000a881c783b */ /* 0x000fe20008000200 */
[----:B--2---:R-:W-:Y:S03]  /*52260*/  HMMA.1688.F32.TF32 R4, R152, R22, R160 ;  /* 0x000000169804723c */ /* 0x004fe600000810a0 */
[----:B------:R-:W-:Y:S01]  /*52270*/  STL.64 [R1+0x4c10], R48 ;  /* 0x004c103001007387 */ /* 0x000fe20000100a00 */
[----:B------:R-:W-:-:S03]  /*52280*/  IMAD.MOV.U32 R162, RZ, RZ, R33 ;  /* 0x000000ffffa27224 */ /* 0x000fc600078e0021 */
[----:B------:R-:W-:Y:S01]  /*52290*/  STL.64 [R1+0x1fc0], R44 ;  /* 0x001fc02c01007387 */ /* 0x000fe20000100a00 */
[----:B------:R-:W-:-:S03]  /*522a0*/  IMAD.MOV.U32 R163, RZ, RZ, R32 ;  /* 0x000000ffffa37224 */ /* 0x000fc600078e0020 */
[----:B------:R-:W-:Y:S01]  /*522b0*/  STL.64 [R1+0x1fc8], R46 ;  /* 0x001fc82e01007387 */ /* 0x000fe20000100a00 */
[----:B------:R-:W-:Y:S03]  /*522c0*/  HMMA.1688.F32.TF32 R32, R152, R26, R188 ;  /* 0x0000001a9820723c */ /* 0x000fe600000810bc */
[----:B------:R-:W-:Y:S04]  /*522d0*/  STL.64 [R1+0x1fb0], R40 ;  /* 0x001fb02801007387 */ /* 0x000fe80000100a00 */
[----:B------:R-:W-:Y:S04]  /*522e0*/  STL.64 [R1+0x1fb8], R42 ;  /* 0x001fb82a01007387 */ /* 0x000fe80000100a00 */
[----:B------:R-:W-:Y:S04]  /*522f0*/  STL.64 [R1+0x1fa0], R4 ;  /* 0x001fa00401007387 */ /* 0x000fe80000100a00 */
[----:B------:R2:W-:Y:S01]  /*52300*/  STL.64 [R1+0x1fa8], R6 ;  /* 0x001fa80601007387 */ /* 0x0005e20000100a00 */
[----:B------:R-:W-:-:S03]  /*52310*/  IMAD.MOV.U32 R245, RZ, RZ, R20 ;  /* 0x000000fffff57224 */ /* 0x000fc600078e0014 */
[----:B------:R-:W3:Y:S01]  /*52320*/  LDSM.16.M88.4 R24, [R136+UR10+0x11c00] ;  /* 0x011c000a8818783b */ /* 0x000ee20008000200 */
[----:B------:R-:W-:Y:S02]  /*52330*/  IMAD.MOV.U32 R246, RZ, RZ, R17 ;  /* 0x000000fffff67224 */ /* 0x000fe400078e0011 */
[----:B------:R-:W-:Y:S01]  /*52340*/  IMAD.MOV.U32 R247, RZ, RZ, R16 ;  /* 0x000000fffff77224 */ /* 0x000fe200078e0010 */
[----:B------:R-:W-:Y:S01]  /*52350*/  LDSM.16.M88.4 R112, [R136+UR10+0x13400] ;  /* 0x0134000a8870783b */ /* 0x000fe20008000200 */
[----:B--2---:R-:W-:Y:S03]  /*52360*/  HMMA.1688.F32.TF32 R4, R152, R66, R184 ;  /* 0x000000429804723c */ /* 0x004fe600000810b8 */
[----:B------:R-:W-:Y:S04]  /*52370*/  STL.64 [R1+0x4c18], R64 ;  /* 0x004c184001007387 */ /* 0x000fe80000100a00 */
[----:B------:R-:W-:Y:S04]  /*52380*/  STL.64 [R1+0x1f90], R32 ;  /* 0x001f902001007387 */ /* 0x000fe80000100a00 */
[----:B------:R1:W-:Y:S04]  /*52390*/  STL.64 [R1+0x1f98], R34 ;  /* 0x001f982201007387 */ /* 0x0003e80000100a00 */
[----:B------:R-:W2:Y:S04]  /*523a0*/  LDSM.16.M88.4 R20, [R136+UR10+0x12000] ;  /* 0x0120000a8814783b */ /* 0x000ea80008000200 */
[----:B------:R-:W4:Y:S04]  /*523b0*/  LDSM.16.M88.4 R16, [R136+UR10+0x12400] ;  /* 0x0124000a8810783b */ /* 0x000f280008000200 */
[----:B------:R-:W-:Y:S04]  /*523c0*/  STL.64 [R1+0x1f10], R4 ;  /* 0x001f100401007387 */ /* 0x000fe80000100a00 */
[----:B------:R3:W-:Y:S01]  /*523d0*/  STL.64 [R1+0x1f18], R6 ;  /* 0x001f180601007387 */ /* 0x0007e20000100a00 */
[----:B------:R-:W-:-:S02]  /*523e0*/  IMAD.MOV.U32 R160, RZ, RZ, R109 ;  /* 0x000000ffffa07224 */ /* 0x000fc400078e006d */
[----:B------:R-:W-:Y:S01]  /*523f0*/  IMAD.MOV.U32 R161, RZ, RZ, R108 ;  /* 0x000000ffffa17224 */ /* 0x000fe200078e006c */
[C---:B-1----:R-:W-:Y:S01]  /*52400*/  HMMA.1688.F32.TF32 R32, R68.reuse, R92, R180 ;  /* 0x0000005c4420723c */ /* 0x042fe200000810b4 */
[----:B------:R-:W1:Y:S04]  /*52410*/  LDSM.16.M88.4 R108, [R136+UR10+0x13000] ;  /* 0x0130000a886c783b */ /* 0x000e680008000200 */
[----:B------:R-:W1:Y:S03]  /*52420*/  LDSM.16.M88.4 R116, [R136+UR10+0x13800] ;  /* 0x0138000a8874783b */ /* 0x000e660008000200 */
[----:B---3--:R-:W-:Y:S01]  /*52430*/  HMMA.1688.F32.TF32 R4, R68, R72, R176 ;  /* 0x000000484404723c */ /* 0x008fe200000810b0 */
[----:B------:R-:W3:Y:S04]  /*52440*/  LDSM.16.M88.4 R152, [R136+UR10+0x14c00] ;  /* 0x014c000a8898783b */ /* 0x000ee80008000200 */
[----:B------:R-:W-:Y:S04]  /*52450*/  LDSM.16.M88.4 R176, [R136+UR10+0x16400] ;  /* 0x0164000a88b0783b */ /* 0x000fe80008000200 */
[----:B------:R-:W-:Y:S04]  /*52460*/  LDSM.16.M88.4 R180, [R136+UR10+0x16800] ;  /* 0x0168000a88b4783b */ /* 0x000fe80008000200 */
[----:B------:R-:W-:Y:S04]  /*52470*/  LDSM.16.M88.4 R184, [R136+UR10+0x16c00] ;  /* 0x016c000a88b8783b */ /* 0x000fe80008000200 */
[----:B------:R-:W-:Y:S02]  /*52480*/  LDSM.16.M88.4 R188, [R136+UR10+0x17000] ;  /* 0x0170000a88bc783b */ /* 0x000fe40008000200 */
[----:B------:R-:W-:-:S02]  /*52490*/  IMAD.MOV.U32 R98, RZ, RZ, R4 ;  /* 0x000000ffff627224 */ /* 0x000fc400078e0004 */
[----:B------:R-:W-:Y:S01]  /*524a0*/  IMAD.MOV.U32 R99, RZ, RZ, R5 ;  /* 0x000000ffff637224 */ /* 0x000fe200078e0005 */
[----:B------:R-:W-:Y:S01]  /*524b0*/  LDSM.16.M88.4 R192, [R136+UR10+0x17400] ;  /* 0x0174000a88c0783b */ /* 0x000fe20008000200 */
[----:B------:R-:W-:Y:S02]  /*524c0*/  IMAD.MOV.U32 R102, RZ, RZ, R6 ;  /* 0x000000ffff667224 */ /* 0x000fe400078e0006 */
[----:B------:R-:W-:Y:S02]  /*524d0*/  IMAD.MOV.U32 R103, RZ, RZ, R7 ;  /* 0x000000ffff677224 */ /* 0x000fe400078e0007 */
[----:B------:R-:W-:Y:S01]  /*524e0*/  HMMA.1688.F32.TF32 R4, R68, R104, R168 ;  /* 0x000000684404723c */ /* 0x000fe200000810a8 */
[----:B------:R-:W-:Y:S04]  /*524f0*/  STL.64 [R1+0x1f00], R32 ;  /* 0x001f002001007387 */ /* 0x000fe80000100a00 */
[----:B------:R-:W-:Y:S04]  /*52500*/  STL.64 [R1+0x1f08], R34 ;  /* 0x001f082201007387 */ /* 0x000fe80000100a00 */
[----:B------:R1:W-:Y:S04]  /*52510*/  STL [R1+0x4a44], R103 ;  /* 0x004a446701007387 */ /* 0x0003e80000100800 */
[----:B------:R2:W-:Y:S04]  /*52520*/  STL [R1+0x4a40], R102 ;  /* 0x004a406601007387 */ /* 0x0005e80000100800 */
[----:B------:R3:W-:Y:S02]  /*52530*/  STL [R1+0x4a3c], R99 ;  /* 0x004a3c6301007387 */ /* 0x0007e40000100800 */
[----:B-1----:R-:W-:-:S02]  /*52540*/  IMAD.MOV.U32 R103, RZ, RZ, R4 ;  /* 0x000000ffff677224 */ /* 0x002fc400078e0004 */
[----:B------:R1:W-:Y:S01]  /*52550*/  STL [R1+0x4a38], R98 ;  /* 0x004a386201007387 */ /* 0x0003e20000100800 */
[----:B--2---:R-:W-:-:S03]  /*52560*/  IMAD.MOV.U32 R102, RZ, RZ, R5 ;  /* 0x000000ffff667224 */ /* 0x004fc600078e0005 */
[----:B------:R-:W-:Y:S01]  /*52570*/  LDSM.16.M88.4 R168, [R136+UR10+0x15c00] ;  /* 0x015c000a88a8783b */ /* 0x000fe20008000200 */
[----:B---3--:R-:W-:Y:S02]  /*52580*/  IMAD.MOV.U32 R99, RZ, RZ, R6 ;  /* 0x000000ffff637224 */ /* 0x008fe400078e0006 */
[----:B-1----:R-:W-:Y:S02]  /*52590*/  IMAD.MOV.U32 R98, RZ, RZ, R7 ;  /* 0x000000ffff627224 */ /* 0x002fe400078e0007 */
[C---:B------:R-:W-:Y:S01]  /*525a0*/  HMMA.1688.F32.TF32 R4, R68.reuse, R100, R164 ;  /* 0x000000644404723c */ /* 0x040fe200000810a4 */
[----:B------:R-:W-:Y:S07]  /*525b0*/  LDSM.16.M88.4 R164, [R136+UR10+0x15800] ;  /* 0x0158000a88a4783b */ /* 0x000fee0008000200 */
[----:B------:R-:W-:Y:S01]  /*525c0*/  HMMA.1688.F32.TF32 R32, R68, R76, R172 ;  /* 0x0000004c4420723c */ /* 0x000fe200000810ac */
[----:B------:R-:W-:Y:S10]  /*525d0*/  LDSM.16.M88.4 R172, [R136+UR10+0x16000] ;  /* 0x0160000a88ac783b */ /* 0x000ff40008000200 */
[----:B------:R-:W-:-:S02]  /*525e0*/  IMAD.MOV.U32 R106, RZ, RZ, R4 ;  /* 0x000000ffff6a7224 */ /* 0x000fc400078e0004 */
[----:B------:R-:W-:Y:S02]  /*525f0*/  IMAD.MOV.U32 R107, RZ, RZ, R5 ;  /* 0x000000ffff6b7224 */ /* 0x000fe400078e0005 */
[----:B------:R-:W-:Y:S02]  /*52600*/  IMAD.MOV.U32 R78, RZ, RZ, R6 ;  /* 0x000000ffff4e7224 */ /* 0x000fe400078e0006 */
[----:B------:R-:W-:Y:S02]  /*52610*/  IMAD.MOV.U32 R79, RZ, RZ, R7 ;  /* 0x000000ffff4f7224 */ /* 0x000fe400078e0007 */
[----:B------:R-:W-:Y:S01]  /*52620*/  HMMA.1688.F32.TF32 R4, R68, R96, R160 ;  /* 0x000000604404723c */ /* 0x000fe200000810a0 */
[----:B------:R-:W1:Y:S04]  /*52630*/  LDSM.16.M88.4 R160, [R136+UR10+0x15400] ;  /* 0x0154000a88a0783b */ /* 0x000e680008000200 */
[----:B------:R-:W-:Y:S04]  /*52640*/  STL.64 [R1+0x1f70], R32 ;  /* 0x001f702001007387 */ /* 0x000fe80000100a00 */
[----:B------:R-:W-:Y:S04]  /*52650*/  STL.64 [R1+0x1f78], R34 ;  /* 0x001f782201007387 */ /* 0x000fe80000100a00 */
[----:B------:R2:W-:Y:S04]  /*52660*/  STL [R1+0x4a54], R98 ;  /* 0x004a546201007387 */ /* 0x0005e80000100800 */
[----:B------:R3:W-:Y:S04]  /*52670*/  STL [R1+0x4a50], R99 ;  /* 0x004a506301007387 */ /* 0x0007e80000100800 */
[----:B------:R1:W-:Y:S04]  /*52680*/  STL [R1+0x4a4c], R102 ;  /* 0x004a4c6601007387 */ /* 0x0003e80000100800 */
[----:B------:R1:W-:Y:S04]  /*52690*/  STL [R1+0x4a48], R103 ;  /* 0x004a486701007387 */ /* 0x0003e80000100800 */
[----:B------:R-:W-:Y:S04]  /*526a0*/  STL [R1+0x4c98], R55 ;  /* 0x004c983701007387 */ /* 0x000fe80000100800 */
[----:B------:R-:W-:Y:S04]  /*526b0*/  STL.64 [R1+0x4c90], R52 ;  /* 0x004c903401007387 */ /* 0x000fe80000100a00 */
[----:B------:R-:W-:Y:S04]  /*526c0*/  STL [R1+0x486c], R26 ;  /* 0x00486c1a01007387 */ /* 0x000fe80000100800 */
[----:B------:R-:W-:Y:S04]  /*526d0*/  STL [R1+0x4868], R27 ;  /* 0x0048681b01007387 */ /* 0x000fe80000100800 */
[----:B------:R-:W-:Y:S04]  /*526e0*/  STL [R1+0x4874], R22 ;  /* 0x0048741601007387 */ /* 0x000fe80000100800 */
        /* <DEDUP_REMOVED lines=25> */
[----:B-1----:R-:W-:Y:S04]  /*52880*/  STL [R1+0x48cc], R162 ;  /* 0x0048cca201007387 */ /* 0x002fe80000100800 */
[----:B------:R1:W-:Y:S04]  /*52890*/  STL [R1+0x48c8], R163 ;  /* 0x0048c8a301007387 */ /* 0x0003e80000100800 */
[----:B------:R-:W-:Y:S04]  /*528a0*/  STL [R1+0x48d4], R166 ;  /* 0x0048d4a601007387 */ /* 0x000fe80000100800 */
        /* <DEDUP_REMOVED lines=14> */
[----:B------:R-:W-:Y:S04]  /*52990*/  STL [R1+0x4908], R195 ;  /* 0x004908c301007387 */ /* 0x000fe80000100800 */
[----:B------:R1:W-:Y:S04]  /*529a0*/  STL [R1+0x4914], R198 ;  /* 0x004914c601007387 */ /* 0x0003e80000100800 */
[----:B------:R1:W-:Y:S04]  /*529b0*/  STL [R1+0x4910], R199 ;  /* 0x004910c701007387 */ /* 0x0003e80000100800 */
[----:B------:R-:W4:Y:S04]  /*529c0*/  LDL.LU R248, [R1+0x1ae0] ;  /* 0x001ae00001f87983 */ /* 0x000f280000300800 */
[----:B------:R-:W4:Y:S04]  /*529d0*/  LDL.LU R249, [R1+0x1ae4] ;  /* 0x001ae40001f97983 */ /* 0x000f280000300800 */
[----:B------:R-:W4:Y:S04]  /*529e0*/  LDL.LU R250, [R1+0x1ae8] ;  /* 0x001ae80001fa7983 */ /* 0x000f280000300800 */
[----:B------:R-:W4:Y:S01]  /*529f0*/  LDL.LU R251, [R1+0x1aec] ;  /* 0x001aec0001fb7983 */ /* 0x000f220000300800 */
[----:B------:R-:W-:-:S02]  /*52a00*/  IMAD.MOV.U32 R74, RZ, RZ, R4 ;  /* 0x000000ffff4a7224 */ /* 0x000fc400078e0004 */
[----:B------:R-:W-:Y:S02]  /*52a10*/  IMAD.MOV.U32 R75, RZ, RZ, R5 ;  /* 0x000000ffff4b7224 */ /* 0x000fe400078e0005 */
[----:B------:R-:W-:Y:S02]  /*52a20*/  IMAD.MOV.U32 R94, RZ, RZ, R6 ;  /* 0x000000ffff5e7224 */ /* 0x000fe400078e0006 */
[----:B------:R-:W-:Y:S01]  /*52a30*/  IMAD.MOV.U32 R95, RZ, RZ, R7 ;  /* 0x000000ffff5f7224 */ /* 0x000fe200078e0007 */
[----:B------:R-:W-:Y:S01]  /*52a40*/  LDS R32, [R55+UR10+0x4000] ;  /* 0x0040000a37207984 */ /* 0x000fe20008000800 */
[----:B------:R-:W-:Y:S03]  /*52a50*/  HMMA.1688.F32.TF32 R4, R68, R28, R236 ;  /* 0x0000001c4404723c */ /* 0x000fe600000810ec */
[----:B------:R-:W-:Y:S04]  /*52a60*/  STL [R1+0x491c], R202 ;  /* 0x00491cca01007387 */ /* 0x000fe80000100800 */
[----:B------:R1:W-:Y:S04]  /*52a70*/  STL [R1+0x4918], R203 ;  /* 0x004918cb01007387 */ /* 0x0003e80000100800 */
[----:B------:R-:W-:Y:S04]  /*52a80*/  LDS R34, [R55+UR10+0x5000] ;  /* 0x0050000a37227984 */ /* 0x000fe80008000800 */
[----:B------:R-:W-:Y:S04]  /*52a90*/  LDS R33, [R86+UR10+0x4000] ;  /* 0x0040000a56217984 */ /* 0x000fe80008000800 */
[----:B--2---:R-:W-:Y:S01]  /*52aa0*/  IMAD.MOV.U32 R98, RZ, RZ, R4 ;  /* 0x000000ffff627224 */ /* 0x004fe200078e0004 */
[----:B------:R-:W2:Y:S01]  /*52ab0*/  LDS R35, [R86+UR10+0x5000] ;  /* 0x0050000a56237984 */ /* 0x000ea20008000800 */
[----:B---3--:R-:W-:-:S02]  /*52ac0*/  IMAD.MOV.U32 R99, RZ, RZ, R5 ;  /* 0x000000ffff637224 */ /* 0x008fc400078e0005 */
[----:B------:R-:W-:Y:S02]  /*52ad0*/  IMAD.MOV.U32 R102, RZ, RZ, R6 ;  /* 0x000000ffff667224 */ /* 0x000fe400078e0006 */
[----:B------:R-:W-:Y:S02]  /*52ae0*/  IMAD.MOV.U32 R103, RZ, RZ, R7 ;  /* 0x000000ffff677224 */ /* 0x000fe400078e0007 */
[----:B------:R-:W-:Y:S01]  /*52af0*/  HMMA.1688.F32.TF32 R4, R68, R24, R244 ;  /* 0x000000184404723c */ /* 0x000fe200000810f4 */
[----:B------:R-:W3:Y:S04]  /*52b00*/  LDL.LU R244, [R1+0x1ac0] ;  /* 0x001ac00001f47983 */ /* 0x000ee80000300800 */
[----:B------:R-:W3:Y:S04]  /*52b10*/  LDL.LU R245, [R1+0x1ac4] ;  /* 0x001ac40001f57983 */ /* 0x000ee80000300800 */
[----:B------:R-:W3:Y:S04]  /*52b20*/  LDL.LU R246, [R1+0x1ac8] ;  /* 0x001ac80001f67983 */ /* 0x000ee80000300800 */
[----:B------:R-:W3:Y:S06]  /*52b30*/  LDL.LU R247, [R1+0x1acc] ;  /* 0x001acc0001f77983 */ /* 0x000eec0000300800 */
[----:B-1----:R-:W-:-:S02]  /*52b40*/  IMAD.MOV.U32 R163, RZ, RZ, R7 ;  /* 0x000000ffffa37224 */ /* 0x002fc400078e0007 */
[----:B------:R-:W-:Y:S02]  /*52b50*/  IMAD.MOV.U32 R162, RZ, RZ, R6 ;  /* 0x000000ffffa27224 */ /* 0x000fe400078e0006 */
[----:B----4-:R-:W-:Y:S02]  /*52b60*/  IMAD.MOV.U32 R167, RZ, RZ, R5 ;  /* 0x000000ffffa77224 */ /* 0x010fe400078e0005 */
[----:B------:R-:W-:Y:S01]  /*52b70*/  IMAD.MOV.U32 R166, RZ, RZ, R4 ;  /* 0x000000ffffa67224 */ /* 0x000fe200078e0004 */
[----:B------:R-:W-:Y:S01]  /*52b80*/  STL [R1+0x492c], R163 ;  /* 0x00492ca301007387 */ /* 0x000fe20000100800 */
[----:B------:R-:W-:Y:S03]  /*52b90*/  HMMA.1688.F32.TF32 R4, R68, R20, R240 ;  /* 0x000000144404723c */ /* 0x000fe600000810f0 */
[----:B------:R-:W-:Y:S04]  /*52ba0*/  STL [R1+0x4928], R162 ;  /* 0x004928a201007387 */ /* 0x000fe80000100800 */
[----:B------:R-:W-:Y:S04]  /*52bb0*/  STL [R1+0x4924], R167 ;  /* 0x004924a701007387 */ /* 0x000fe80000100800 */
        /* <DEDUP_REMOVED lines=9> */
[----:B------:R-:W-:Y:S04]  /*52c50*/  STL [R1+0x493c], R171 ;  /* 0x00493cab01007387 */ /* 0x000fe80000100800 */
[----:B------:R-:W-:Y:S04]  /*52c60*/  STL [R1+0x4938], R170 ;  /* 0x004938aa01007387 */ /* 0x000fe80000100800 */
[----:B------:R-:W-:Y:S04]  /*52c70*/  STL [R1+0x4934], R175 ;  /* 0x004934af01007387 */ /* 0x000fe80000100800 */
[----:B------:R1:W-:Y:S01]  /*52c80*/  STL [R1+0x4930], R174 ;  /* 0x004930ae01007387 */ /* 0x0003e20000100800 */
[----:B------:R-:W-:Y:S03]  /*52c90*/  HMMA.1688.F32.TF32 R4, R68, R16, R248 ;  /* 0x000000104404723c */ /* 0x000fe600000810f8 */
[----:B------:R-:W2:Y:S04]  /*52ca0*/  LDL.LU R248, [R1+0x1a70] ;  /* 0x001a700001f87983 */ /* 0x000ea80000300800 */
[----:B------:R-:W2:Y:S04]  /*52cb0*/  LDL.LU R249, [R1+0x1a74] ;  /* 0x001a740001f97983 */ /* 0x000ea80000300800 */
[----:B------:R-:W2:Y:S04]  /*52cc0*/  LDL.LU R250, [R1+0x1a78] ;  /* 0x001a780001fa7983 */ /* 0x000ea80000300800 */
[----:B------:R-:W2:Y:S04]  /*52cd0*/  LDL.LU R251, [R1+0x1a7c] ;  /* 0x001a7c0001fb7983 */ /* 0x000ea80000300800 */
[----:B------:R-:W-:-:S02]  /*52ce0*/  IMAD.MOV.U32 R179, RZ, RZ, R7 ;  /* 0x000000ffffb37224 */ /* 0x000fc400078e0007 */
[----:B------:R-:W-:Y:S02]  /*52cf0*/  IMAD.MOV.U32 R178, RZ, RZ, R6 ;  /* 0x000000ffffb27224 */ /* 0x000fe400078e0006 */
[----:B------:R-:W-:Y:S02]  /*52d00*/  IMAD.MOV.U32 R183, RZ, RZ, R5 ;  /* 0x000000ffffb77224 */ /* 0x000fe400078e0005 */
[----:B------:R-:W-:Y:S01]  /*52d10*/  IMAD.MOV.U32 R182, RZ, RZ, R4 ;  /* 0x000000ffffb67224 */ /* 0x000fe200078e0004 */
[----:B------:R-:W-:Y:S04]  /*52d20*/  STL [R1+0x494c], R179 ;  /* 0x00494cb301007387 */ /* 0x000fe80000100800 */
[----:B------:R-:W-:Y:S04]  /*52d30*/  STL [R1+0x4948], R178 ;  /* 0x004948b201007387 */ /* 0x000fe80000100800 */
[----:B------:R1:W-:Y:S04]  /*52d40*/  STL [R1+0x4944], R183 ;  /* 0x004944b701007387 */ /* 0x0003e80000100800 */
[----:B------:R1:W-:Y:S01]  /*52d50*/  STL [R1+0x4940], R182 ;  /* 0x004940b601007387 */ /* 0x0003e20000100800 */
[----:B---3--:R-:W-:Y:S03]  /*52d60*/  HMMA.1688.F32.TF32 R4, R68, R12, R244 ;  /* 0x0000000c4404723c */ /* 0x008fe600000810f4 */
[----:B------:R-:W3:Y:S04]  /*52d70*/  LDL.LU R244, [R1+0x1a50] ;  /* 0x001a500001f47983 */ /* 0x000ee80000300800 */
[----:B------:R-:W3:Y:S04]  /*52d80*/  LDL.LU R245, [R1+0x1a54] ;  /* 0x001a540001f57983 */ /* 0x000ee80000300800 */
[----:B------:R-:W3:Y:S04]  /*52d90*/  LDL.LU R246, [R1+0x1a58] ;  /* 0x001a580001f67983 */ /* 0x000ee80000300800 */
[----:B------:R-:W3:Y:S04]  /*52da0*/  LDL.LU R247, [R1+0x1a5c] ;  /* 0x001a5c0001f77983 */ /* 0x000ee80000300800 */
        /* <DEDUP_REMOVED lines=8> */
[----:B----4-:R-:W-:Y:S03]  /*52e30*/  HMMA.1688.F32.TF32 R4, R68, R8, R240 ;  /* 0x000000084404723c */ /* 0x010fe600000810f0 */
[----:B------:R-:W4:Y:S04]  /*52e40*/  LDL.LU R240, [R1+0x1a30] ;  /* 0x001a300001f07983 */ /* 0x000f280000300800 */
[----:B------:R-:W4:Y:S04]  /*52e50*/  LDL.LU R241, [R1+0x1a34] ;  /* 0x001a340001f17983 */ /* 0x000f280000300800 */
[----:B------:R-:W4:Y:S04]  /*52e60*/  LDL.LU R242, [R1+0x1a38] ;  /* 0x001a380001f27983 */ /* 0x000f280000300800 */
[----:B------:R-:W4:Y:S04]  /*52e70*/  LDL.LU R243, [R1+0x1a3c] ;  /* 0x001a3c0001f37983 */ /* 0x000f280000300800 */
        /* <DEDUP_REMOVED lines=8> */
[----:B--2---:R-:W-:Y:S03]  /*52f00*/  HMMA.1688.F32.TF32 R4, R68, R108, R248 ;  /* 0x0000006c4404723c */ /* 0x004fe600000810f8 */
[----:B------:R-:W2:Y:S04]  /*52f10*/  LDL.LU R248, [R1+0x1a00] ;  /* 0x001a000001f87983 */ /* 0x000ea80000300800 */
[----:B------:R-:W2:Y:S04]  /*52f20*/  LDL.LU R249, [R1+0x1a04] ;  /* 0x001a040001f97983 */ /* 0x000ea80000300800 */
[----:B------:R-:W2:Y:S04]  /*52f30*/  LDL.LU R250, [R1+0x1a08] ;  /* 0x001a080001fa7983 */ /* 0x000ea80000300800 */
[----:B------:R-:W2:Y:S04]  /*52f40*/  LDL.LU R251, [R1+0x1a0c] ;  /* 0x001a0c0001fb7983 */ /* 0x000ea80000300800 */
[----:B------:R-:W-:-:S02]  /*52f50*/  IMAD.MOV.U32 R198, RZ, RZ, R4 ;  /* 0x000000ffffc67224 */ /* 0x000fc400078e0004 */
[----:B------:R-:W-:Y:S02]  /*52f60*/  IMAD.MOV.U32 R199, RZ, RZ, R5 ;  /* 0x000000ffffc77224 */ /* 0x000fe400078e0005 */
[----:B------:R-:W-:Y:S02]  /*52f70*/  IMAD.MOV.U32 R194, RZ, RZ, R6 ;  /* 0x000000ffffc27224 */ /* 0x000fe400078e0006 */
[----:B------:R-:W-:-:S05]  /*52f80*/  IMAD.MOV.U32 R195, RZ, RZ, R7 ;  /* 0x000000ffffc37224 */ /* 0x000fca00078e0007 */
        /* <DEDUP_REMOVED lines=11> */
[----:B-1----:R-:W-:Y:S02]  /*53040*/  IMAD.MOV.U32 R166, RZ, RZ, R5 ;  /* 0x000000ffffa67224 */ /* 0x002fe400078e0005 */
        /* <DEDUP_REMOVED lines=29> */
[----:B------:R1:W-:Y:S01]  /*53220*/  STL [R1+0x49a4], R135 ;  /* 0x0049a48701007387 */ /* 0x0003e20000100800 */
[----:B---3--:R-:W-:Y:S03]  /*53230*/  HMMA.1688.F32.TF32 R4, R68, R124, R244 ;  /* 0x0000007c4404723c */ /* 0x008fe600000810f4 */
[----:B------:R3:W-:Y:S04]  /*53240*/  STL [R1+0x49a0], R134 ;  /* 0x0049a08601007387 */ /* 0x0007e80000100800 */
[----:B------:R-:W3:Y:S04]  /*53250*/  LDL.LU R244, [R1+0x1960] ;  /* 0x0019600001f47983 */ /* 0x000ee80000300800 */
[----:B------:R-:W3:Y:S04]  /*53260*/  LDL.LU R245, [R1+0x1964] ;  /* 0x0019640001f57983 */ /* 0x000ee80000300800 */
[----:B------:R-:W3:Y:S04]  /*53270*/  LDL.LU R246, [R1+0x1968] ;  /* 0x0019680001f67983 */ /* 0x000ee80000300800 */
[----:B------:R-:W3:Y:S01]  /*53280*/  LDL.LU R247, [R1+0x196c] ;  /* 0x00196c0001f77983 */ /* 0x000ee20000300800 */
[----:B------:R-:W-:-:S02]  /*53290*/  IMAD.MOV.U32 R183, RZ, RZ, R4 ;  /* 0x000000ffffb77224 */ /* 0x000fc400078e0004 */
[----:B------:R-:W-:Y:S02]  /*532a0*/  IMAD.MOV.U32 R182, RZ, RZ, R5 ;  /* 0x000000ffffb67224 */ /* 0x000fe400078e0005 */
[----:B------:R-:W-:Y:S02]  /*532b0*/  IMAD.MOV.U32 R171, RZ, RZ, R6 ;  /* 0x000000ffffab7224 */ /* 0x000fe400078e0006 */
[----:B------:R-:W-:-:S05]  /*532c0*/  IMAD.MOV.U32 R170, RZ, RZ, R7 ;  /* 0x000000ffffaa7224 */ /* 0x000fca00078e0007 */
[----:B------:R-:W-:Y:S01]  /*532d0*/  STL [R1+0x49bc], R170 ;  /* 0x0049bcaa01007387 */ /* 0x000fe20000100800 */
[----:B----4-:R-:W-:Y:S03]  /*532e0*/  HMMA.1688.F32.TF32 R4, R68, R128, R240 ;  /* 0x000000804404723c */ /* 0x010fe600000810f0 */
        /* <DEDUP_REMOVED lines=24> */
[----:B------:R-:W-:-:S02]  /*53470*/  IMAD.MOV.U32 R159, RZ, RZ, R4 ;  /* 0x000000ffff9f7224 */ /* 0x000fc400078e0004 */
[----:B------:R-:W-:Y:S02]  /*53480*/  IMAD.MOV.U32 R158, RZ, RZ, R5 ;  /* 0x000000ffff9e7224 */ /* 0x000fe400078e0005 */
[----:B------:R-:W-:Y:S02]  /*53490*/  IMAD.MOV.U32 R187, RZ, RZ, R6 ;  /* 0x000000ffffbb7224 */ /* 0x000fe400078e0006 */
[----:B------:R-:W-:Y:S02]  /*534a0*/  IMAD.MOV.U32 R186, RZ, RZ, R7 ;  /* 0x000000ffffba7224 */ /* 0x000fe400078e0007 */
[----:B---3--:R-:W-:Y:S03]  /*534b0*/  HMMA.1688.F32.TF32 R4, R68, R152, R244 ;  /* 0x000000984404723c */ /* 0x008fe600000810f4 */
[----:B------:R-:W-:Y:S04]  /*534c0*/  STL [R1+0x49dc], R186 ;  /* 0x0049dcba01007387 */ /* 0x000fe80000100800 */
[----:B------:R-:W-:Y:S04]  /*534d0*/  STL [R1+0x49d8], R187 ;  /* 0x0049d8bb01007387 */ /* 0x000fe80000100800 */
[----:B------:R3:W-:Y:S04]  /*534e0*/  STL [R1+0x49d4], R158 ;  /* 0x0049d49e01007387 */ /* 0x0007e80000100800 */
[----:B------:R1:W-:Y:S04]  /*534f0*/  STL [R1+0x49d0], R159 ;  /* 0x0049d09f01007387 */ /* 0x0003e80000100800 */
[----:B------:R-:W3:Y:S01]  /*53500*/  LDL.LU R240, [R1+0x18e0] ;  /* 0x0018e00001f07983 */ /* 0x000ee20000300800 */
[----:B------:R-:W-:-:S02]  /*53510*/  IMAD.MOV.U32 R126, RZ, RZ, R4 ;  /* 0x000000ffff7e7224 */ /* 0x000fc400078e0004 */
[----:B------:R-:W-:Y:S01]  /*53520*/  IMAD.MOV.U32 R127, RZ, RZ, R5 ;  /* 0x000000ffff7f7224 */ /* 0x000fe200078e0005 */
[----:B------:R-:W3:Y:S01]  /*53530*/  LDL.LU R241, [R1+0x18e4] ;  /* 0x0018e40001f17983 */ /* 0x000ee20000300800 */
[----:B------:R-:W-:Y:S02]  /*53540*/  IMAD.MOV.U32 R122, RZ, RZ, R6 ;  /* 0x000000ffff7a7224 */ /* 0x000fe400078e0006 */
[----:B------:R-:W-:Y:S01]  /*53550*/  IMAD.MOV.U32 R123, RZ, RZ, R7 ;  /* 0x000000ffff7b7224 */ /* 0x000fe200078e0007 */
[----:B------:R-:W3:Y:S04]  /*53560*/  LDL.LU R242, [R1+0x18e8] ;  /* 0x0018e80001f27983 */ /* 0x000ee80000300800 */
[----:B------:R-:W3:Y:S04]  /*53570*/  LDL.LU R243, [R1+0x18ec] ;  /* 0x0018ec0001f37983 */ /* 0x000ee80000300800 */
[----:B------:R-:W3:Y:S04]  /*53580*/  LDL.LU R244, [R1+0x18c0] ;  /* 0x0018c00001f47983 */ /* 0x000ee80000300800 */
[----:B------:R-:W3:Y:S04]  /*53590*/  LDL.LU R245, [R1+0x18c4] ;  /* 0x0018c40001f57983 */ /* 0x000ee80000300800 */
[----:B------:R-:W3:Y:S04]  /*535a0*/  LDL.LU R246, [R1+0x18c8] ;  /* 0x0018c80001f67983 */ /* 0x000ee80000300800 */
[----:B------:R-:W3:Y:S01]  /*535b0*/  LDL.LU R247, [R1+0x18cc] ;  /* 0x0018cc0001f77983 */ /* 0x000ee20000300800 */
[----:B----4-:R-:W-:Y:S03]  /*535c0*/  HMMA.1688.F32.TF32 R4, R68, R156, R232 ;  /* 0x0000009c4404723c */ /* 0x010fe600000810e8 */
[----:B------:R-:W-:-:S15]  /*535d0*/  STL [R1+0x49ec], R123 ;  /* 0x0049ec7b01007387 */ /* 0x000fde0000100800 */
[----:B------:R-:W-:Y:S01]  /*535e0*/  NOP ;  /* 0x0000000000007918 */ /* 0x000fe20000000000 */
[----:B------:R-:W-:Y:S02]  /*535f0*/  IMAD.MOV.U32 R199, RZ, RZ, R4 ;  /* 0x000000ffffc77224 */ /* 0x000fe400078e0004 */
[----:B------:R-:W-:Y:S02]  /*53600*/  IMAD.MOV.U32 R198, RZ, RZ, R5 ;  /* 0x000000ffffc67224 */ /* 0x000fe400078e0005 */
[----:B------:R-:W-:Y:S02]  /*53610*/  IMAD.MOV.U32 R155, RZ, RZ, R6 ;  /* 0x000000ffff9b7224 */ /* 0x000fe400078e0006 */
[----:B------:R-:W-:Y:S01]  /*53620*/  IMAD.MOV.U32 R154, RZ, RZ, R7 ;  /* 0x000000ffff9a7224 */ /* 0x000fe200078e0007 */
[----:B------:R-:W-:Y:S04]  /*53630*/  STL [R1+0x49e8], R122 ;  /* 0x0049e87a01007387 */ /* 0x000fe80000100800 */
[----:B------:R4:W-:Y:S04]  /*53640*/  STL [R1+0x49e4], R127 ;  /* 0x0049e47f01007387 */ /* 0x0009e80000100800 */
[----:B------:R1:W-:Y:S04]  /*53650*/  STL [R1+0x49e0], R126 ;  /* 0x0049e07e01007387 */ /* 0x0003e80000100800 */
[----:B------:R-:W-:Y:S04]  /*53660*/  STL [R1+0x49fc], R154 ;  /* 0x0049fc9a01007387 */ /* 0x000fe80000100800 */
[----:B------:R-:W-:Y:S04]  /*53670*/  STL [R1+0x49f8], R155 ;  /* 0x0049f89b01007387 */ /* 0x000fe80000100800 */
[----:B------:R1:W-:Y:S04]  /*53680*/  STL [R1+0x49f4], R198 ;  /* 0x0049f4c601007387 */ /* 0x0003e80000100800 */
[----:B------:R1:W-:Y:S01]  /*53690*/  STL [R1+0x49f0], R199 ;  /* 0x0049f0c701007387 */ /* 0x0003e20000100800 */
[----:B--2---:R-:W-:-:S15]  /*536a0*/  HMMA.1688.F32.TF32 R4, R68, R160, R236 ;  /* 0x000000a04404723c */ /* 0x004fde00000810ec */
[----:B------:R-:W-:-:S04]  /*536b0*/  NOP ;  /* 0x0000000000007918 */ /* 0x000fc80000000000 */
[----:B-1----:R-:W-:Y:S02]  /*536c0*/  IMAD.MOV.U32 R167, RZ, RZ, R5 ;  /* 0x000000ffffa77224 */ /* 0x002fe400078e0005 */
[----:B------:R-:W-:Y:S02]  /*536d0*/  IMAD.MOV.U32 R166, RZ, RZ, R4 ;  /* 0x000000ffffa67224 */ /* 0x000fe400078e0004 */
[----:B------:R-:W-:Y:S01]  /*536e0*/  IMAD.MOV.U32 R195, RZ, RZ, R6 ;  /* 0x000000ffffc37224 */ /* 0x000fe200078e0006 */
[----:B------:R1:W-:Y:S01]  /*536f0*/  STL [R1+0x4a04], R167 ;  /* 0x004a04a701007387 */ /* 0x0003e20000100800 */
[----:B------:R-:W-:Y:S02]  /*53700*/  IMAD.MOV.U32 R194, RZ, RZ, R7 ;  /* 0x000000ffffc27224 */ /* 0x000fe400078e0007 */
[----:B------:R-:W-:Y:S01]  /*53710*/  HMMA.1688.F32.TF32 R4, R68, R164, R248 ;  /* 0x000000a44404723c */ /* 0x000fe200000810f8 */
[----:B------:R2:W-:Y:S04]  /*53720*/  STL [R1+0x4a00], R166 ;  /* 0x004a00a601007387 */ /* 0x0005e80000100800 */
        /* <DEDUP_REMOVED lines=16> */
[----:B------:R-:W-:-:S02]  /*53830*/  IMAD.MOV.U32 R174, RZ, RZ, R4 ;  /* 0x000000ffffae7224 */ /* 0x000fc400078e0004 */
[----:B------:R-:W-:Y:S01]  /*53840*/  IMAD.MOV.U32 R175, RZ, RZ, R5 ;  /* 0x000000ffffaf7224 */ /* 0x000fe200078e0005 */
[----:B------:R-:W4:Y:S01]  /*53850*/  LDL.LU R236, [R1+0x1830] ;  /* 0x0018300001ec7983 */ /* 0x000f220000300800 */
[----:B------:R-:W-:Y:S02]  /*53860*/  IMAD.MOV.U32 R203, RZ, RZ, R6 ;  /* 0x000000ffffcb7224 */ /* 0x000fe400078e0006 */
[----:B------:R-:W-:Y:S01]  /*53870*/  IMAD.MOV.U32 R202, RZ, RZ, R7 ;  /* 0x000000ffffca7224 */ /* 0x000fe200078e0007 */
[----:B------:R-:W4:Y:S01]  /*53880*/  LDL.LU R237, [R1+0x1834] ;  /* 0x0018340001ed7983 */ /* 0x000f220000300800 */
[----:B---3--:R-:W-:Y:S03]  /*53890*/  HMMA.1688.F32.TF32 R4, R68, R168, R240 ;  /* 0x000000a84404723c */ /* 0x008fe600000810f0 */
[----:B------:R-:W3:Y:S04]  /*538a0*/  LDL.LU R238, [R1+0x1838] ;  /* 0x0018380001ee7983 */ /* 0x000ee80000300800 */
[----:B------:R-:W3:Y:S04]  /*538b0*/  LDL.LU R239, [R1+0x183c] ;  /* 0x00183c0001ef7983 */ /* 0x000ee80000300800 */
[----:B------:R-:W3:Y:S04]  /*538c0*/  LDL.LU R240, [R1+0x1810] ;  /* 0x0018100001f07983 */ /* 0x000ee80000300800 */
[----:B------:R-:W3:Y:S04]  /*538d0*/  LDL.LU R241, [R1+0x1814] ;  /* 0x0018140001f17983 */ /* 0x000ee80000300800 */
[----:B------:R-:W-:Y:S01]  /*538e0*/  IMAD.MOV.U32 R118, RZ, RZ, R4 ;  /* 0x000000ffff767224 */ /* 0x000fe200078e0004 */
[----:B------:R-:W3:Y:S01]  /*538f0*/  LDL.LU R242, [R1+0x1818] ;  /* 0x0018180001f27983 */ /* 0x000ee20000300800 */
[----:B------:R-:W-:-:S02]  /*53900*/  IMAD.MOV.U32 R119, RZ, RZ, R5 ;  /* 0x000000ffff777224 */ /* 0x000fc400078e0005 */
[----:B------:R-:W-:Y:S01]  /*53910*/  IMAD.MOV.U32 R114, RZ, RZ, R6 ;  /* 0x000000ffff727224 */ /* 0x000fe200078e0006 */
[----:B------:R-:W3:Y:S01]  /*53920*/  LDL.LU R243, [R1+0x181c] ;  /* 0x00181c0001f37983 */ /* 0x000ee20000300800 */
[----:B------:R-:W-:Y:S02]  /*53930*/  IMAD.MOV.U32 R115, RZ, RZ, R7 ;  /* 0x000000ffff737224 */ /* 0x000fe400078e0007 */
[----:B------:R-:W-:Y:S01]  /*53940*/  HMMA.1688.F32.TF32 R4, R68, R172, R244 ;  /* 0x000000ac4404723c */ /* 0x000fe200000810f4 */
[----:B------:R-:W3:Y:S04]  /*53950*/  LDL.LU R244, [R1+0x17e0] ;  /* 0x0017e00001f47983 */ /* 0x000ee80000300800 */
[----:B------:R-:W3:Y:S04]  /*53960*/  LDL.LU R245, [R1+0x17e4] ;  /* 0x0017e40001f57983 */ /* 0x000ee80000300800 */
[----:B------:R-:W3:Y:S04]  /*53970*/  LDL.LU R246, [R1+0x17e8] ;  /* 0x0017e80001f67983 */ /* 0x000ee80000300800 */
[----:B------:R-:W3:Y:S06]  /*53980*/  LDL.LU R247, [R1+0x17ec] ;  /* 0x0017ec0001f77983 */ /* 0x000eec0000300800 */
[----:B------:R-:W-:-:S02]  /*53990*/  IMAD.MOV.U32 R135, RZ, RZ, R4 ;  /* 0x000000ffff877224 */ /* 0x000fc400078e0004 */
[----:B------:R-:W-:Y:S02]  /*539a0*/  IMAD.MOV.U32 R134, RZ, RZ, R5 ;  /* 0x000000ffff867224 */ /* 0x000fe400078e0005 */
[----:B------:R-:W-:Y:S02]  /*539b0*/  IMAD.MOV.U32 R162, RZ, RZ, R6 ;  /* 0x000000ffffa27224 */ /* 0x000fe400078e0006 */
[----:B------:R-:W-:Y:S02]  /*539c0*/  IMAD.MOV.U32 R163, RZ, RZ, R7 ;  /* 0x000000ffffa37224 */ /* 0x000fe400078e0007 */
[----:B--2---:R-:W-:Y:S01]  /*539d0*/  HMMA.1688.F32.TF32 R4, R68, R176, R248 ;  /* 0x000000b04404723c */ /* 0x004fe200000810f8 */
[----:B------:R-:W2:Y:S04]  /*539e0*/  LDL.LU R248, [R1+0x70] ;  /* 0x0000700001f87983 */ /* 0x000ea80000300800 */
[----:B------:R-:W2:Y:S04]  /*539f0*/  LDL.LU R249, [R1+0x74] ;  /* 0x0000740001f97983 */ /* 0x000ea80000300800 */
[----:B------:R-:W2:Y:S04]  /*53a00*/  LDL.LU R250, [R1+0x78] ;  /* 0x0000780001fa7983 */ /* 0x000ea80000300800 */
[----:B------:R-:W2:Y:S06]  /*53a10*/  LDL.LU R251, [R1+0x7c] ;  /* 0x00007c0001fb7983 */ /* 0x000eac0000300800 */
[----:B------:R-:W-:-:S02]  /*53a20*/  IMAD.MOV.U32 R182, RZ, RZ, R4 ;  /* 0x000000ffffb67224 */ /* 0x000fc400078e0004 */
        /* <DEDUP_REMOVED lines=16> */
[----:B------:R-:W4:Y:S01]  /*53b30*/  LDL.LU R232, [R1] ;  /* 0x0000000001e87983 */ /* 0x000f220000300800 */
[----:B------:R-:W-:-:S02]  /*53b40*/  IMAD.MOV.U32 R234, RZ, RZ, R37 ;  /* 0x000000ffffea7224 */ /* 0x000fc400078e0025 */
[----:B------:R-:W-:Y:S01]  /*53b50*/  IMAD.MOV.U32 R235, RZ, RZ, R36 ;  /* 0x000000ffffeb7224 */ /* 0x000fe200078e0024 */
        /* <DEDUP_REMOVED lines=10> */
[----:B------:R-:W-:Y:S02]  /*53c00*/  IMAD.MOV.U32 R178, RZ, RZ, R6 ;  /* 0x000000ffffb27224 */ /* 0x000fe400078e0006 */
[----:B------:R-:W-:Y:S01]  /*53c10*/  IMAD.MOV.U32 R179, RZ, RZ, R7 ;  /* 0x000000ffffb37224 */ /* 0x000fe200078e0007 */
[----:B------:R-:W4:Y:S01]  /*53c20*/  LDL.LU R225, [R1+0x24] ;  /* 0x0000240001e17983 */ /* 0x000f220000300800 */
        /* <DEDUP_REMOVED lines=18> */
[----:B--2---:R-:W-:Y:S01]  /*53d50*/  HMMA.1688.F32.TF32 R4, R32, R92, R248 ;  /* 0x0000005c2004723c */ /* 0x004fe200000810f8 */
[----:B----4-:R-:W-:Y:S02]  /*53d60*/  IMAD.MOV.U32 R227, RZ, RZ, R37 ;  /* 0x000000ffffe37224 */ /* 0x010fe400078e0025 */
[----:B------:R-:W-:-:S02]  /*53d70*/  IMAD.MOV.U32 R226, RZ, RZ, R36 ;  /* 0x000000ffffe27224 */ /* 0x000fc400078e0024 */
[----:B------:R-:W2:Y:S04]  /*53d80*/  LDL.LU R36, [R1+0x4ce4] ;  /* 0x004ce40001247983 */ /* 0x000ea80000300800 */
        /* <DEDUP_REMOVED lines=81> */
[----:B-1----:R-:W-:-:S02]  /*542a0*/  IMAD.MOV.U32 R167, RZ, RZ, R4 ;  /* 0x000000ffffa77224 */ /* 0x002fc400078e0004 */
[----:B------:R-:W-:Y:S01]  /*542b0*/  IMAD.MOV.U32 R166, RZ, RZ, R5 ;  /* 0x000000ffffa67224 */ /* 0x000fe200078e0005 */
[----:B------:R-:W4:Y:S01]  /*542c0*/  LDL.LU R4, [R1+0x1c0] ;  /* 0x0001c00001047983 */ /* 0x000f220000300800 */
[----:B------:R-:W-:Y:S02]  /*542d0*/  IMAD.MOV.U32 R154, RZ, RZ, R6 ;  /* 0x000000ffff9a7224 */ /* 0x000fe400078e0006 */
[----:B------:R-:W-:Y:S01]  /*542e0*/  IMAD.MOV.U32 R155, RZ, RZ, R7 ;  /* 0x000000ffff9b7224 */ /* 0x000fe200078e0007 */
        /* <DEDUP_REMOVED lines=15> */
[C---:B----4-:R-:W-:Y:S11]  /*543e0*/  HMMA.1688.F32.TF32 R240, R32.reuse, R76, R240 ;  /* 0x0000004c20f0723c */ /* 0x050ff600000810f0 */
[----:B------:R-:W-:Y:S01]  /*543f0*/  IMAD.MOV.U32 R10, RZ, RZ, R238 ;  /* 0x000000ffff0a7224 */ /* 0x000fe200078e00ee */
[----:B------:R-:W-:Y:S01]  /*54400*/  HMMA.1688.F32.TF32 R244, R32, R104, R244 ;  /* 0x0000006820f4723c */ /* 0x000fe200000810f4 */
[----:B------:R-:W-:-:S02]  /*54410*/  IMAD.MOV.U32 R11, RZ, RZ, R239 ;  /* 0x000000ffff0b7224 */ /* 0x000fc400078e00ef */
[----:B------:R-:W-:Y:S01]  /*54420*/  IMAD.MOV.U32 R19, RZ, RZ, R236 ;  /* 0x000000ffff137224 */ /* 0x000fe200078e00ec */
[----:B------:R-:W2:Y:S01]  /*54430*/  LDL.LU.64 R238, [R1+0x4cd8] ;  /* 0x004cd80001ee7983 */ /* 0x000ea20000300a00 */
[----:B------:R-:W-:-:S03]  /*54440*/  IMAD.MOV.U32 R15, RZ, RZ, R237 ;  /* 0x000000ffff0f7224 */ /* 0x000fc600078e00ed */
        /* <DEDUP_REMOVED lines=8> */
[----:B------:R-:W4:Y:S04]  /*544d0*/  LDL.LU.64 R244, [R1+0x4cb0] ;  /* 0x004cb00001f47983 */ /* 0x000f280000300a00 */
[----:B------:R-:W-:Y:S04]  /*544e0*/  STL.64 [R1+0x1b80], R248 ;  /* 0x001b80f801007387 */ /* 0x000fe80000100a00 */
[----:B------:R1:W-:Y:S04]  /*544f0*/  STL.64 [R1+0x1b88], R250 ;  /* 0x001b88fa01007387 */ /* 0x0003e80000100a00 */
[----:B-1----:R-:W2:Y:S04]  /*54500*/  LDL.LU.64 R250, [R1+0x4ca8] ;  /* 0x004ca80001fa7983 */ /* 0x002ea80000300a00 */
[----:B------:R-:W2:Y:S01]  /*54510*/  LDL.LU.64 R248, [R1+0x4ca0] ;  /* 0x004ca00001f87983 */ /* 0x000ea20000300a00 */
[C---:B------:R-:W-:Y:S08]  /*54520*/  HMMA.1688.F32.TF32 R68, R32.reuse, R96, R68 ;  /* 0x000000602044723c */ /* 0x040ff00000081044 */
[C---:B------:R-:W-:Y:S11]  /*54530*/  HMMA.1688.F32.TF32 R48, R32.reuse, R20, R48 ;  /* 0x000000142030723c */ /* 0x040ff60000081030 */
[----:B------:R-:W-:Y:S04]  /*54540*/  STL.64 [R1+0x1cc0], R68 ;  /* 0x001cc04401007387 */ /* 0x000fe80000100a00 */
[----:B------:R1:W-:Y:S02]  /*54550*/  STL.64 [R1+0x1cc8], R70 ;  /* 0x001cc84601007387 */ /* 0x0003e40000100a00 */
[C---:B-1----:R-:W-:Y:S08]  /*54560*/  HMMA.1688.F32.TF32 R68, R32.reuse, R28, R52 ;  /* 0x0000001c2044723c */ /* 0x042ff00000081034 */
[C---:B------:R-:W-:Y:S08]  /*54570*/  HMMA.1688.F32.TF32 R52, R32.reuse, R24, R64 ;  /* 0x000000182034723c */ /* 0x040ff00000081040 */
[C---:B------:R-:W-:Y:S03]  /*54580*/  HMMA.1688.F32.TF32 R60, R32.reuse, R16, R60 ;  /* 0x00000010203c723c */ /* 0x040fe6000008103c */
[----:B------:R-:W-:Y:S04]  /*54590*/  STL.64 [R1+0x1cb0], R68 ;  /* 0x001cb04401007387 */ /* 0x000fe80000100a00 */
[----:B------:R-:W-:Y:S04]  /*545a0*/  STL.64 [R1+0x1cb8], R70 ;  /* 0x001cb84601007387 */ /* 0x000fe80000100a00 */
[----:B------:R-:W-:Y:S04]  /*545b0*/  STL.64 [R1+0x1ca0], R52 ;  /* 0x001ca03401007387 */ /* 0x000fe80000100a00 */
[----:B------:R1:W-:Y:S04]  /*545c0*/  STL.64 [R1+0x1ca8], R54 ;  /* 0x001ca83601007387 */ /* 0x0003e80000100a00 */
[----:B------:R-:W-:Y:S04]  /*545d0*/  STL.64 [R1+0x1c90], R48 ;  /* 0x001c903001007387 */ /* 0x000fe80000100a00 */
[----:B------:R1:W-:Y:S02]  /*545e0*/  STL.64 [R1+0x1c98], R50 ;  /* 0x001c983201007387 */ /* 0x0003e40000100a00 */
[C---:B-1----:R-:W-:Y:S08]  /*545f0*/  HMMA.1688.F32.TF32 R52, R32.reuse, R12, R56 ;  /* 0x0000000c2034723c */ /* 0x042ff00000081038 */
[C---:B------:R-:W-:Y:S08]  /*54600*/  HMMA.1688.F32.TF32 R48, R32.reuse, R8, R4 ;  /* 0x000000082030723c */ /* 0x040ff00000081004 */
[C---:B------:R-:W-:Y:S01]  /*54610*/  HMMA.1688.F32.TF32 R4, R32.reuse, R108, R40 ;  /* 0x0000006c2004723c */ /* 0x040fe20000081028 */
[----:B------:R-:W-:Y:S04]  /*54620*/  STL.64 [R1+0x1c80], R60 ;  /* 0x001c803c01007387 */ /* 0x000fe80000100a00 */
[----:B------:R-:W-:Y:S03]  /*54630*/  STL.64 [R1+0x1c88], R62 ;  /* 0x001c883e01007387 */ /* 0x000fe60000100a00 */
[C---:B------:R-:W-:Y:S01]  /*54640*/  HMMA.1688.F32.TF32 R44, R32.reuse, R112, R44 ;  /* 0x00000070202c723c */ /* 0x040fe2000008102c */
[----:B------:R-:W-:Y:S04]  /*54650*/  STL.64 [R1+0x1c70], R52 ;  /* 0x001c703401007387 */ /* 0x000fe80000100a00 */
[----:B------:R-:W-:Y:S04]  /*54660*/  STL.64 [R1+0x1c78], R54 ;  /* 0x001c783601007387 */ /* 0x000fe80000100a00 */
[----:B------:R-:W-:Y:S01]  /*54670*/  STL.64 [R1+0x1c60], R48 ;  /* 0x001c603001007387 */ /* 0x000fe20000100a00 */
[C---:B------:R-:W-:Y:S03]  /*54680*/  HMMA.1688.F32.TF32 R40, R32.reuse, R116, R80 ;  /* 0x000000742028723c */ /* 0x040fe60000081050 */
[----:B------:R-:W-:Y:S04]  /*54690*/  STL.64 [R1+0x1c68], R50 ;  /* 0x001c683201007387 */ /* 0x000fe80000100a00 */
[----:B------:R-:W-:Y:S04]  /*546a0*/  STL.64 [R1+0x1c50], R4 ;  /* 0x001c500401007387 */ /* 0x000fe80000100a00 */
[----:B------:R1:W-:Y:S02]  /*546b0*/  STL.64 [R1+0x1c58], R6 ;  /* 0x001c580601007387 */ /* 0x0003e40000100a00 */
[C---:B-1----:R-:W-:Y:S02]  /*546c0*/  HMMA.1688.F32.TF32 R4, R32.reuse, R120, R88 ;  /* 0x000000782004723c */ /* 0x042fe40000081058 */
[----:B------:R-:W-:Y:S04]  /*546d0*/  STL.64 [R1+0x1c40], R44 ;  /* 0x001c402c01007387 */ /* 0x000fe80000100a00 */
[----:B------:R1:W-:Y:S04]  /*546e0*/  STL.64 [R1+0x1c48], R46 ;  /* 0x001c482e01007387 */ /* 0x0003e80000100a00 */
[----:B------:R-:W-:Y:S04]  /*546f0*/  STL.64 [R1+0x1c30], R40 ;  /* 0x001c302801007387 */ /* 0x000fe80000100a00 */
[----:B------:R1:W-:Y:S02]  /*54700*/  STL.64 [R1+0x1c38], R42 ;  /* 0x001c382a01007387 */ /* 0x0003e40000100a00 */
[C---:B-1----:R-:W-:Y:S03]  /*54710*/  HMMA.1688.F32.TF32 R44, R32.reuse, R124, R136 ;  /* 0x0000007c202c723c */ /* 0x042fe60000081088 */
[----:B------:R-:W-:Y:S04]  /*54720*/  STL.64 [R1+0x1c20], R4 ;  /* 0x001c200401007387 */ /* 0x000fe80000100a00 */
[----:B------:R1:W-:Y:S01]  /*54730*/  STL.64 [R1+0x1c28], R6 ;  /* 0x001c280601007387 */ /* 0x0003e20000100a00 */
[C---:B------:R-:W-:Y:S08]  /*54740*/  HMMA.1688.F32.TF32 R40, R32.reuse, R128, R140 ;  /* 0x000000802028723c */ /* 0x040ff0000008108c */
[C---:B-1----:R-:W-:Y:S03]  /*54750*/  HMMA.1688.F32.TF32 R4, R32.reuse, R132, R144 ;  /* 0x000000842004723c */ /* 0x042fe60000081090 */
        /* <DEDUP_REMOVED lines=8> */
[----:B-1----:R-:W-:Y:S01]  /*547e0*/  HMMA.1688.F32.TF32 R4, R32, R160, R208 ;  /* 0x000000a02004723c */ /* 0x002fe200000810d0 */
[----:B------:R-:W-:-:S02]  /*547f0*/  IMAD.MOV.U32 R218, RZ, RZ, R37 ;  /* 0x000000ffffda7224 */ /* 0x000fc400078e0025 */
[----:B------:R-:W-:Y:S01]  /*54800*/  IMAD.MOV.U32 R219, RZ, RZ, R36 ;  /* 0x000000ffffdb7224 */ /* 0x000fe200078e0024 */
[----:B------:R-:W-:Y:S04]  /*54810*/  STL.64 [R1+0x1be0], R44 ;  /* 0x001be02c01007387 */ /* 0x000fe80000100a00 */
[----:B------:R1:W-:Y:S04]  /*54820*/  STL.64 [R1+0x1be8], R46 ;  /* 0x001be82e01007387 */ /* 0x0003e80000100a00 */
[----:B------:R-:W-:Y:S04]  /*54830*/  STL.64 [R1+0x1bd0], R40 ;  /* 0x001bd02801007387 */ /* 0x000fe80000100a00 */
[----:B------:R1:W-:Y:S02]  /*54840*/  STL.64 [R1+0x1bd8], R42 ;  /* 0x001bd82a01007387 */ /* 0x0003e40000100a00 */
[C---:B-1----:R-:W-:Y:S02]  /*54850*/  HMMA.1688.F32.TF32 R44, R32.reuse, R164, R204 ;  /* 0x000000a4202c723c */ /* 0x042fe400000810cc */
[----:B------:R-:W-:Y:S04]  /*54860*/  STL.64 [R1+0x1bc0], R4 ;  /* 0x001bc00401007387 */ /* 0x000fe80000100a00 */
[----:B------:R1:W-:Y:S02]  /*54870*/  STL.64 [R1+0x1bc8], R6 ;  /* 0x001bc80601007387 */ /* 0x0003e40000100a00 */
[C---:B------:R-:W-:Y:S02]  /*54880*/  HMMA.1688.F32.TF32 R40, R32.reuse, R168, R216 ;  /* 0x000000a82028723c */ /* 0x040fe400000810d8 */
[----:B------:R-:W-:Y:S04]  /*54890*/  LDS R36, [R0+UR10+0x4080] ;  /* 0x0040800a00247984 */ /* 0x000fe80008000800 */
[----:B------:R-:W2:Y:S02]  /*548a0*/  LDS R37, [R87+UR10+0x4080] ;  /* 0x0040800a57257984 */ /* 0x000ea40008000800 */
        /* <DEDUP_REMOVED lines=8> */
[C---:B---3--:R-:W-:Y:S08]  /*54930*/  HMMA.1688.F32.TF32 R40, R32.reuse, R180, R228 ;  /* 0x000000b42028723c */ /* 0x048ff000000810e4 */
[C---:B-1----:R-:W-:Y:S03]  /*54940*/  HMMA.1688.F32.TF32 R4, R32.reuse, R184, R232 ;  /* 0x000000b82004723c */ /* 0x042fe600000810e8 */
[----:B------:R-:W-:Y:S04]  /*54950*/  STL.64 [R1+0x1b70], R44 ;  /* 0x001b702c01007387 */ /* 0x000fe80000100a00 */
[----:B------:R2:W-:Y:S04]  /*54960*/  STL.64 [R1+0x1b78], R46 ;  /* 0x001b782e01007387 */ /* 0x0005e80000100a00 */
[----:B------:R-:W-:Y:S04]  /*54970*/  STL.64 [R1+0x1b60], R40 ;  /* 0x001b602801007387 */ /* 0x000fe80000100a00 */
[----:B------:R4:W-:Y:S04]  /*54980*/  STL.64 [R1+0x1b68], R42 ;  /* 0x001b682a01007387 */ /* 0x0009e80000100a00 */
[----:B------:R-:W-:Y:S01]  /*54990*/  STL.64 [R1+0x1b50], R4 ;  /* 0x001b500401007387 */ /* 0x000fe20000100a00 */
[C---:B--2---:R-:W-:Y:S03]  /*549a0*/  HMMA.1688.F32.TF32 R44, R32.reuse, R188, R248 ;  /* 0x000000bc202c723c */ /* 0x044fe600000810f8 */
[----:B------:R1:W-:Y:S05]  /*549b0*/  STL.64 [R1+0x1b58], R6 ;  /* 0x001b580601007387 */ /* 0x0003ea0000100a00 */
[C---:B----4-:R-:W-:Y:S08]  /*549c0*/  HMMA.1688.F32.TF32 R40, R32.reuse, R192, R244 ;  /* 0x000000c02028723c */ /* 0x050ff000000810f4 */
        /* <DEDUP_REMOVED lines=51> */
[----:B----4-:R-:W2:Y:S04]  /*54d00*/  LDL.LU R40, [R1+0x1730] ;  /* 0x0017300001287983 */ /* 0x010ea80000300800 */
        /* <DEDUP_REMOVED lines=61> */
[----:B------:R-:W-:Y:S04]  /*550e0*/  STL.64 [R1+0x1b10], R32 ;  /* 0x001b102001007387 */ /* 0x000fe80000100a00 */
[----:B------:R-:W-:Y:S04]  /*550f0*/  STL.64 [R1+0x1b18], R34 ;  /* 0x001b182201007387 */ /* 0x000fe80000100a00 */
[----:B------:R-:W-:Y:S04]  /*55100*/  LDS R32, [R0+UR10+0x4100] ;  /* 0x0041000a00207984 */ /* 0x000fe80008000800 */
[----:B------:R-:W-:Y:S04]  /*55110*/  LDS R34, [R0+UR10+0x5100] ;  /* 0x0051000a00227984 */ /* 0x000fe80008000800 */
[----:B------:R-:W-:Y:S04]  /*55120*/  LDS R33, [R87+UR10+0x4100] ;  /* 0x0041000a57217984 */ /* 0x000fe80008000800 */
[----:B------:R-:W1:Y:S01]  /*55130*/  LDS R35, [R87+UR10+0x5100] ;  /* 0x0051000a57237984 */ /* 0x000e620008000800 */
[C---:B---3--:R-:W-:Y:S08]  /*55140*/  HMMA.1688.F32.TF32 R44, R36.reuse, R8, R44 ;  /* 0x00000008242c723c */ /* 0x048ff0000008102c */
[C---:B--2---:R-:W-:Y:S08]  /*55150*/  HMMA.1688.F32.TF32 R48, R36.reuse, R28, R48 ;  /* 0x0000001c2430723c */ /* 0x044ff00000081030 */
[C---:B----4-:R-:W-:Y:S08]  /*55160*/  HMMA.1688.F32.TF32 R236, R36.reuse, R92, R240 ;  /* 0x0000005c24ec723c */ /* 0x050ff000000810f0 */
[C---:B------:R-:W-:Y:S11]  /*55170*/  HMMA.1688.F32.TF32 R240, R36.reuse, R76, R248 ;  /* 0x0000004c24f0723c */ /* 0x040ff600000810f8 */
[----:B------:R-:W-:Y:S04]  /*55180*/  STL.64 [R1+0x1260], R236 ;  /* 0x001260ec01007387 */ /* 0x000fe80000100a00 */
[----:B------:R2:W-:Y:S01]  /*55190*/  STL.64 [R1+0x1268], R238 ;  /* 0x001268ee01007387 */ /* 0x0005e20000100a00 */
[C---:B------:R-:W-:Y:S08]  /*551a0*/  HMMA.1688.F32.TF32 R244, R36.reuse, R72, R244 ;  /* 0x0000004824f4723c */ /* 0x040ff000000810f4 */
[C---:B--2---:R-:W-:Y:S08]  /*551b0*/  HMMA.1688.F32.TF32 R236, R36.reuse, R104, R68 ;  /* 0x0000006824ec723c */ /* 0x044ff00000081044 */
[C---:B------:R-:W-:Y:S08]  /*551c0*/  HMMA.1688.F32.TF32 R68, R36.reuse, R100, R52 ;  /* 0x000000642444723c */ /* 0x040ff00000081034 */
[C---:B------:R-:W-:Y:S01]  /*551d0*/  HMMA.1688.F32.TF32 R52, R36.reuse, R96, R64 ;  /* 0x000000602434723c */ /* 0x040fe20000081040 */
        /* <DEDUP_REMOVED lines=10> */
[----:B------:R2:W-:Y:S04]  /*55280*/  STL.64 [R1+0x1ac8], R54 ;  /* 0x001ac83601007387 */ /* 0x0005e80000100a00 */
[----:B------:R-:W-:Y:S04]  /*55290*/  STL.64 [R1+0x1ab0], R48 ;  /* 0x001ab03001007387 */ /* 0x000fe80000100a00 */
[----:B------:R3:W-:Y:S01]  /*552a0*/  STL.64 [R1+0x1ab8], R50 ;  /* 0x001ab83201007387 */ /* 0x0007e20000100a00 */
[C---:B--2---:R-:W-:Y:S08]  /*552b0*/  HMMA.1688.F32.TF32 R52, R36.reuse, R20, R56 ;  /* 0x000000142434723c */ /* 0x044ff00000081038 */
[C---:B---3--:R-:W-:Y:S08]  /*552c0*/  HMMA.1688.F32.TF32 R48, R36.reuse, R16, R4 ;  /* 0x000000102430723c */ /* 0x048ff00000081004 */
[C---:B------:R-:W-:Y:S01]  /*552d0*/  HMMA.1688.F32.TF32 R4, R36.reuse, R12, R40 ;  /* 0x0000000c2404723c */ /* 0x040fe20000081028 */
        /* <DEDUP_REMOVED lines=45> */
[----:B--2---:R-:W-:Y:S03]  /*555b0*/  HMMA.1688.F32.TF32 R4, R36, R176, R232 ;  /* 0x000000b02404723c */ /* 0x004fe600000810e8 */
        /* <DEDUP_REMOVED lines=115> */
[----:B---3--:R-:W-:Y:S08]  /*55cf0*/  HMMA.1688.F32.TF32 R60, R32, R76, R60 ;  /* 0x0000004c203c723c */ /* 0x008ff0000008103c */
[----:B----4-:R-:W-:-:S15]  /*55d00*/  HMMA.1688.F32.TF32 R236, R36, R180, R236 ;  /* 0x000000b424ec723c */ /* 0x010fde00000810ec */
[----:B------:R-:W-:-:S04]  /*55d10*/  NOP ;  /* 0x0000000000007918 */ /* 0x000fc80000000000 */
[----:B------:R-:W-:Y:S04]  /*55d20*/  STL.64 [R1+0x18f0], R236 ;  /* 0x0018f0ec01007387 */ /* 0x000fe80000100a00 */
[----:B------:R1:W-:Y:S02]  /*55d30*/  STL.64 [R1+0x18f8], R238 ;  /* 0x0018f8ee01007387 */ /* 0x0003e40000100a00 */
[C---:B-1----:R-:W-:Y:S08]  /*55d40*/  HMMA.1688.F32.TF32 R236, R36.reuse, R184, R240 ;  /* 0x000000b824ec723c */ /* 0x042ff000000810f0 */
[C---:B------:R-:W-:Y:S08]  /*55d50*/  HMMA.1688.F32.TF32 R244, R36.reuse, R188, R244 ;  /* 0x000000bc24f4723c */ /* 0x040ff000000810f4 */
[----:B------:R-:W-:Y:S03]  /*55d60*/  HMMA.1688.F32.TF32 R240, R36, R192, R248 ;  /* 0x000000c024f0723c */ /* 0x000fe600000810f8 */
[----:B------:R-:W-:Y:S04]  /*55d70*/  STL.64 [R1+0x18c0], R236 ;  /* 0x0018c0ec01007387 */ /* 0x000fe80000100a00 */
[----:B------:R1:W-:Y:S01]  /*55d80*/  STL.64 [R1+0x18c8], R238 ;  /* 0x0018c8ee01007387 */ /* 0x0003e20000100a00 */
[----:B------:R-:W-:Y:S08]  /*55d90*/  HMMA.1688.F32.TF32 R48, R32, R72, R48 ;  /* 0x000000482030723c */ /* 0x000ff00000081030 */
[C---:B-1----:R-:W-:Y:S08]  /*55da0*/  HMMA.1688.F32.TF32 R236, R36.reuse, R196, R68 ;  /* 0x000000c424ec723c */ /* 0x042ff00000081044 */
[----:B------:R-:W-:Y:S01]  /*55db0*/  HMMA.1688.F32.TF32 R68, R36, R200, R52 ;  /* 0x000000c82444723c */ /* 0x000fe20000081034 */
[----:B------:R-:W-:Y:S04]  /*55dc0*/  STL.64 [R1+0x18a0], R244 ;  /* 0x0018a0f401007387 */ /* 0x000fe80000100a00 */
[----:B------:R-:W-:Y:S03]  /*55dd0*/  LDS R36, [R0+UR10+0x4180] ;  /* 0x0041800a00247984 */ /* 0x000fe60008000800 */
        /* <DEDUP_REMOVED lines=12> */
[C---:B-1----:R-:W-:Y:S03]  /*55ea0*/  HMMA.1688.F32.TF32 R52, R32.reuse, R104, R56 ;  /* 0x000000682034723c */ /* 0x042fe60000081038 */
[----:B------:R-:W-:Y:S04]  /*55eb0*/  LDS R38, [R0+UR10+0x5180] ;  /* 0x0051800a00267984 */ /* 0x000fe80008000800 */
[----:B------:R-:W-:Y:S01]  /*55ec0*/  LDS R37, [R87+UR10+0x4180] ;  /* 0x0041800a57257984 */ /* 0x000fe20008000800 */
[C---:B--2---:R-:W-:Y:S03]  /*55ed0*/  HMMA.1688.F32.TF32 R48, R32.reuse, R100, R4 ;  /* 0x000000642030723c */ /* 0x044fe60000081004 */
[----:B------:R-:W1:Y:S05]  /*55ee0*/  LDS R39, [R87+UR10+0x5180] ;  /* 0x0051800a57277984 */ /* 0x000e6a0008000800 */
        /* <DEDUP_REMOVED lines=162> */
[C---:B------:R-:W-:Y:S08]  /*56910*/  HMMA.1688.F32.TF32 R60, R32.reuse, R192, R60 ;  /* 0x000000c0203c723c */ /* 0x040ff0000008103c */
[----:B---3--:R-:W-:-:S15]  /*56920*/  HMMA.1688.F32.TF32 R236, R32, R160, R236 ;  /* 0x000000a020ec723c */ /* 0x008fde00000810ec */
[----:B------:R-:W-:-:S04]  /*56930*/  NOP ;  /* 0x0000000000007918 */ /* 0x000fc80000000000 */
[----:B------:R-:W-:Y:S04]  /*56940*/  STL.64 [R1+0x17d0], R236 ;  /* 0x0017d0ec01007387 */ /* 0x000fe80000100a00 */
[----:B------:R1:W-:Y:S02]  /*56950*/  STL.64 [R1+0x17d8], R238 ;  /* 0x0017d8ee01007387 */ /* 0x0003e40000100a00 */
[C---:B-1----:R-:W-:Y:S08]  /*56960*/  HMMA.1688.F32.TF32 R236, R32.reuse, R164, R240 ;  /* 0x000000a420ec723c */ /* 0x042ff000000810f0 */
[C---:B----4-:R-:W-:Y:S08]  /*56970*/  HMMA.1688.F32.TF32 R244, R32.reuse, R168, R244 ;  /* 0x000000a820f4723c */ /* 0x050ff000000810f4 */
[C---:B------:R-:W-:Y:S03]  /*56980*/  HMMA.1688.F32.TF32 R240, R32.reuse, R172, R248 ;  /* 0x000000ac20f0723c */ /* 0x040fe600000810f8 */
[----:B------:R-:W-:Y:S04]  /*56990*/  STL.64 [R1+0x1700], R236 ;  /* 0x001700ec01007387 */ /* 0x000fe80000100a00 */
[----:B------:R1:W-:Y:S02]  /*569a0*/  STL.64 [R1+0x1708], R238 ;  /* 0x001708ee01007387 */ /* 0x0003e40000100a00 */
[C---:B-1----:R-:W-:Y:S08]  /*569b0*/  HMMA.1688.F32.TF32 R236, R32.reuse, R176, R68 ;  /* 0x000000b020ec723c */ /* 0x042ff00000081044 */
[C---:B------:R-:W-:Y:S08]  /*569c0*/  HMMA.1688.F32.TF32 R68, R32.reuse, R180, R52 ;  /* 0x000000b42044723c */ /* 0x040ff00000081034 */
        /* <DEDUP_REMOVED lines=13> */
[C---:B-1----:R-:W-:Y:S08]  /*56aa0*/  HMMA.1688.F32.TF32 R52, R32.reuse, R196, R56 ;  /* 0x000000c42034723c */ /* 0x042ff00000081038 */
[----:B--2---:R-:W-:Y:S01]  /*56ab0*/  HMMA.1688.F32.TF32 R48, R32, R200, R4 ;  /* 0x000000c82030723c */ /* 0x004fe20000081004 */
[----:B------:R-:W-:Y:S04]  /*56ac0*/  STL.64 [R1+0x1550], R60 ;  /* 0x0015503c01007387 */ /* 0x000fe80000100a00 */
[----:B------:R-:W-:Y:S03]  /*56ad0*/  LDS R32, [R0+UR10+0x4200] ;  /* 0x0042000a00207984 */ /* 0x000fe60008000800 */
        /* <DEDUP_REMOVED lines=20> */
[C---:B--2---:R-:W-:Y:S03]  /*56c20*/  HMMA.1688.F32.TF32 R40, R36.reuse, R96, R140 ;  /* 0x000000602428723c */ /* 0x044fe6000008108c */
[----:B------:R2:W-:Y:S05]  /*56c30*/  STL.64 [R1+0x17a8], R6 ;  /* 0x0017a80601007387 */ /* 0x0005ea0000100a00 */
        /* <DEDUP_REMOVED lines=70> */
[----:B-1----:R-:W4:Y:S04]  /*570a0*/  LDL.LU R4, [R1+0x1120] ;  /* 0x0011200001047983 */ /* 0x002f280000300800 */
        /* <DEDUP_REMOVED lines=77> */
[C---:B------:R-:W-:Y:S11]  /*57580*/  HMMA.1688.F32.TF32 R232, R36.reuse, R132, R232 ;  /* 0x0000008424e8723c */ /* 0x040ff600000810e8 */
[----:B------:R-:W-:Y:S04]  /*57590*/  STL.64 [R1+0x1680], R52 ;  /* 0x0016803401007387 */ /* 0x000fe80000100a00 */
[----:B------:R1:W-:Y:S04]  /*575a0*/  STL.64 [R1+0x1688], R54 ;  /* 0x0016883601007387 */ /* 0x0003e80000100a00 */
[----:B-1----:R-:W2:Y:S04]  /*575b0*/  LDL.LU R55, [R1+0x4c98] ;  /* 0x004c980001377983 */ /* 0x002ea80000300800 */
[----:B------:R-:W3:Y:S04]  /*575c0*/  LDL.LU.64 R52, [R1+0x4c90] ;  /* 0x004c900001347983 */ /* 0x000ee80000300a00 */
[----:B------:R-:W-:Y:S04]  /*575d0*/  STL.64 [R1+0x1660], R224 ;  /* 0x001660e001007387 */ /* 0x000fe80000100a00 */
[----:B------:R1:W-:Y:S04]  /*575e0*/  STL.64 [R1+0x1668], R226 ;  /* 0x001668e201007387 */ /* 0x0003e80000100a00 */
[----:B-1----:R-:W4:Y:S04]  /*575f0*/  LDL.LU.64 R226, [R1+0x4c88] ;  /* 0x004c880001e27983 */ /* 0x002f280000300a00 */
[----:B------:R-:W4:Y:S04]  /*57600*/  LDL.LU.64 R224, [R1+0x4c80] ;  /* 0x004c800001e07983 */ /* 0x000f280000300a00 */
[----:B------:R-:W-:Y:S04]  /*57610*/  STL.64 [R1+0x1640], R232 ;  /* 0x001640e801007387 */ /* 0x000fe80000100a00 */
[----:B------:R1:W-:Y:S04]  /*57620*/  STL.64 [R1+0x1648], R234 ;  /* 0x001648ea01007387 */ /* 0x0003e80000100a00 */
[----:B-1----:R-:W3:Y:S04]  /*57630*/  LDL.LU.64 R234, [R1+0x4c78] ;  /* 0x004c780001ea7983 */ /* 0x002ee80000300a00 */
[----:B------:R-:W3:Y:S04]  /*57640*/  LDL.LU.64 R232, [R1+0x4c70] ;  /* 0x004c700001e87983 */ /* 0x000ee80000300a00 */
[----:B------:R-:W-:Y:S04]  /*57650*/  STL.64 [R1+0x1620], R236 ;  /* 0x001620ec01007387 */ /* 0x000fe80000100a00 */
[----:B------:R1:W-:Y:S02]  /*57660*/  STL.64 [R1+0x1628], R238 ;  /* 0x001628ee01007387 */ /* 0x0003e40000100a00 */
[C---:B-1----:R-:W-:Y:S08]  /*57670*/  HMMA.1688.F32.TF32 R236, R36.reuse, R156, R240 ;  /* 0x0000009c24ec723c */ /* 0x042ff000000810f0 */
[C---:B------:R-:W-:Y:S11]  /*57680*/  HMMA.1688.F32.TF32 R240, R36.reuse, R160, R244 ;  /* 0x000000a024f0723c */ /* 0x040ff600000810f4 */
[----:B------:R-:W-:Y:S04]  /*57690*/  STL.64 [R1+0x1540], R236 ;  /* 0x001540ec01007387 */ /* 0x000fe80000100a00 */
[----:B------:R1:W-:Y:S02]  /*576a0*/  STL.64 [R1+0x1548], R238 ;  /* 0x001548ee01007387 */ /* 0x0003e40000100a00 */
[C---:B-1----:R-:W-:Y:S02]  /*576b0*/  HMMA.1688.F32.TF32 R236, R36.reuse, R164, R248 ;  /* 0x000000a424ec723c */ /* 0x042fe400000810f8 */
[----:B------:R-:W-:Y:S04]  /*576c0*/  STL.64 [R1+0x1510], R240 ;  /* 0x001510f001007387 */ /* 0x000fe80000100a00 */
[----:B------:R-:W-:Y:S02]  /*576d0*/  STL.64 [R1+0x1518], R242 ;  /* 0x001518f201007387 */ /* 0x000fe40000100a00 */
[C---:B------:R-:W-:Y:S11]  /*576e0*/  HMMA.1688.F32.TF32 R60, R36.reuse, R180, R60 ;  /* 0x000000b4243c723c */ /* 0x040ff6000008103c */
        /* <DEDUP_REMOVED lines=9> */
[C---:B-1----:R-:W-:Y:S08]  /*57780*/  HMMA.1688.F32.TF32 R48, R36.reuse, R188, R4 ;  /* 0x000000bc2430723c */ /* 0x042ff00000081004 */
[C---:B------:R-:W-:Y:S01]  /*57790*/  HMMA.1688.F32.TF32 R4, R36.reuse, R192, R40 ;  /* 0x000000c02404723c */ /* 0x040fe20000081028 */
        /* <DEDUP_REMOVED lines=29> */
[C---:B-1----:R-:W-:Y:S03]  /*57970*/  HMMA.1688.F32.TF32 R44, R32.reuse, R96, R148 ;  /* 0x00000060202c723c */ /* 0x042fe60000081094 */
[----:B--2---:R-:W-:Y:S04]  /*57980*/  LDS R36, [R55+UR10+0x4080] ;  /* 0x0040800a37247984 */ /* 0x004fe80008000800 */
[----:B------:R-:W-:Y:S01]  /*57990*/  STL.64 [R1+0x15e0], R4 ;  /* 0x0015e00401007387 */ /* 0x000fe20000100a00 */
[C---:B------:R-:W-:Y:S03]  /*579a0*/  HMMA.1688.F32.TF32 R40, R32.reuse, R28, R208 ;  /* 0x0000001c2028723c */ /* 0x040fe600000810d0 */
[----:B------:R1:W-:Y:S04]  /*579b0*/  STL.64 [R1+0x15e8], R6 ;  /* 0x0015e80601007387 */ /* 0x0003e80000100a00 */
[----:B------:R-:W2:Y:S01]  /*579c0*/  LDS R38, [R55+UR10+0x5080] ;  /* 0x0050800a37267984 */ /* 0x000ea20008000800 */
        /* <DEDUP_REMOVED lines=9> */
[----:B-1----:R-:W-:Y:S03]  /*57a60*/  HMMA.1688.F32.TF32 R4, R32, R12, R228 ;  /* 0x0000000c2004723c */ /* 0x002fe600000810e4 */
        /* <DEDUP_REMOVED lines=105> */
[----:B------:R-:W4:Y:S01]  /*58100*/  LDL.LU R235, [R1+0x4c60] ;  /* 0x004c600001eb7983 */ /* 0x000f220000300800 */
[C---:B---3--:R-:W-:Y:S08]  /*58110*/  HMMA.1688.F32.TF32 R4, R32.reuse, R156, R4 ;  /* 0x0000009c2004723c */ /* 0x048ff00000081004 */
[C---:B--2---:R-:W-:Y:S08]  /*58120*/  HMMA.1688.F32.TF32 R56, R32.reuse, R152, R56 ;  /* 0x000000982038723c */ /* 0x044ff00000081038 */
[----:B----4-:R-:W-:-:S15]  /*58130*/  HMMA.1688.F32.TF32 R236, R32, R8, R236 ;  /* 0x0000000820ec723c */ /* 0x010fde00000810ec */
[----:B------:R-:W-:-:S04]  /*58140*/  NOP ;  /* 0x0000000000007918 */ /* 0x000fc80000000000 */
[----:B------:R-:W-:Y:S04]  /*58150*/  STL.64 [R1+0x1570], R236 ;  /* 0x001570ec01007387 */ /* 0x000fe80000100a00 */
[----:B------:R1:W-:Y:S02]  /*58160*/  STL.64 [R1+0x1578], R238 ;  /* 0x001578ee01007387 */ /* 0x0003e40000100a00 */
[C---:B-1----:R-:W-:Y:S08]  /*58170*/  HMMA.1688.F32.TF32 R236, R32.reuse, R108, R240 ;  /* 0x0000006c20ec723c */ /* 0x042ff000000810f0 */
[C---:B------:R-:W-:Y:S08]  /*58180*/  HMMA.1688.F32.TF32 R244, R32.reuse, R112, R244 ;  /* 0x0000007020f4723c */ /* 0x040ff000000810f4 */
[C---:B------:R-:W-:Y:S03]  /*58190*/  HMMA.1688.F32.TF32 R240, R32.reuse, R116, R248 ;  /* 0x0000007420f0723c */ /* 0x040fe600000810f8 */
        /* <DEDUP_REMOVED lines=20> */
[C---:B-1----:R-:W-:Y:S03]  /*582e0*/  HMMA.1688.F32.TF32 R48, R32.reuse, R160, R40 ;  /* 0x000000a02030723c */ /* 0x042fe60000081028 */
[----:B------:R-:W-:Y:S04]  /*582f0*/  STL.64 [R1+0x1440], R4 ;  /* 0x0014400401007387 */ /* 0x000fe80000100a00 */
[----:B------:R1:W-:Y:S01]  /*58300*/  STL.64 [R1+0x1448], R6 ;  /* 0x0014480601007387 */ /* 0x0003e20000100a00 */
[C---:B------:R-:W-:Y:S08]  /*58310*/  HMMA.1688.F32.TF32 R40, R32.reuse, R164, R44 ;  /* 0x000000a42028723c */ /* 0x040ff0000008102c */
[C---:B-1----:R-:W-:Y:S03]  /*58320*/  HMMA.1688.F32.TF32 R4, R32.reuse, R168, R80 ;  /* 0x000000a82004723c */ /* 0x042fe60000081050 */
[----:B------:R-:W-:Y:S04]  /*58330*/  STL.64 [R1+0x1420], R48 ;  /* 0x0014203001007387 */ /* 0x000fe80000100a00 */
[----:B------:R-:W-:Y:S01]  /*58340*/  STL.64 [R1+0x1428], R50 ;  /* 0x0014283201007387 */ /* 0x000fe20000100a00 */
[C---:B------:R-:W-:Y:S03]  /*58350*/  HMMA.1688.F32.TF32 R44, R32.reuse, R172, R88 ;  /* 0x000000ac202c723c */ /* 0x040fe60000081058 */
        /* <DEDUP_REMOVED lines=26> */
[----:B------:R-:W-:Y:S04]  /*58500*/  STL.64 [R1+0x1290], R44 ;  /* 0x0012902c01007387 */ /* 0x000fe80000100a00 */
[----:B------:R-:W-:Y:S04]  /*58510*/  STL.64 [R1+0x1298], R46 ;  /* 0x0012982e01007387 */ /* 0x000fe80000100a00 */
[----:B------:R-:W-:Y:S04]  /*58520*/  LDS R33, [R86+UR10+0x4100] ;  /* 0x0041000a56217984 */ /* 0x000fe80008000800 */
[----:B------:R-:W-:Y:S04]  /*58530*/  STL.64 [R1+0x1270], R40 ;  /* 0x0012702801007387 */ /* 0x000fe80000100a00 */
[----:B------:R1:W-:Y:S04]  /*58540*/  STL.64 [R1+0x1278], R42 ;  /* 0x0012782a01007387 */ /* 0x0003e80000100a00 */
[----:B------:R-:W-:Y:S04]  /*58550*/  STL.64 [R1+0x1240], R4 ;  /* 0x0012400401007387 */ /* 0x000fe80000100a00 */
[----:B------:R2:W-:Y:S01]  /*58560*/  STL.64 [R1+0x1248], R6 ;  /* 0x0012480601007387 */ /* 0x0005e20000100a00 */
[C---:B-1----:R-:W-:Y:S03]  /*58570*/  HMMA.1688.F32.TF32 R40, R36.reuse, R72, R216 ;  /* 0x000000482428723c */ /* 0x042fe600000810d8 */
[----:B------:R-:W1:Y:S05]  /*58580*/  LDS R35, [R86+UR10+0x5100] ;  /* 0x0051000a56237984 */ /* 0x000e6a0008000800 */
[C---:B--2---:R-:W-:Y:S01]  /*58590*/  HMMA.1688.F32.TF32 R4, R36.reuse, R76, R220 ;  /* 0x0000004c2404723c */ /* 0x044fe200000810dc */
[----:B------:R-:W-:Y:S10]  /*585a0*/  STL.64 [R1+0x4c48], R78 ;  /* 0x004c484e01007387 */ /* 0x000ff40000100a00 */
[----:B------:R-:W-:Y:S04]  /*585b0*/  STL.64 [R1+0x1230], R40 ;  /* 0x0012302801007387 */ /* 0x000fe80000100a00 */
[----:B------:R-:W-:Y:S04]  /*585c0*/  STL.64 [R1+0x1238], R42 ;  /* 0x0012382a01007387 */ /* 0x000fe80000100a00 */
[----:B------:R-:W-:Y:S04]  /*585d0*/  STL.64 [R1+0x4c40], R76 ;  /* 0x004c404c01007387 */ /* 0x000fe80000100a00 */
[----:B------:R-:W-:Y:S04]  /*585e0*/  STL.64 [R1+0x1220], R4 ;  /* 0x0012200401007387 */ /* 0x000fe80000100a00 */
[----:B------:R2:W-:Y:S04]  /*585f0*/  STL.64 [R1+0x1228], R6 ;  /* 0x0012280601007387 */ /* 0x0005e80000100a00 */
[----:B------:R-:W3:Y:S01]  /*58600*/  LDL.LU R216, [R1+0x450] ;  /* 0x0004500001d87983 */ /* 0x000ee20000300800 */
[----:B--2---:R-:W-:-:S15]  /*58610*/  HMMA.1688.F32.TF32 R4, R36, R104, R228 ;  /* 0x000000682404723c */ /* 0x004fde00000810e4 */
[----:B------:R-:W-:-:S04]  /*58620*/  NOP ;  /* 0x0000000000007918 */ /* 0x000fc80000000000 */
        /* <DEDUP_REMOVED lines=105> */
[----:B------:R-:W-:Y:S04]  /*58cc0*/  STL.64 [R1+0x4c38], R106 ;  /* 0x004c386a01007387 */ /* 0x000fe80000100a00 */
[----:B------:R1:W-:Y:S04]  /*58cd0*/  STL.64 [R1+0x4c30], R104 ;  /* 0x004c306801007387 */ /* 0x0003e80000100a00 */
[----:B-1----:R-:W3:Y:S04]  /*58ce0*/  LDL.LU R104, [R1+0x5d0] ;  /* 0x0005d00001687983 */ /* 0x002ee80000300800 */
[----:B------:R-:W3:Y:S04]  /*58cf0*/  LDL.LU R105, [R1+0x5d4] ;  /* 0x0005d40001697983 */ /* 0x000ee80000300800 */
[----:B------:R-:W3:Y:S04]  /*58d00*/  LDL.LU R106, [R1+0x5d8] ;  /* 0x0005d800016a7983 */ /* 0x000ee80000300800 */
[----:B------:R-:W3:Y:S01]  /*58d10*/  LDL.LU R107, [R1+0x5dc] ;  /* 0x0005dc00016b7983 */ /* 0x000ee20000300800 */
[----:B--2---:R-:W-:-:S15]  /*58d20*/  HMMA.1688.F32.TF32 R228, R36, R100, R228 ;  /* 0x0000006424e4723c */ /* 0x004fde00000810e4 */
[----:B------:R-:W-:-:S04]  /*58d30*/  NOP ;  /* 0x0000000000007918 */ /* 0x000fc80000000000 */
[----:B------:R-:W-:Y:S04]  /*58d40*/  STL.64 [R1+0x1200], R228 ;  /* 0x001200e401007387 */ /* 0x000fe80000100a00 */
[----:B------:R1:W-:Y:S04]  /*58d50*/  STL.64 [R1+0x1208], R230 ;  /* 0x001208e601007387 */ /* 0x0003e80000100a00 */
[----:B-1----:R-:W2:Y:S04]  /*58d60*/  LDL.LU.64 R230, [R1+0x4c58] ;  /* 0x004c580001e67983 */ /* 0x002ea80000300a00 */
[----:B------:R-:W2:Y:S04]  /*58d70*/  LDL.LU.64 R228, [R1+0x4c50] ;  /* 0x004c500001e47983 */ /* 0x000ea80000300a00 */
[----:B------:R-:W-:Y:S01]  /*58d80*/  STL.64 [R1+0x4c28], R102 ;  /* 0x004c286601007387 */ /* 0x000fe20000100a00 */
[C---:B------:R-:W-:Y:S03]  /*58d90*/  HMMA.1688.F32.TF32 R76, R36.reuse, R28, R76 ;  /* 0x0000001c244c723c */ /* 0x040fe6000008104c */
[----:B------:R3:W-:Y:S05]  /*58da0*/  STL.64 [R1+0x4c20], R100 ;  /* 0x004c206401007387 */ /* 0x0007ea0000100a00 */
[C---:B------:R-:W-:Y:S08]  /*58db0*/  HMMA.1688.F32.TF32 R60, R36.reuse, R120, R60 ;  /* 0x00000078243c723c */ /* 0x040ff0000008103c */
[C---:B------:R-:W-:Y:S08]  /*58dc0*/  HMMA.1688.F32.TF32 R4, R36.reuse, R128, R4 ;  /* 0x000000802404723c */ /* 0x040ff00000081004 */
[C---:B---3--:R-:W-:Y:S08]  /*58dd0*/  HMMA.1688.F32.TF32 R100, R36.reuse, R96, R104 ;  /* 0x000000602464723c */ /* 0x048ff00000081068 */
[C---:B------:R-:W-:Y:S11]  /*58de0*/  HMMA.1688.F32.TF32 R104, R36.reuse, R24, R232 ;  /* 0x000000182468723c */ /* 0x040ff600000810e8 */
[----:B------:R-:W-:Y:S04]  /*58df0*/  STL.64 [R1+0x11f0], R100 ;  /* 0x0011f06401007387 */ /* 0x000fe80000100a00 */
[----:B------:R1:W-:Y:S04]  /*58e00*/  STL.64 [R1+0x11f8], R102 ;  /* 0x0011f86601007387 */ /* 0x0003e80000100a00 */
[----:B------:R-:W-:Y:S04]  /*58e10*/  STL.64 [R1+0x11e0], R76 ;  /* 0x0011e04c01007387 */ /* 0x000fe80000100a00 */
[----:B------:R3:W-:Y:S01]  /*58e20*/  STL.64 [R1+0x11e8], R78 ;  /* 0x0011e84e01007387 */ /* 0x0007e20000100a00 */
[C---:B-1----:R-:W-:Y:S08]  /*58e30*/  HMMA.1688.F32.TF32 R100, R36.reuse, R20, R236 ;  /* 0x000000142464723c */ /* 0x042ff000000810ec */
[C---:B---3--:R-:W-:Y:S01]  /*58e40*/  HMMA.1688.F32.TF32 R76, R36.reuse, R16, R240 ;  /* 0x00000010244c723c */ /* 0x048fe200000810f0 */
[----:B------:R-:W-:Y:S04]  /*58e50*/  STL.64 [R1+0x11d0], R104 ;  /* 0x0011d06801007387 */ /* 0x000fe80000100a00 */
[----:B------:R1:W-:Y:S03]  /*58e60*/  STL.64 [R1+0x11d8], R106 ;  /* 0x0011d86a01007387 */ /* 0x0003e60000100a00 */
[C---:B------:R-:W-:Y:S01]  /*58e70*/  HMMA.1688.F32.TF32 R40, R36.reuse, R132, R40 ;  /* 0x000000842428723c */ /* 0x040fe20000081028 */
[----:B------:R-:W-:Y:S04]  /*58e80*/  LDS R236, [R55+UR10+0x4180] ;  /* 0x0041800a37ec7984 */ /* 0x000fe80008000800 */
[----:B------:R-:W-:Y:S03]  /*58e90*/  STL.64 [R1+0x11c0], R100 ;  /* 0x0011c06401007387 */ /* 0x000fe60000100a00 */
[C---:B-1----:R-:W-:Y:S01]  /*58ea0*/  HMMA.1688.F32.TF32 R104, R36.reuse, R12, R244 ;  /* 0x0000000c2468723c */ /* 0x042fe200000810f4 */
[----:B------:R1:W-:Y:S04]  /*58eb0*/  STL.64 [R1+0x11c8], R102 ;  /* 0x0011c86601007387 */ /* 0x0003e80000100a00 */
[----:B------:R-:W-:Y:S04]  /*58ec0*/  STL.64 [R1+0x11b0], R76 ;  /* 0x0011b04c01007387 */ /* 0x000fe80000100a00 */
[----:B------:R3:W-:Y:S01]  /*58ed0*/  STL.64 [R1+0x11b8], R78 ;  /* 0x0011b84e01007387 */ /* 0x0007e20000100a00 */
[C---:B-1----:R-:W-:Y:S03]  /*58ee0*/  HMMA.1688.F32.TF32 R100, R36.reuse, R8, R248 ;  /* 0x000000082464723c */ /* 0x042fe600000810f8 */
[----:B------:R-:W-:Y:S04]  /*58ef0*/  LDS R238, [R55+UR10+0x5180] ;  /* 0x0051800a37ee7984 */ /* 0x000fe80008000800 */
[----:B------:R-:W-:Y:S01]  /*58f00*/  LDS R237, [R86+UR10+0x4180] ;  /* 0x0041800a56ed7984 */ /* 0x000fe20008000800 */
[C---:B---3--:R-:W-:Y:S03]  /*58f10*/  HMMA.1688.F32.TF32 R76, R36.reuse, R108, R68 ;  /* 0x0000006c244c723c */ /* 0x048fe60000081044 */
[----:B------:R-:W1:Y:S05]  /*58f20*/  LDS R239, [R86+UR10+0x5180] ;  /* 0x0051800a56ef7984 */ /* 0x000e6a0008000800 */
        /* <DEDUP_REMOVED lines=20> */
[C---:B---3--:R-:W-:Y:S02]  /*59070*/  HMMA.1688.F32.TF32 R4, R36.reuse, R156, R80 ;  /* 0x0000009c2404723c */ /* 0x048fe40000081050 */
[----:B------:R-:W-:Y:S04]  /*59080*/  STL.64 [R1+0x1120], R40 ;  /* 0x0011202801007387 */ /* 0x000fe80000100a00 */
[----:B------:R3:W-:Y:S04]  /*59090*/  STL.64 [R1+0x1128], R42 ;  /* 0x0011282a01007387 */ /* 0x0007e80000100a00 */
[----:B------:R-:W-:Y:S04]  /*590a0*/  STL.64 [R1+0x1110], R44 ;  /* 0x0011102c01007387 */ /* 0x000fe80000100a00 */
[----:B------:R4:W-:Y:S01]  /*590b0*/  STL.64 [R1+0x1118], R46 ;  /* 0x0011182e01007387 */ /* 0x0009e20000100a00 */
[C---:B---3--:R-:W-:Y:S04]  /*590c0*/  HMMA.1688.F32.TF32 R40, R36.reuse, R160, R88 ;  /* 0x000000a02428723c */ /* 0x048fe80000081058 */
[----:B------:R-:W-:Y:S04]  /*590d0*/  STL.64 [R1+0x1100], R4 ;  /* 0x0011000401007387 */ /* 0x000fe80000100a00 */
[----:B------:R3:W-:Y:S01]  /*590e0*/  STL.64 [R1+0x1108], R6 ;  /* 0x0011080601007387 */ /* 0x0007e20000100a00 */
[C---:B----4-:R-:W-:Y:S08]  /*590f0*/  HMMA.1688.F32.TF32 R44, R36.reuse, R164, R136 ;  /* 0x000000a4242c723c */ /* 0x050ff00000081088 */
[C---:B---3--:R-:W-:Y:S02]  /*59100*/  HMMA.1688.F32.TF32 R4, R36.reuse, R168, R140 ;  /* 0x000000a82404723c */ /* 0x048fe4000008108c */
[----:B------:R-:W-:Y:S04]  /*59110*/  STL.64 [R1+0x10f0], R40 ;  /* 0x0010f02801007387 */ /* 0x000fe80000100a00 */
[----:B------:R3:W-:Y:S05]  /*59120*/  STL.64 [R1+0x10f8], R42 ;  /* 0x0010f82a01007387 */ /* 0x0007ea0000100a00 */
        /* <DEDUP_REMOVED lines=19> */
[----:B------:R-:W-:Y:S01]  /*59260*/  STL.64 [R1+0x1088], R46 ;  /* 0x0010882e01007387 */ /* 0x000fe20000100a00 */
[C---:B---3--:R-:W-:Y:S03]  /*59270*/  HMMA.1688.F32.TF32 R40, R36.reuse, R196, R220 ;  /* 0x000000c42428723c */ /* 0x048fe600000810dc */
[----:B------:R-:W-:Y:S04]  /*59280*/  STL.64 [R1+0x1070], R4 ;  /* 0x0010700401007387 */ /* 0x000fe80000100a00 */
[----:B------:R3:W-:Y:S01]  /*59290*/  STL.64 [R1+0x1078], R6 ;  /* 0x0010780601007387 */ /* 0x0007e20000100a00 */
[----:B--2---:R-:W-:Y:S08]  /*592a0*/  HMMA.1688.F32.TF32 R36, R36, R200, R228 ;  /* 0x000000c82424723c */ /* 0x004ff000000810e4 */
[C---:B---3--:R-:W-:Y:S03]  /*592b0*/  HMMA.1688.F32.TF32 R4, R32.reuse, R92, R224 ;  /* 0x0000005c2004723c */ /* 0x048fe600000810e0 */
        /* <DEDUP_REMOVED lines=127> */
[----:B------:R-:W2:Y:S02]  /*59ab0*/  LDL.LU.64 R76, [R1+0x4c40] ;  /* 0x004c4000014c7983 */ /* 0x000ea40000300a00 */
[----:B--2---:R-:W-:-:S15]  /*59ac0*/  HMMA.1688.F32.TF32 R104, R32, R76, R104 ;  /* 0x0000004c2068723c */ /* 0x004fde0000081068 */
[----:B------:R-:W-:-:S04]  /*59ad0*/  NOP ;  /* 0x0000000000007918 */ /* 0x000fc80000000000 */
[----:B------:R-:W-:Y:S04]  /*59ae0*/  STL.64 [R1+0x1020], R104 ;  /* 0x0010206801007387 */ /* 0x000fe80000100a00 */
[----:B------:R1:W-:Y:S04]  /*59af0*/  STL.64 [R1+0x1028], R106 ;  /* 0x0010286a01007387 */ /* 0x0003e80000100a00 */
[----:B-1----:R-:W2:Y:S04]  /*59b00*/  LDL.LU.64 R106, [R1+0x4c38] ;  /* 0x004c3800016a7983 */ /* 0x002ea80000300a00 */
[----:B------:R-:W3:Y:S02]  /*59b10*/  LDL.LU.64 R104, [R1+0x4c30] ;  /* 0x004c300001687983 */ /* 0x000ee40000300a00 */
[----:B---3--:R-:W-:-:S15]  /*59b20*/  HMMA.1688.F32.TF32 R100, R32, R104, R100 ;  /* 0x000000682064723c */ /* 0x008fde0000081064 */
[----:B------:R-:W-:-:S04]  /*59b30*/  NOP ;  /* 0x0000000000007918 */ /* 0x000fc80000000000 */
[----:B------:R-:W-:Y:S04]  /*59b40*/  STL.64 [R1+0x1010], R100 ;  /* 0x0010106401007387 */ /* 0x000fe80000100a00 */
[----:B------:R1:W-:Y:S04]  /*59b50*/  STL.64 [R1+0x1018], R102 ;  /* 0x0010186601007387 */ /* 0x0003e80000100a00 */
[----:B-1----:R-:W3:Y:S04]  /*59b60*/  LDL.LU.64 R102, [R1+0x4c28] ;  /* 0x004c280001667983 */ /* 0x002ee80000300a00 */
[----:B------:R-:W2:Y:S01]  /*59b70*/  LDL.LU.64 R100, [R1+0x4c20] ;  /* 0x004c200001647983 */ /* 0x000ea20000300a00 */
        /* <DEDUP_REMOVED lines=10> */
[----:B--2---:R-:W-:-:S15]  /*59c20*/  HMMA.1688.F32.TF32 R64, R32, R100, R64 ;  /* 0x000000642040723c */ /* 0x004fde0000081040 */
[----:B------:R-:W-:-:S04]  /*59c30*/  NOP ;  /* 0x0000000000007918 */ /* 0x000fc80000000000 */
[----:B------:R1:W-:Y:S04]  /*59c40*/  STL.64 [R1+0x1000], R64 ;  /* 0x0010004001007387 */ /* 0x0003e80000100a00 */
[----:B------:R-:W-:Y:S04]  /*59c50*/  STL.64 [R1+0x1008], R66 ;  /* 0x0010084201007387 */ /* 0x000fe80000100a00 */
[----:B-1----:R-:W2:Y:S04]  /*59c60*/  LDL.LU.64 R64, [R1+0x4c18] ;  /* 0x004c180001407983 */ /* 0x002ea80000300a00 */
[----:B------:R1:W-:Y:S04]  /*59c70*/  STL.64 [R1+0xff0], R48 ;  /* 0x000ff03001007387 */ /* 0x0003e80000100a00 */
[----:B------:R-:W-:Y:S04]  /*59c80*/  STL.64 [R1+0xff8], R50 ;  /* 0x000ff83201007387 */ /* 0x000fe80000100a00 */
[----:B-1----:R-:W2:Y:S04]  /*59c90*/  LDL.LU.64 R48, [R1+0x4c10] ;  /* 0x004c100001307983 */ /* 0x002ea80000300a00 */
        /* <DEDUP_REMOVED lines=36> */
[C---:B------:R-:W-:Y:S08]  /*59ee0*/  HMMA.1688.F32.TF32 R224, R32.reuse, R120, R224 ;  /* 0x0000007820e0723c */ /* 0x040ff000000810e0 */
[C---:B------:R-:W-:Y:S11]  /*59ef0*/  HMMA.1688.F32.TF32 R36, R32.reuse, R124, R36 ;  /* 0x0000007c2024723c */ /* 0x040ff60000081024 */
[----:B------:R-:W-:Y:S04]  /*59f00*/  STL.64 [R1+0xf50], R224 ;  /* 0x000f50e001007387 */ /* 0x000fe80000100a00 */
[----:B------:R1:W-:Y:S04]  /*59f10*/  STL.64 [R1+0xf58], R226 ;  /* 0x000f58e201007387 */ /* 0x0003e80000100a00 */
[----:B------:R-:W-:Y:S04]  /*59f20*/  STL.64 [R1+0xf40], R36 ;  /* 0x000f402401007387 */ /* 0x000fe80000100a00 */
[----:B------:R4:W-:Y:S01]  /*59f30*/  STL.64 [R1+0xf48], R38 ;  /* 0x000f482601007387 */ /* 0x0009e20000100a00 */
[C---:B-1----:R-:W-:Y:S08]  /*59f40*/  HMMA.1688.F32.TF32 R224, R32.reuse, R128, R228 ;  /* 0x0000008020e0723c */ /* 0x042ff000000810e4 */
[C---:B----4-:R-:W-:Y:S08]  /*59f50*/  HMMA.1688.F32.TF32 R36, R32.reuse, R132, R232 ;  /* 0x000000842024723c */ /* 0x050ff000000810e8 */
[C---:B------:R-:W-:Y:S03]  /*59f60*/  HMMA.1688.F32.TF32 R228, R32.reuse, R152, R240 ;  /* 0x0000009820e4723c */ /* 0x040fe600000810f0 */
[----:B------:R-:W-:Y:S04]  /*59f70*/  STL.64 [R1+0xf30], R224 ;  /* 0x000f30e001007387 */ /* 0x000fe80000100a00 */
[----:B------:R1:W-:Y:S04]  /*59f80*/  STL.64 [R1+0xf38], R226 ;  /* 0x000f38e201007387 */ /* 0x0003e80000100a00 */
[----:B------:R-:W-:Y:S04]  /*59f90*/  STL.64 [R1+0xf20], R36 ;  /* 0x000f202401007387 */ /* 0x000fe80000100a00 */
[----:B------:R4:W-:Y:S01]  /*59fa0*/  STL.64 [R1+0xf28], R38 ;  /* 0x000f282601007387 */ /* 0x0009e20000100a00 */
[C---:B-1----:R-:W-:Y:S08]  /*59fb0*/  HMMA.1688.F32.TF32 R224, R32.reuse, R156, R244 ;  /* 0x0000009c20e0723c */ /* 0x042ff000000810f4 */
[C---:B----4-:R-:W-:Y:S01]  /*59fc0*/  HMMA.1688.F32.TF32 R36, R32.reuse, R160, R248 ;  /* 0x000000a02024723c */ /* 0x050fe200000810f8 */
[----:B------:R-:W-:Y:S04]  /*59fd0*/  STL.64 [R1+0xf10], R228 ;  /* 0x000f10e401007387 */ /* 0x000fe80000100a00 */
[----:B------:R-:W-:Y:S03]  /*59fe0*/  STL.64 [R1+0xf18], R230 ;  /* 0x000f18e601007387 */ /* 0x000fe60000100a00 */
[C---:B------:R-:W-:Y:S03]  /*59ff0*/  HMMA.1688.F32.TF32 R68, R32.reuse, R164, R68 ;  /* 0x000000a42044723c */ /* 0x040fe60000081044 */
[----:B------:R-:W-:Y:S04]  /*5a000*/  STL.64 [R1+0xf00], R224 ;  /* 0x000f00e001007387 */ /* 0x000fe80000100a00 */
[----:B------:R-:W-:Y:S01]  /*5a010*/  STL.64 [R1+0xf08], R226 ;  /* 0x000f08e201007387 */ /* 0x000fe20000100a00 */
[C---:B------:R-:W-:Y:S03]  /*5a020*/  HMMA.1688.F32.TF32 R60, R32.reuse, R168, R60 ;  /* 0x000000a8203c723c */ /* 0x040fe6000008103c */
[----:B------:R-:W-:Y:S04]  /*5a030*/  STL.64 [R1+0xef0], R36 ;  /* 0x000ef02401007387 */ /* 0x000fe80000100a00 */
[----:B------:R1:W-:Y:S01]  /*5a040*/  STL.64 [R1+0xef8], R38 ;  /* 0x000ef82601007387 */ /* 0x0003e20000100a00 */
[C---:B------:R-:W-:Y:S08]  /*5a050*/  HMMA.1688.F32.TF32 R4, R32.reuse, R176, R4 ;  /* 0x000000b02004723c */ /* 0x040ff00000081004 */
[C---:B-1----:R-:W-:Y:S01]  /*5a060*/  HMMA.1688.F32.TF32 R36, R32.reuse, R172, R56 ;  /* 0x000000ac2024723c */ /* 0x042fe20000081038 */
[----:B------:R-:W-:Y:S04]  /*5a070*/  STL.64 [R1+0xee0], R68 ;  /* 0x000ee04401007387 */ /* 0x000fe80000100a00 */
[----:B------:R-:W-:Y:S04]  /*5a080*/  STL.64 [R1+0xee8], R70 ;  /* 0x000ee84601007387 */ /* 0x000fe80000100a00 */
[----:B------:R-:W-:Y:S01]  /*5a090*/  STL.64 [R1+0xed0], R60 ;  /* 0x000ed03c01007387 */ /* 0x000fe20000100a00 */
[C---:B------:R-:W-:Y:S03]  /*5a0a0*/  HMMA.1688.F32.TF32 R40, R32.reuse, R180, R40 ;  /* 0x000000b42028723c */ /* 0x040fe60000081028 */
[----:B------:R-:W-:Y:S06]  /*5a0b0*/  STL.64 [R1+0xed8], R62 ;  /* 0x000ed83e01007387 */ /* 0x000fec0000100a00 */
[----:B------:R-:W-:Y:S04]  /*5a0c0*/  STL.64 [R1+0xec0], R36 ;  /* 0x000ec02401007387 */ /* 0x000fe80000100a00 */
[----:B------:R1:W-:Y:S04]  /*5a0d0*/  STL.64 [R1+0xec8], R38 ;  /* 0x000ec82601007387 */ /* 0x0003e80000100a00 */
[----:B------:R-:W-:Y:S04]  /*5a0e0*/  STL.64 [R1+0xeb0], R4 ;  /* 0x000eb00401007387 */ /* 0x000fe80000100a00 */
[----:B------:R4:W-:Y:S01]  /*5a0f0*/  STL.64 [R1+0xeb8], R6 ;  /* 0x000eb80601007387 */ /* 0x0009e20000100a00 */
[C---:B-1----:R-:W-:Y:S08]  /*5a100*/  HMMA.1688.F32.TF32 R36, R32.reuse, R184, R44 ;  /* 0x000000b82024723c */ /* 0x042ff0000008102c */
[C---:B----4-:R-:W-:Y:S01]  /*5a110*/  HMMA.1688.F32.TF32 R4, R32.reuse, R188, R80 ;  /* 0x000000bc2004723c */ /* 0x050fe20000081050 */
[----:B------:R-:W-:Y:S04]  /*5a120*/  STL.64 [R1+0xea0], R40 ;  /* 0x000ea02801007387 */ /* 0x000fe80000100a00 */
[----:B------:R1:W-:Y:S06]  /*5a130*/  STL.64 [R1+0xea8], R42 ;  /* 0x000ea82a01007387 */ /* 0x0003ec0000100a00 */
[----:B------:R-:W-:Y:S04]  /*5a140*/  STL.64 [R1+0xe90], R36 ;  /* 0x000e902401007387 */ /* 0x000fe80000100a00 */
[----:B------:R-:W-:Y:S01]  /*5a150*/  STL.64 [R1+0xe98], R38 ;  /* 0x000e982601007387 */ /* 0x000fe20000100a00 */
[----:B-1----:R-:W-:Y:S03]  /*5a160*/  HMMA.1688.F32.TF32 R40, R32, R192, R88 ;  /* 0x000000c02028723c */ /* 0x002fe60000081058 */
[----:B------:R-:W-:Y:S04]  /*5a170*/  STL.64 [R1+0xe80], R4 ;  /* 0x000e800401007387 */ /* 0x000fe80000100a00 */
[----:B------:R1:W-:Y:S01]  /*5a180*/  STL.64 [R1+0xe88], R6 ;  /* 0x000e880601007387 */ /* 0x0003e20000100a00 */
[----:B--2---:R-:W-:-:S02]  /*5a190*/  IMAD.MOV.U32 R80, RZ, RZ, R142 ;  /* 0x000000ffff507224 */ /* 0x004fc400078e008e */
[----:B------:R-:W-:Y:S02]  /*5a1a0*/  IMAD.MOV.U32 R81, RZ, RZ, R141 ;  /* 0x000000ffff517224 */ /* 0x000fe400078e008d */
[----:B------:R-:W-:-:S07]  /*5a1b0*/  IMAD.MOV.U32 R82, RZ, RZ, R140 ;  /* 0x000000ffff527224 */ /* 0x000fce00078e008c */
[----:B------:R2:W-:Y:S04]  /*5a1c0*/  STL.64 [R1+0xe70], R40 ;  /* 0x000e702801007387 */ /* 0x0005e80000100a00 */
[----:B------:R4:W-:Y:S01]  /*5a1d0*/  STL.64 [R1+0xe78], R42 ;  /* 0x000e782a01007387 */ /* 0x0009e20000100a00 */
[----:B------:R-:W-:Y:S02]  /*5a1e0*/  IMAD.MOV.U32 R83, RZ, RZ, R147 ;  /* 0x000000ffff537224 */ /* 0x000fe400078e0093 */
[----:B---3--:R-:W-:Y:S01]  /*5a1f0*/  IMAD.MOV.U32 R44, RZ, RZ, R212 ;  /* 0x000000ffff2c7224 */ /* 0x008fe200078e00d4 */
[C---:B-1----:R-:W-:Y:S08]  /*5a200*/  HMMA.1688.F32.TF32 R4, R32.reuse, R200, R216 ;  /* 0x000000c82004723c */ /* 0x042ff000000810d8 */
[----:B------:R-:W-:-:S15]  /*5a210*/  HMMA.1688.F32.TF32 R36, R32, R196, R220 ;  /* 0x000000c42024723c */ /* 0x000fde00000810dc */
[----:B------:R-:W-:-:S04]  /*5a220*/  NOP ;  /* 0x0000000000007918 */ /* 0x000fc80000000000 */
[----:B------:R1:W-:Y:S04]  /*5a230*/  STL.64 [R1+0xe60], R36 ;  /* 0x000e602401007387 */ /* 0x0003e80000100a00 */
[----:B------:R3:W-:Y:S04]  /*5a240*/  STL.64 [R1+0xe68], R38 ;  /* 0x000e682601007387 */ /* 0x0007e80000100a00 */
[----:B------:R-:W3:Y:S04]  /*5a250*/  LDL.LU R142, [R1+0x4b78] ;  /* 0x004b7800018e7983 */ /* 0x000ee80000300800 */
[----:B------:R1:W-:Y:S04]  /*5a260*/  STL.64 [R1+0xe50], R4 ;  /* 0x000e500401007387 */ /* 0x0003e80000100a00 */
[----:B------:R1:W-:Y:S04]  /*5a270*/  STL.64 [R1+0xe58], R6 ;  /* 0x000e580601007387 */ /* 0x0003e80000100a00 */
[----:B------:R-:W3:Y:S04]  /*5a280*/  LDL.LU R141, [R1+0x4b74] ;  /* 0x004b7400018d7983 */ /* 0x000ee80000300800 */
[----:B------:R-:W3:Y:S04]  /*5a290*/  LDL.LU R140, [R1+0x4b70] ;  /* 0x004b7000018c7983 */ /* 0x000ee80000300800 */
[----:B------:R-:W3:Y:S04]  /*5a2a0*/  LDL.LU R147, [R1+0x4b6c] ;  /* 0x004b6c0001937983 */ /* 0x000ee80000300800 */
[----:B------:R-:W3:Y:S01]  /*5a2b0*/  LDL.LU R212, [R1+0x4b68] ;  /* 0x004b680001d47983 */ /* 0x000ee20000300800 */
[----:B------:R-:W-:-:S02]  /*5a2c0*/  IMAD.MOV.U32 R45, RZ, RZ, R148 ;  /* 0x000000ffff2d7224 */ /* 0x000fc400078e0094 */
[----:B------:R-:W-:Y:S01]  /*5a2d0*/  IMAD.MOV.U32 R46, RZ, RZ, R149 ;  /* 0x000000ffff2e7224 */ /* 0x000fe200078e0095 */
[----:B------:R-:W3:Y:S01]  /*5a2e0*/  LDL.LU R148, [R1+0x4b64] ;  /* 0x004b640001947983 */ /* 0x000ee20000300800 */
[----:B------:R-:W-:Y:S02]  /*5a2f0*/  IMAD.MOV.U32 R47, RZ, RZ, R150 ;  /* 0x000000ffff2f7224 */ /* 0x000fe400078e0096 */
[----:B--2---:R-:W-:Y:S01]  /*5a300*/  IMAD.MOV.U32 R40, RZ, RZ, R151 ;  /* 0x000000ffff287224 */ /* 0x004fe200078e0097 */
[----:B------:R-:W2:Y:S01]  /*5a310*/  LDL.LU R149, [R1+0x4b60] ;  /* 0x004b600001957983 */ /* 0x000ea20000300800 */
[----:B------:R-:W-:-:S03]  /*5a320*/  IMAD.MOV.U32 R41, RZ, RZ, R144 ;  /* 0x000000ffff297224 */ /* 0x000fc600078e0090 */
[----:B------:R-:W2:Y:S01]  /*5a330*/  LDL.LU R150, [R1+0x4b5c] ;  /* 0x004b5c0001967983 */ /* 0x000ea20000300800 */
[----:B----4-:R-:W-:-:S03]  /*5a340*/  IMAD.MOV.U32 R42, RZ, RZ, R145 ;  /* 0x000000ffff2a7224 */ /* 0x010fc600078e0091 */
[----:B------:R-:W2:Y:S01]  /*5a350*/  LDL.LU R151, [R1+0x4b58] ;  /* 0x004b580001977983 */ /* 0x000ea20000300800 */
[----:B------:R-:W-:-:S03]  /*5a360*/  IMAD.MOV.U32 R43, RZ, RZ, R146 ;  /* 0x000000ffff2b7224 */ /* 0x000fc600078e0092 */
        /* <DEDUP_REMOVED lines=50> */
[----:B------:R-:W4:Y:S01]  /*5a690*/  LDL.LU R243, [R1+0x10c] ;  /* 0x00010c0001f37983 */ /* 0x000f220000300800 */
[----:B------:R-:W-:-:S02]  /*5a6a0*/  IMAD.MOV.U32 R4, RZ, RZ, R213 ;  /* 0x000000ffff047224 */ /* 0x000fc400078e00d5 */
[----:B------:R-:W-:Y:S02]  /*5a6b0*/  IMAD.MOV.U32 R5, RZ, RZ, R214 ;  /* 0x000000ffff057224 */ /* 0x000fe400078e00d6 */
[----:B------:R-:W-:Y:S02]  /*5a6c0*/  IMAD.MOV.U32 R6, RZ, RZ, R215 ;  /* 0x000000ffff067224 */ /* 0x000fe400078e00d7 */
[----:B------:R-:W-:Y:S02]  /*5a6d0*/  IMAD.MOV.U32 R71, RZ, RZ, R142 ;  /* 0x000000ffff477224 */ /* 0x000fe400078e008e */
[----:B------:R-:W-:Y:S02]  /*5a6e0*/  IMAD.MOV.U32 R70, RZ, RZ, R141 ;  /* 0x000000ffff467224 */ /* 0x000fe400078e008d */
[----:B------:R-:W-:Y:S02]  /*5a6f0*/  IMAD.MOV.U32 R69, RZ, RZ, R140 ;  /* 0x000000ffff457224 */ /* 0x000fe400078e008c */
[----:B------:R-:W-:-:S02]  /*5a700*/  IMAD.MOV.U32 R68, RZ, RZ, R147 ;  /* 0x000000ffff447224 */ /* 0x000fc400078e0093 */
[----:B------:R-:W4:Y:S04]  /*5a710*/  LDL.LU R147, [R1+0x4b48] ;  /* 0x004b480001937983 */ /* 0x000f280000300800 */
[----:B------:R-:W4:Y:S04]  /*5a720*/  LDL.LU R140, [R1+0x4b44] ;  /* 0x004b4400018c7983 */ /* 0x000f280000300800 */
        /* <DEDUP_REMOVED lines=16> */
[----:B------:R-:W-:-:S03]  /*5a830*/  IMAD.MOV.U32 R91, RZ, RZ, R139 ;  /* 0x000000ffff5b7224 */ /* 0x000fc600078e008b */
[----:B------:R-:W4:Y:S04]  /*5a840*/  LDL.LU R137, [R1+0x4b20] ;  /* 0x004b200001897983 */ /* 0x000f280000300800 */
[----:B------:R-:W4:Y:S04]  /*5a850*/  LDL.LU R138, [R1+0x4b1c] ;  /* 0x004b1c00018a7983 */ /* 0x000f280000300800 */
[----:B------:R-:W4:Y:S01]  /*5a860*/  LDL.LU R139, [R1+0x4b18] ;  /* 0x004b1800018b7983 */ /* 0x000f220000300800 */
[C---:B--2---:R-:W-:Y:S08]  /*5a870*/  HMMA.1688.F32.TF32 R204, R236.reuse, R72, R204 ;  /* 0x00000048eccc723c */ /* 0x044ff000000810cc */
[C---:B---3--:R-:W-:Y:S08]  /*5a880*/  HMMA.1688.F32.TF32 R208, R236.reuse, R76, R208 ;  /* 0x0000004cecd0723c */ /* 0x048ff000000810d0 */
[----:B----4-:R-:W-:Y:S01]  /*5a890*/  HMMA.1688.F32.TF32 R32, R236, R92, R212 ;  /* 0x0000005cec20723c */ /* 0x010fe200000810d4 */
[----:B------:R-:W2:-:S15]  /*5a8a0*/  LDL.LU R212, [R1+0x170] ;  /* 0x0001700001d47983 */ /* 0x000e9e0000300800 */
[----:B------:R-:W-:-:S03]  /*5a8b0*/  NOP ;  /* 0x0000000000007918 */ /* 0x000fc60000000000 */
[----:B------:R-:W-:Y:S04]  /*5a8c0*/  STL.64 [R1+0xe40], R32 ;  /* 0x000e402001007387 */ /* 0x000fe80000100a00 */
[----:B------:R-:W-:Y:S04]  /*5a8d0*/  STL.64 [R1+0xe48], R34 ;  /* 0x000e482201007387 */ /* 0x000fe80000100a00 */
[----:B------:R-:W2:Y:S04]  /*5a8e0*/  LDL.LU R213, [R1+0x174] ;  /* 0x0001740001d57983 */ /* 0x000ea80000300800 */
[----:B------:R-:W2:Y:S04]  /*5a8f0*/  LDL.LU R214, [R1+0x178] ;  /* 0x0001780001d67983 */ /* 0x000ea80000300800 */
[----:B------:R-:W2:Y:S04]  /*5a900*/  LDL.LU R215, [R1+0x17c] ;  /* 0x00017c0001d77983 */ /* 0x000ea80000300800 */
[----:B------:R-:W-:Y:S04]  /*5a910*/  STL.64 [R1+0xe30], R204 ;  /* 0x000e30cc01007387 */ /* 0x000fe80000100a00 */
[----:B------:R1:W-:Y:S01]  /*5a920*/  STL.64 [R1+0xe38], R206 ;  /* 0x000e38ce01007387 */ /* 0x0003e20000100a00 */
[C---:B------:R-:W-:Y:S03]  /*5a930*/  HMMA.1688.F32.TF32 R216, R236.reuse, R100, R216 ;  /* 0x00000064ecd8723c */ /* 0x040fe600000810d8 */
[----:B------:R-:W-:Y:S04]  /*5a940*/  LDS R32, [R55+UR10+0x4200] ;  /* 0x0042000a37207984 */ /* 0x000fe80008000800 */
[----:B------:R-:W-:Y:S04]  /*5a950*/  LDS R34, [R55+UR10+0x5200] ;  /* 0x0052000a37227984 */ /* 0x000fe80008000800 */
[----:B-1----:R-:W3:Y:S04]  /*5a960*/  LDL.LU.64 R206, [R1+0x4b10] ;  /* 0x004b100001ce7983 */ /* 0x002ee80000300a00 */
[----:B------:R-:W3:Y:S04]  /*5a970*/  LDL.LU.64 R204, [R1+0x4b08] ;  /* 0x004b080001cc7983 */ /* 0x000ee80000300a00 */
[----:B------:R-:W-:Y:S04]  /*5a980*/  STL.64 [R1+0xe20], R208 ;  /* 0x000e20d001007387 */ /* 0x000fe80000100a00 */
[----:B------:R1:W-:Y:S01]  /*5a990*/  STL.64 [R1+0xe28], R210 ;  /* 0x000e28d201007387 */ /* 0x0003e20000100a00 */
[C---:B------:R-:W-:Y:S03]  /*5a9a0*/  HMMA.1688.F32.TF32 R36, R236.reuse, R24, R36 ;  /* 0x00000018ec24723c */ /* 0x040fe60000081024 */
[----:B------:R-:W-:Y:S04]  /*5a9b0*/  LDS R33, [R86+UR10+0x4200] ;  /* 0x0042000a56217984 */ /* 0x000fe80008000800 */
[----:B------:R-:W4:Y:S04]  /*5a9c0*/  LDS R35, [R86+UR10+0x5200] ;  /* 0x0052000a56237984 */ /* 0x000f280008000800 */
[----:B-1----:R-:W3:Y:S04]  /*5a9d0*/  LDL.LU.64 R210, [R1+0x4b00] ;  /* 0x004b000001d27983 */ /* 0x002ee80000300a00 */
[----:B------:R-:W3:Y:S01]  /*5a9e0*/  LDL.LU.64 R208, [R1+0x4af8] ;  /* 0x004af80001d07983 */ /* 0x000ee20000300a00 */
[C---:B------:R-:W-:Y:S03]  /*5a9f0*/  HMMA.1688.F32.TF32 R60, R236.reuse, R156, R60 ;  /* 0x0000009cec3c723c */ /* 0x040fe6000008103c */
[----:B------:R-:W-:Y:S05]  /*5aa00*/  LDS R86, [R0+UR10+0x5280] ;  /* 0x0052800a00567984 */ /* 0x000fea0008000800 */
[C---:B------:R-:W-:Y:S08]  /*5aa10*/  HMMA.1688.F32.TF32 R56, R236.reuse, R160, R56 ;  /* 0x000000a0ec38723c */ /* 0x040ff00000081038 */
[----:B--2---:R-:W-:-:S15]  /*5aa20*/  HMMA.1688.F32.TF32 R212, R236, R104, R212 ;  /* 0x00000068ecd4723c */ /* 0x004fde00000810d4 */
[----:B------:R-:W-:-:S04]  /*5aa30*/  NOP ;  /* 0x0000000000007918 */ /* 0x000fc80000000000 */
[----:B------:R-:W-:Y:S04]  /*5aa40*/  STL.64 [R1+0xe10], R212 ;  /* 0x000e10d401007387 */ /* 0x000fe80000100a00 */
[----:B------:R1:W-:Y:S04]  /*5aa50*/  STL.64 [R1+0xe18], R214 ;  /* 0x000e18d601007387 */ /* 0x0003e80000100a00 */
[----:B------:R-:W-:Y:S04]  /*5aa60*/  STL.64 [R1+0xe00], R216 ;  /* 0x000e00d801007387 */ /* 0x000fe80000100a00 */
[----:B------:R2:W-:Y:S01]  /*5aa70*/  STL.64 [R1+0xe08], R218 ;  /* 0x000e08da01007387 */ /* 0x0005e20000100a00 */
[C---:B-1----:R-:W-:Y:S08]  /*5aa80*/  HMMA.1688.F32.TF32 R212, R236.reuse, R96, R220 ;  /* 0x00000060ecd4723c */ /* 0x042ff000000810dc */
[C---:B--2---:R-:W-:Y:S11]  /*5aa90*/  HMMA.1688.F32.TF32 R216, R236.reuse, R28, R224 ;  /* 0x0000001cecd8723c */ /* 0x044ff600000810e0 */
        /* <DEDUP_REMOVED lines=10> */
[----:B------:R1:W-:Y:S01]  /*5ab40*/  STL.64 [R1+0xdc8], R214 ;  /* 0x000dc8d601007387 */ /* 0x0003e20000100a00 */
[C---:B---3--:R-:W-:Y:S03]  /*5ab50*/  HMMA.1688.F32.TF32 R208, R236.reuse, R108, R208 ;  /* 0x0000006cecd0723c */ /* 0x048fe600000810d0 */
[----:B------:R-:W-:Y:S04]  /*5ab60*/  STL.64 [R1+0xdb0], R216 ;  /* 0x000db0d801007387 */ /* 0x000fe80000100a00 */
[----:B------:R-:W-:Y:S01]  /*5ab70*/  STL.64 [R1+0xdb8], R218 ;  /* 0x000db8da01007387 */ /* 0x000fe20000100a00 */
[C---:B-1----:R-:W-:Y:S03]  /*5ab80*/  HMMA.1688.F32.TF32 R212, R236.reuse, R8, R244 ;  /* 0x00000008ecd4723c */ /* 0x042fe600000810f4 */
[----:B------:R-:W-:Y:S04]  /*5ab90*/  STL.64 [R1+0xda0], R36 ;  /* 0x000da02401007387 */ /* 0x000fe80000100a00 */
[----:B------:R1:W-:Y:S02]  /*5aba0*/  STL.64 [R1+0xda8], R38 ;  /* 0x000da82601007387 */ /* 0x0003e40000100a00 */
[C---:B-1----:R-:W-:Y:S10]  /*5abb0*/  HMMA.1688.F32.TF32 R36, R236.reuse, R112, R204 ;  /* 0x00000070ec24723c */ /* 0x042ff400000810cc */
[----:B------:R-:W-:Y:S04]  /*5abc0*/  STL.64 [R1+0xd90], R212 ;  /* 0x000d90d401007387 */ /* 0x000fe80000100a00 */
[----:B------:R-:W-:Y:S01]  /*5abd0*/  STL.64 [R1+0xd98], R214 ;  /* 0x000d98d601007387 */ /* 0x000fe20000100a00 */
[C---:B------:R-:W-:Y:S03]  /*5abe0*/  HMMA.1688.F32.TF32 R204, R236.reuse, R116, R136 ;  /* 0x00000074eccc723c */ /* 0x040fe60000081088 */
[----:B------:R-:W-:Y:S04]  /*5abf0*/  STL.64 [R1+0xd80], R208 ;  /* 0x000d80d001007387 */ /* 0x000fe80000100a00 */
[----:B------:R-:W-:Y:S01]  /*5ac00*/  STL.64 [R1+0xd88], R210 ;  /* 0x000d88d201007387 */ /* 0x000fe20000100a00 */
        /* <DEDUP_REMOVED lines=8> */
[----:B------:R1:W-:Y:S05]  /*5ac90*/  STL.64 [R1+0xd58], R138 ;  /* 0x000d588a01007387 */ /* 0x0003ea0000100a00 */
[----:B------:R-:W-:Y:S04]  /*5aca0*/  STL.64 [R1+0xd40], R36 ;  /* 0x000d402401007387 */ /* 0x000fe80000100a00 */
[----:B------:R2:W-:Y:S01]  /*5acb0*/  STL.64 [R1+0xd48], R38 ;  /* 0x000d482601007387 */ /* 0x0005e20000100a00 */
[C---:B-1----:R-:W-:Y:S08]  /*5acc0*/  HMMA.1688.F32.TF32 R136, R236.reuse, R132, R248 ;  /* 0x00000084ec88723c */ /* 0x042ff000000810f8 */
[C---:B--2---:R-:W-:Y:S01]  /*5acd0*/  HMMA.1688.F32.TF32 R36, R236.reuse, R152, R68 ;  /* 0x00000098ec24723c */ /* 0x044fe20000081044 */
[----:B------:R-:W-:Y:S04]  /*5ace0*/  STL.64 [R1+0xa0], R140 ;  /* 0x0000a08c01007387 */ /* 0x000fe80000100a00 */
[----:B------:R-:W-:Y:S06]  /*5acf0*/  STL.64 [R1+0xa8], R142 ;  /* 0x0000a88e01007387 */ /* 0x000fec0000100a00 */
[----:B------:R-:W-:Y:S04]  /*5ad00*/  STL.64 [R1+0x90], R136 ;  /* 0x0000908801007387 */ /* 0x000fe80000100a00 */
[----:B------:R-:W-:Y:S04]  /*5ad10*/  STL.64 [R1+0x98], R138 ;  /* 0x0000988a01007387 */ /* 0x000fe80000100a00 */
[----:B------:R-:W-:Y:S04]  /*5ad20*/  STL.64 [R1+0x80], R36 ;  /* 0x0000802401007387 */ /* 0x000fe80000100a00 */
[----:B------:R1:W-:Y:S02]  /*5ad30*/  STL.64 [R1+0x88], R38 ;  /* 0x0000882601007387 */ /* 0x0003e40000100a00 */
[C---:B-1----:R-:W-:Y:S08]  /*5ad40*/  HMMA.1688.F32.TF32 R36, R236.reuse, R164, R4 ;  /* 0x000000a4ec24723c */ /* 0x042ff00000081004 */
[C---:B------:R-:W-:Y:S01]  /*5ad50*/  HMMA.1688.F32.TF32 R4, R236.reuse, R168, R40 ;  /* 0x000000a8ec04723c */ /* 0x040fe20000081028 */
[----:B------:R-:W-:Y:S04]  /*5ad60*/  STL.64 [R1+0x70], R60 ;  /* 0x0000703c01007387 */ /* 0x000fe80000100a00 */
[----:B------:R-:W-:Y:S03]  /*5ad70*/  STL.64 [R1+0x78], R62 ;  /* 0x0000783e01007387 */ /* 0x000fe60000100a00 */
[C---:B------:R-:W-:Y:S01]  /*5ad80*/  HMMA.1688.F32.TF32 R40, R236.reuse, R172, R44 ;  /* 0x000000acec28723c */ /* 0x040fe2000008102c */
        /* <DEDUP_REMOVED lines=88> */
[----:B------:R-:W-:-:S02]  /*5b310*/  IMAD.MOV.U32 R90, RZ, RZ, R85 ;  /* 0x000000ffff5a7224 */ /* 0x000fc400078e0055 */
[----:B------:R-:W-:Y:S01]  /*5b320*/  IMAD.MOV.U32 R91, RZ, RZ, R84 ;  /* 0x000000ffff5b7224 */ /* 0x000fe200078e0054 */
[----:B------:R-:W-:Y:S04]  /*5b330*/  LDS R85, [R87+UR10+0x4280] ;  /* 0x0042800a57557984 */ /* 0x000fe80008000800 */
[----:B------:R-:W-:Y:S04]  /*5b340*/  LDS R84, [R0+UR10+0x4280] ;  /* 0x0042800a00547984 */ /* 0x000fe80008000800 */
[----:B------:R-:W1:Y:S01]  /*5b350*/  LDS R87, [R87+UR10+0x5280] ;  /* 0x0052800a57577984 */ /* 0x000e620008000800 */
[----:B----4-:R-:W-:Y:S08]  /*5b360*/  HMMA.1688.F32.TF32 R56, R32, R20, R56 ;  /* 0x000000142038723c */ /* 0x010ff00000081038 */
[C---:B--2---:R-:W-:Y:S08]  /*5b370*/  HMMA.1688.F32.TF32 R248, R236.reuse, R188, R248 ;  /* 0x000000bcecf8723c */ /* 0x044ff000000810f8 */
[C---:B---3--:R-:W-:Y:S11]  /*5b380*/  HMMA.1688.F32.TF32 R136, R236.reuse, R184, R208 ;  /* 0x000000b8ec88723c */ /* 0x048ff600000810d0 */
[----:B------:R-:W-:Y:S01]  /*5b390*/  STL.64 [R1+0x47e0], R250 ;  /* 0x0047e0fa01007387 */ /* 0x000fe20000100a00 */
[C---:B------:R-:W-:Y:S07]  /*5b3a0*/  HMMA.1688.F32.TF32 R244, R236.reuse, R192, R244 ;  /* 0x000000c0ecf4723c */ /* 0x040fee00000810f4 */
[----:B------:R-:W-:Y:S04]  /*5b3b0*/  STL.64 [R1], R136 ;  /* 0x0000008801007387 */ /* 0x000fe80000100a00 */
[----:B------:R2:W-:Y:S01]  /*5b3c0*/  STL.64 [R1+0x8], R138 ;  /* 0x0000088a01007387 */ /* 0x0005e20000100a00 */
[----:B------:R-:W-:Y:S08]  /*5b3d0*/  HMMA.1688.F32.TF32 R240, R236, R196, R240 ;  /* 0x000000c4ecf0723c */ /* 0x000ff000000810f0 */
[----:B--2---:R-:W-:Y:S08]  /*5b3e0*/  HMMA.1688.F32.TF32 R136, R32, R92, R216 ;  /* 0x0000005c2088723c */ /* 0x004ff000000810d8 */
        /* <DEDUP_REMOVED lines=10> */
[----:B------:R2:W-:Y:S05]  /*5b490*/  STL.64 [R1+0xb8], R138 ;  /* 0x0000b88a01007387 */ /* 0x0005ea0000100a00 */
[C---:B------:R-:W-:Y:S08]  /*5b4a0*/  HMMA.1688.F32.TF32 R36, R32.reuse, R104, R36 ;  /* 0x000000682024723c */ /* 0x040ff00000081024 */
[C---:B--2---:R-:W-:Y:S03]  /*5b4b0*/  HMMA.1688.F32.TF32 R136, R32.reuse, R76, R224 ;  /* 0x0000004c2088723c */ /* 0x044fe600000810e0 */
[----:B------:R-:W-:Y:S04]  /*5b4c0*/  STL.64 [R1+0x3e0], R140 ;  /* 0x0003e08c01007387 */ /* 0x000fe80000100a00 */
[----:B------:R2:W-:Y:S02]  /*5b4d0*/  STL.64 [R1+0x3e8], R142 ;  /* 0x0003e88e01007387 */ /* 0x0005e40000100a00 */
[C---:B--2---:R-:W-:Y:S10]  /*5b4e0*/  HMMA.1688.F32.TF32 R140, R32.reuse, R100, R228 ;  /* 0x00000064208c723c */ /* 0x044ff400000810e4 */
[----:B------:R-:W-:Y:S04]  /*5b4f0*/  STL.64 [R1+0x3d0], R136 ;  /* 0x0003d08801007387 */ /* 0x000fe80000100a00 */
[----:B------:R2:W-:Y:S04]  /*5b500*/  STL.64 [R1+0x3d8], R138 ;  /* 0x0003d88a01007387 */ /* 0x0005e80000100a00 */
[----:B------:R-:W-:Y:S04]  /*5b510*/  STL.64 [R1+0x3c0], R36 ;  /* 0x0003c02401007387 */ /* 0x000fe80000100a00 */
[----:B------:R3:W-:Y:S01]  /*5b520*/  STL.64 [R1+0x3c8], R38 ;  /* 0x0003c82601007387 */ /* 0x0007e20000100a00 */
[C---:B--2---:R-:W-:Y:S08]  /*5b530*/  HMMA.1688.F32.TF32 R136, R32.reuse, R96, R232 ;  /* 0x000000602088723c */ /* 0x044ff000000810e8 */
[C---:B---3--:R-:W-:Y:S01]  /*5b540*/  HMMA.1688.F32.TF32 R36, R32.reuse, R28, R68 ;  /* 0x0000001c2024723c */ /* 0x048fe20000081044 */
[----:B------:R-:W-:Y:S04]  /*5b550*/  STL.64 [R1+0x3b0], R140 ;  /* 0x0003b08c01007387 */ /* 0x000fe80000100a00 */
[----:B------:R-:W-:Y:S03]  /*5b560*/  STL.64 [R1+0x3b8], R142 ;  /* 0x0003b88e01007387 */ /* 0x000fe60000100a00 */
[C---:B------:R-:W-:Y:S03]  /*5b570*/  HMMA.1688.F32.TF32 R60, R32.reuse, R24, R60 ;  /* 0x00000018203c723c */ /* 0x040fe6000008103c */
[----:B------:R-:W-:Y:S04]  /*5b580*/  STL.64 [R1+0x3a0], R136 ;  /* 0x0003a08801007387 */ /* 0x000fe80000100a00 */
[----:B------:R-:W-:Y:S04]  /*5b590*/  STL.64 [R1+0x3a8], R138 ;  /* 0x0003a88a01007387 */ /* 0x000fe80000100a00 */
[----:B------:R-:W-:Y:S04]  /*5b5a0*/  STL.64 [R1+0x390], R36 ;  /* 0x0003902401007387 */ /* 0x000fe80000100a00 */
[----:B------:R2:W-:Y:S02]  /*5b5b0*/  STL.64 [R1+0x398], R38 ;  /* 0x0003982601007387 */ /* 0x0005e40000100a00 */
[C---:B--2---:R-:W-:Y:S08]  /*5b5c0*/  HMMA.1688.F32.TF32 R36, R32.reuse, R16, R4 ;  /* 0x000000102024723c */ /* 0x044ff00000081004 */
        /* <DEDUP_REMOVED lines=10> */
[C---:B--2---:R-:W-:Y:S08]  /*5b670*/  HMMA.1688.F32.TF32 R36, R32.reuse, R108, R80 ;  /* 0x0000006c2024723c */ /* 0x044ff00000081050 */
[----:B---3--:R-:W-:Y:S01]  /*5b680*/  HMMA.1688.F32.TF32 R4, R32, R112, R88 ;  /* 0x000000702004723c */ /* 0x008fe20000081058 */
        /* <DEDUP_REMOVED lines=91> */
[----:B------:R-:W-:Y:S02]  /*5bc40*/  IMAD.MOV.U32 R217, RZ, RZ, R64 ;  /* 0x000000ffffd97224 */ /* 0x000fe400078e0040 */
[----:B------:R-:W-:Y:S02]  /*5bc50*/  IMAD.MOV.U32 R218, RZ, RZ, R53 ;  /* 0x000000ffffda7224 */ /* 0x000fe400078e0035 */
[----:B------:R-:W-:Y:S02]  /*5bc60*/  IMAD.MOV.U32 R219, RZ, RZ, R52 ;  /* 0x000000ffffdb7224 */ /* 0x000fe400078e0034 */
[----:B----4-:R-:W-:Y:S02]  /*5bc70*/  IMAD.MOV.U32 R207, RZ, RZ, R49 ;  /* 0x000000ffffcf7224 */ /* 0x010fe400078e0031 */
[----:B------:R-:W-:Y:S02]  /*5bc80*/  IMAD.MOV.U32 R206, RZ, RZ, R48 ;  /* 0x000000ffffce7224 */ /* 0x000fe400078e0030 */
        /* <DEDUP_REMOVED lines=18> */
[C---:B------:R-:W-:Y:S08]  /*5bdb0*/  HMMA.1688.F32.TF32 R144, R32.reuse, R176, R144 ;  /* 0x000000b02090723c */ /* 0x040ff00000081090 */
[C---:B------:R-:W-:Y:S08]  /*5bdc0*/  HMMA.1688.F32.TF32 R88, R32.reuse, R152, R88 ;  /* 0x000000982058723c */ /* 0x040ff00000081058 */
[C---:B------:R-:W-:Y:S08]  /*5bdd0*/  HMMA.1688.F32.TF32 R80, R32.reuse, R132, R80 ;  /* 0x000000842050723c */ /* 0x040ff00000081050 */
[C---:B------:R-:W-:Y:S08]  /*5bde0*/  HMMA.1688.F32.TF32 R44, R32.reuse, R128, R44 ;  /* 0x00000080202c723c */ /* 0x040ff0000008102c */
[C---:B------:R-:W-:Y:S08]  /*5bdf0*/  HMMA.1688.F32.TF32 R56, R32.reuse, R120, R56 ;  /* 0x000000782038723c */ /* 0x040ff00000081038 */
[C---:B------:R-:W-:Y:S08]  /*5be00*/  HMMA.1688.F32.TF32 R60, R32.reuse, R116, R60 ;  /* 0x00000074203c723c */ /* 0x040ff0000008103c */
[C---:B--2---:R-:W-:Y:S11]  /*5be10*/  HMMA.1688.F32.TF32 R40, R32.reuse, R124, R40 ;  /* 0x0000007c2028723c */ /* 0x044ff60000081028 */
[----:B------:R1:W-:Y:S04]  /*5be20*/  STL.64 [R1+0x310], R60 ;  /* 0x0003103c01007387 */ /* 0x0003e80000100a00 */
[----:B------:R-:W-:Y:S04]  /*5be30*/  STL.64 [R1+0x318], R62 ;  /* 0x0003183e01007387 */ /* 0x000fe80000100a00 */
[----:B-1----:R-:W2:Y:S01]  /*5be40*/  LDL.LU.64 R60, [R1+0x4ad0] ;  /* 0x004ad000013c7983 */ /* 0x002ea20000300a00 */
[C---:B---3--:R-:W-:Y:S03]  /*5be50*/  HMMA.1688.F32.TF32 R236, R32.reuse, R156, R236 ;  /* 0x0000009c20ec723c */ /* 0x048fe600000810ec */
[----:B------:R1:W-:Y:S04]  /*5be60*/  STL.64 [R1+0x300], R56 ;  /* 0x0003003801007387 */ /* 0x0003e80000100a00 */
[----:B------:R-:W-:Y:S04]  /*5be70*/  STL.64 [R1+0x308], R58 ;  /* 0x0003083a01007387 */ /* 0x000fe80000100a00 */
[----:B-1----:R-:W3:Y:S04]  /*5be80*/  LDL.LU.64 R56, [R1+0x4ac8] ;  /* 0x004ac80001387983 */ /* 0x002ee80000300a00 */
[----:B------:R1:W-:Y:S04]  /*5be90*/  STL.64 [R1+0x2f0], R40 ;  /* 0x0002f02801007387 */ /* 0x0003e80000100a00 */
[----:B------:R-:W-:Y:S04]  /*5bea0*/  STL.64 [R1+0x2f8], R42 ;  /* 0x0002f82a01007387 */ /* 0x000fe80000100a00 */
[----:B-1----:R-:W2:Y:S04]  /*5beb0*/  LDL.LU.64 R40, [R1+0x4ac0] ;  /* 0x004ac00001287983 */ /* 0x002ea80000300a00 */
        /* <DEDUP_REMOVED lines=22> */
[----:B------:R-:W-:Y:S01]  /*5c020*/  STL.64 [R1+0x270], R236 ;  /* 0x000270ec01007387 */ /* 0x000fe20000100a00 */
[C---:B------:R-:W-:Y:S03]  /*5c030*/  HMMA.1688.F32.TF32 R140, R32.reuse, R184, R136 ;  /* 0x000000b8208c723c */ /* 0x040fe60000081088 */
[----:B------:R-:W-:Y:S04]  /*5c040*/  STL.64 [R1+0x278], R238 ;  /* 0x000278ee01007387 */ /* 0x000fe80000100a00 */
[----:B------:R-:W-:Y:S01]  /*5c050*/  STL.64 [R1+0x260], R144 ;  /* 0x0002609001007387 */ /* 0x000fe20000100a00 */
[C---:B------:R-:W-:Y:S03]  /*5c060*/  HMMA.1688.F32.TF32 R136, R32.reuse, R192, R208 ;  /* 0x000000c02088723c */ /* 0x040fe600000810d0 */
[----:B------:R1:W-:Y:S05]  /*5c070*/  STL.64 [R1+0x268], R146 ;  /* 0x0002689201007387 */ /* 0x0003ea0000100a00 */
[C---:B-1----:R-:W-:Y:S01]  /*5c080*/  HMMA.1688.F32.TF32 R144, R32.reuse, R188, R204 ;  /* 0x000000bc2090723c */ /* 0x042fe200000810cc */
[----:B------:R-:W-:Y:S04]  /*5c090*/  STL.64 [R1+0x250], R148 ;  /* 0x0002509401007387 */ /* 0x000fe80000100a00 */
[----:B------:R-:W-:Y:S04]  /*5c0a0*/  STL.64 [R1+0x258], R150 ;  /* 0x0002589601007387 */ /* 0x000fe80000100a00 */
[----:B------:R-:W-:Y:S04]  /*5c0b0*/  STL.64 [R1+0x240], R140 ;  /* 0x0002408c01007387 */ /* 0x000fe80000100a00 */
[----:B------:R1:W-:Y:S06]  /*5c0c0*/  STL.64 [R1+0x248], R142 ;  /* 0x0002488e01007387 */ /* 0x0003ec0000100a00 */
[----:B------:R-:W-:Y:S04]  /*5c0d0*/  STL.64 [R1+0x230], R144 ;  /* 0x0002309001007387 */ /* 0x000fe80000100a00 */
[----:B------:R-:W-:Y:S01]  /*5c0e0*/  STL.64 [R1+0x238], R146 ;  /* 0x0002389201007387 */ /* 0x000fe20000100a00 */
[C---:B-1----:R-:W-:Y:S03]  /*5c0f0*/  HMMA.1688.F32.TF32 R140, R32.reuse, R196, R212 ;  /* 0x000000c4208c723c */ /* 0x042fe600000810d4 */
[----:B------:R-:W-:Y:S04]  /*5c100*/  STL.64 [R1+0x220], R136 ;  /* 0x0002208801007387 */ /* 0x000fe80000100a00 */
[----:B------:R1:W-:Y:S02]  /*5c110*/  STL.64 [R1+0x228], R138 ;  /* 0x0002288a01007387 */ /* 0x0003e40000100a00 */
[----:B-1----:R-:W-:Y:S08]  /*5c120*/  HMMA.1688.F32.TF32 R136, R32, R200, R216 ;  /* 0x000000c82088723c */ /* 0x002ff000000810d8 */
[C---:B------:R-:W-:Y:S02]  /*5c130*/  HMMA.1688.F32.TF32 R32, R84.reuse, R92, R220 ;  /* 0x0000005c5420723c */ /* 0x040fe400000810dc */
[----:B------:R-:W-:Y:S04]  /*5c140*/  STL.64 [R1+0x210], R140 ;  /* 0x0002108c01007387 */ /* 0x000fe80000100a00 */
[----:B------:R4:W-:Y:S05]  /*5c150*/  STL.64 [R1+0x218], R142 ;  /* 0x0002188e01007387 */ /* 0x0009ea0000100a00 */
[----:B------:R-:W-:Y:S04]  /*5c160*/  STL.64 [R1+0xd0], R136 ;  /* 0x0000d08801007387 */ /* 0x000fe80000100a00 */
[----:B------:R-:W-:Y:S01]  /*5c170*/  STL.64 [R1+0xd8], R138 ;  /* 0x0000d88a01007387 */ /* 0x000fe20000100a00 */
[C---:B----4-:R-:W-:Y:S03]  /*5c180*/  HMMA.1688.F32.TF32 R140, R84.reuse, R72, R224 ;  /* 0x00000048548c723c */ /* 0x050fe600000810e0 */
[----:B------:R-:W-:Y:S04]  /*5c190*/  STL.64 [R1+0xc0], R32 ;  /* 0x0000c02001007387 */ /* 0x000fe80000100a00 */
[----:B------:R1:W-:Y:S02]  /*5c1a0*/  STL.64 [R1+0xc8], R34 ;  /* 0x0000c82201007387 */ /* 0x0003e40000100a00 */
[C---:B-1----:R-:W-:Y:S10]  /*5c1b0*/  HMMA.1688.F32.TF32 R32, R84.reuse, R76, R36 ;  /* 0x0000004c5420723c */ /* 0x042ff40000081024 */
[----:B------:R-:W-:Y:S04]  /*5c1c0*/  STL.64 [R1+0x200], R140 ;  /* 0x0002008c01007387 */ /* 0x000fe80000100a00 */
[----:B------:R-:W-:Y:S01]  /*5c1d0*/  STL.64 [R1+0x208], R142 ;  /* 0x0002088e01007387 */ /* 0x000fe20000100a00 */
[C---:B------:R-:W-:Y:S08]  /*5c1e0*/  HMMA.1688.F32.TF32 R136, R84.reuse, R104, R228 ;  /* 0x000000685488723c */ /* 0x040ff000000810e4 */
[C---:B------:R-:W-:Y:S01]  /*5c1f0*/  HMMA.1688.F32.TF32 R36, R84.reuse, R100, R232 ;  /* 0x000000645424723c */ /* 0x040fe200000810e8 */
[----:B------:R-:W-:Y:S04]  /*5c200*/  STL.64 [R1+0x1f0], R32 ;  /* 0x0001f02001007387 */ /* 0x000fe80000100a00 */
[----:B------:R1:W-:Y:S03]  /*5c210*/  STL.64 [R1+0x1f8], R34 ;  /* 0x0001f82201007387 */ /* 0x0003e60000100a00 */
[C---:B------:R-:W-:Y:S08]  /*5c220*/  HMMA.1688.F32.TF32 R4, R84.reuse, R28, R4 ;  /* 0x0000001c5404723c */ /* 0x040ff00000081004 */
[C---:B-1----:R-:W-:Y:S01]  /*5c230*/  HMMA.1688.F32.TF32 R32, R84.reuse, R96, R68 ;  /* 0x000000605420723c */ /* 0x042fe20000081044 */
[----:B------:R-:W-:Y:S04]  /*5c240*/  STL.64 [R1+0x1e0], R136 ;  /* 0x0001e08801007387 */ /* 0x000fe80000100a00 */
[----:B------:R-:W-:Y:S04]  /*5c250*/  STL.64 [R1+0x1e8], R138 ;  /* 0x0001e88a01007387 */ /* 0x000fe80000100a00 */
[----:B------:R-:W-:Y:S04]  /*5c260*/  STL.64 [R1+0x1d0], R36 ;  /* 0x0001d02401007387 */ /* 0x000fe80000100a00 */
[----:B------:R-:W-:Y:S04]  /*5c270*/  STL.64 [R1+0x1d8], R38 ;  /* 0x0001d82601007387 */ /* 0x000fe80000100a00 */
        /* <DEDUP_REMOVED lines=8> */
[----:B-1----:R-:W2:Y:S04]  /*5c300*/  LDL.LU R4, [R1+0x2280] ;  /* 0x0022800001047983 */ /* 0x002ea80000300800 */
        /* <DEDUP_REMOVED lines=63> */
[C---:B------:R-:W-:Y:S11]  /*5c700*/  HMMA.1688.F32.TF32 R32, R84.reuse, R16, R144 ;  /* 0x000000105420723c */ /* 0x040ff60000081090 */
[----:B------:R-:W-:Y:S04]  /*5c710*/  STL.64 [R1+0x1a0], R236 ;  /* 0x0001a0ec01007387 */ /* 0x000fe80000100a00 */
[----:B------:R-:W-:Y:S01]  /*5c720*/  STL.64 [R1+0x1a8], R238 ;  /* 0x0001a8ee01007387 */ /* 0x000fe20000100a00 */
[C---:B------:R-:W-:Y:S03]  /*5c730*/  HMMA.1688.F32.TF32 R140, R84.reuse, R12, R140 ;  /* 0x0000000c548c723c */ /* 0x040fe6000008108c */
[----:B------:R-:W-:Y:S04]  /*5c740*/  STL.64 [R1+0x190], R148 ;  /* 0x0001909401007387 */ /* 0x000fe80000100a00 */
[----:B------:R-:W-:Y:S04]  /*5c750*/  STL.64 [R1+0x198], R150 ;  /* 0x0001989601007387 */ /* 0x000fe80000100a00 */
        /* <DEDUP_REMOVED lines=13> */
[----:B------:R-:W-:Y:S05]  /*5c830*/  STL.64 [R1+0x148], R142 ;  /* 0x0001488e01007387 */ /* 0x000fea0000100a00 */
[----:B------:R-:W-:Y:S04]  /*5c840*/  STL.64 [R1+0x130], R136 ;  /* 0x0001308801007387 */ /* 0x000fe80000100a00 */
[----:B------:R-:W-:Y:S04]  /*5c850*/  STL.64 [R1+0x138], R138 ;  /* 0x0001388a01007387 */ /* 0x000fe80000100a00 */
[----:B------:R-:W-:Y:S04]  /*5c860*/  STL.64 [R1+0x120], R32 ;  /* 0x0001202001007387 */ /* 0x000fe80000100a00 */
[----:B------:R-:W-:Y:S04]  /*5c870*/  STL.64 [R1+0x128], R34 ;  /* 0x0001282201007387 */ /* 0x000fe80000100a00 */
[----:B------:R1:W-:Y:S04]  /*5c880*/  STL.64 [R1+0x110], R4 ;  /* 0x0001100401007387 */ /* 0x0003e80000100a00 */
[----:B------:R2:W-:Y:S04]  /*5c890*/  STL.64 [R1+0x118], R6 ;  /* 0x0001180601007387 */ /* 0x0005e80000100a00 */
[----:B------:R-:W3:Y:S04]  /*5c8a0*/  LDL.LU R54, [R1+0x2208] ;  /* 0x0022080001367983 */ /* 0x000ee80000300800 */
[----:B------:R-:W3:Y:S04]  /*5c8b0*/  LDL.LU R55, [R1+0x220c] ;  /* 0x00220c0001377983 */ /* 0x000ee80000300800 */
[----:B-1----:R-:W4:Y:S04]  /*5c8c0*/  LDL.LU R4, [R1+0x21f0] ;  /* 0x0021f00001047983 */ /* 0x002f280000300800 */
[----:B------:R-:W4:Y:S04]  /*5c8d0*/  LDL.LU R5, [R1+0x21f4] ;  /* 0x0021f40001057983 */ /* 0x000f280000300800 */
[----:B--2---:R-:W4:Y:S04]  /*5c8e0*/  LDL.LU R6, [R1+0x21f8] ;  /* 0x0021f80001067983 */ /* 0x004f280000300800 */
[----:B------:R-:W4:Y:S01]  /*5c8f0*/  LDL.LU R7, [R1+0x21fc] ;  /* 0x0021fc0001077983 */ /* 0x000f220000300800 */
[C---:B------:R-:W-:Y:S08]  /*5c900*/  HMMA.1688.F32.TF32 R32, R84.reuse, R128, R224 ;  /* 0x000000805420723c */ /* 0x040ff000000810e0 */
[C---:B------:R-:W-:Y:S08]  /*5c910*/  HMMA.1688.F32.TF32 R136, R84.reuse, R132, R36 ;  /* 0x000000845488723c */ /* 0x040ff00000081024 */
[----:B------:R-:W-:Y:S01]  /*5c920*/  HMMA.1688.F32.TF32 R36, R84, R152, R228 ;  /* 0x000000985424723c */ /* 0x000fe200000810e4 */
[----:B------:R-:W-:-:S02]  /*5c930*/  IMAD.MOV.U32 R66, RZ, RZ, R49 ;  /* 0x000000ffff427224 */ /* 0x000fc400078e0031 */
[----:B------:R-:W-:Y:S01]  /*5c940*/  IMAD.MOV.U32 R67, RZ, RZ, R48 ;  /* 0x000000ffff437224 */ /* 0x000fe200078e0030 */
[----:B------:R-:W-:Y:S04]  /*5c950*/  STL.64 [R1+0x100], R32 ;  /* 0x0001002001007387 */ /* 0x000fe80000100a00 */
[----:B------:R1:W-:Y:S01]  /*5c960*/  STL.64 [R1+0x108], R34 ;  /* 0x0001082201007387 */ /* 0x0003e20000100a00 */
[C---:B------:R-:W-:Y:S01]  /*5c970*/  HMMA.1688.F32.TF32 R40, R84.reuse, R164, R40 ;  /* 0x000000a45428723c */ /* 0x040fe20000081028 */
[C---:B------:R-:W-:Y:S02]  /*5c980*/  LOP3.LUT R246, R0.reuse, 0x40, RZ, 0x3c, !PT ;  /* 0x0000004000f67812 */ /* 0x040fe400078e3cff */
[----:B------:R-:W-:Y:S01]  /*5c990*/  LOP3.LUT R247, R0, 0x60, RZ, 0x3c, !PT ;  /* 0x0000006000f77812 */ /* 0x000fe200078e3cff */
[----:B------:R-:W-:Y:S04]  /*5c9a0*/  LDS R228, [R0+UR10+0x4300] ;  /* 0x0043000a00e47984 */ /* 0x000fe80008000800 */
[C---:B------:R-:W-:Y:S01]  /*5c9b0*/  HMMA.1688.F32.TF32 R44, R84.reuse, R168, R44 ;  /* 0x000000a8542c723c */ /* 0x040fe2000008102c */
[----:B------:R-:W-:Y:S07]  /*5c9c0*/  LDS R230, [R0+UR10+0x5300] ;  /* 0x0053000a00e67984 */ /* 0x000fee0008000800 */
[C---:B-1----:R-:W-:Y:S01]  /*5c9d0*/  HMMA.1688.F32.TF32 R32, R84.reuse, R156, R232 ;  /* 0x0000009c5420723c */ /* 0x042fe200000810e8 */
[----:B------:R-:W-:Y:S04]  /*5c9e0*/  STL.64 [R1+0xf0], R136 ;  /* 0x0000f08801007387 */ /* 0x000fe80000100a00 */
[----:B------:R-:W-:Y:S03]  /*5c9f0*/  STL.64 [R1+0xf8], R138 ;  /* 0x0000f88a01007387 */ /* 0x000fe60000100a00 */
[C---:B---3--:R-:W-:Y:S11]  /*5ca00*/  HMMA.1688.F32.TF32 R48, R84.reuse, R172, R52 ;  /* 0x000000ac5430723c */ /* 0x048ff60000081034 */
[----:B------:R-:W-:Y:S04]  /*5ca10*/  STL.64 [R1+0x4650], R34 ;  /* 0x0046502201007387 */ /* 0x000fe80000100a00 */
[----:B------:R-:W-:Y:S04]  /*5ca20*/  STL.64 [R1+0xe0], R36 ;  /* 0x0000e02401007387 */ /* 0x000fe80000100a00 */
[----:B------:R1:W-:Y:S01]  /*5ca30*/  STL.64 [R1+0xe8], R38 ;  /* 0x0000e82601007387 */ /* 0x0003e20000100a00 */
[C---:B------:R-:W-:Y:S03]  /*5ca40*/  HMMA.1688.F32.TF32 R64, R84.reuse, R188, R64 ;  /* 0x000000bc5440723c */ /* 0x040fe60000081040 */
[----:B------:R-:W-:Y:S04]  /*5ca50*/  LDS R216, [R246+UR10+0x4280] ;  /* 0x0042800af6d87984 */ /* 0x000fe80008000800 */
[----:B------:R-:W-:Y:S01]  /*5ca60*/  LDS R218, [R246+UR10+0x5280] ;  /* 0x0052800af6da7984 */ /* 0x000fe20008000800 */
[C---:B-1----:R-:W-:Y:S03]  /*5ca70*/  HMMA.1688.F32.TF32 R36, R84.reuse, R160, R68 ;  /* 0x000000a05424723c */ /* 0x042fe60000081044 */
[----:B------:R-:W-:Y:S04]  /*5ca80*/  STL.64 [R1+0x4648], R32 ;  /* 0x0046482001007387 */ /* 0x000fe80000100a00 */
[----:B------:R-:W-:Y:S04]  /*5ca90*/  LDS R217, [R247+UR10+0x4280] ;  /* 0x0042800af7d97984 */ /* 0x000fe80008000800 */
[----:B------:R-:W1:Y:S08]  /*5caa0*/  LDS R219, [R247+UR10+0x5280] ;  /* 0x0052800af7db7984 */ /* 0x000e700008000800 */
[----:B------:R-:W-:Y:S04]  /*5cab0*/  STL.64 [R1+0x4660], R38 ;  /* 0x0046602601007387 */ /* 0x000fe80000100a00 */
[----:B------:R-:W-:Y:S04]  /*5cac0*/  STL.64 [R1+0x4658], R36 ;  /* 0x0046582401007387 */ /* 0x000fe80000100a00 */
[----:B------:R-:W-:Y:S04]  /*5cad0*/  STL.64 [R1+0x4670], R42 ;  /* 0x0046702a01007387 */ /* 0x000fe80000100a00 */
[----:B------:R-:W-:Y:S04]  /*5cae0*/  STL.64 [R1+0x4668], R40 ;  /* 0x0046682801007387 */ /* 0x000fe80000100a00 */
[----:B------:R-:W2:Y:S04]  /*5caf0*/  LDL.LU R58, [R1+0x21e8] ;  /* 0x0021e800013a7983 */ /* 0x000ea80000300800 */
[----:B------:R-:W2:Y:S04]  /*5cb00*/  LDL.LU R59, [R1+0x21ec] ;  /* 0x0021ec00013b7983 */ /* 0x000ea80000300800 */
[----:B------:R-:W3:Y:S04]  /*5cb10*/  LDL.LU R62, [R1+0x21d8] ;  /* 0x0021d800013e7983 */ /* 0x000ee80000300800 */
[----:B------:R-:W3:Y:S04]  /*5cb20*/  LDL.LU R63, [R1+0x21dc] ;  /* 0x0021dc00013f7983 */ /* 0x000ee80000300800 */
[----:B------:R-:W-:Y:S04]  /*5cb30*/  STL.64 [R1+0x4680], R46 ;  /* 0x0046802e01007387 */ /* 0x000fe80000100a00 */
[----:B------:R-:W-:Y:S04]  /*5cb40*/  STL.64 [R1+0x4678], R44 ;  /* 0x0046782c01007387 */ /* 0x000fe80000100a00 */
[----:B------:R-:W-:Y:S04]  /*5cb50*/  STL.64 [R1+0x4690], R50 ;  /* 0x0046903201007387 */ /* 0x000fe80000100a00 */
[----:B------:R-:W-:Y:S04]  /*5cb60*/  STL.64 [R1+0x4688], R48 ;  /* 0x0046883001007387 */ /* 0x000fe80000100a00 */
[----:B------:R-:W3:Y:S04]  /*5cb70*/  LDL.LU R68, [R1+0x21b0] ;  /* 0x0021b00001447983 */ /* 0x000ee80000300800 */
[----:B------:R-:W3:Y:S04]  /*5cb80*/  LDL.LU R69, [R1+0x21b4] ;  /* 0x0021b40001457983 */ /* 0x000ee80000300800 */
[----:B------:R-:W3:Y:S04]  /*5cb90*/  LDL.LU R70, [R1+0x21b8] ;  /* 0x0021b80001467983 */ /* 0x000ee80000300800 */
[----:B------:R-:W3:Y:S01]  /*5cba0*/  LDL.LU R71, [R1+0x21bc] ;  /* 0x0021bc0001477983 */ /* 0x000ee20000300800 */
[C---:B----4-:R-:W-:Y:S03]  /*5cbb0*/  HMMA.1688.F32.TF32 R52, R84.reuse, R176, R4 ;  /* 0x000000b05434723c */ /* 0x050fe60000081004 */
        /* <DEDUP_REMOVED lines=8> */
[----:B------:R-:W-:Y:S04]  /*5cc40*/  STL.64 [R1+0x46a0], R54 ;  /* 0x0046a03601007387 */ /* 0x000fe80000100a00 */
[----:B------:R-:W-:Y:S01]  /*5cc50*/  STL.64 [R1+0x4698], R52 ;  /* 0x0046983401007387 */ /* 0x000fe20000100a00 */
[C---:B--2---:R-:W-:Y:S08]  /*5cc60*/  HMMA.1688.F32.TF32 R56, R84.reuse, R180, R56 ;  /* 0x000000b45438723c */ /* 0x044ff00000081038 */
[C---:B---3--:R-:W-:Y:S11]  /*5cc70*/  HMMA.1688.F32.TF32 R60, R84.reuse, R184, R60 ;  /* 0x000000b8543c723c */ /* 0x048ff6000008103c */
[----:B------:R-:W-:Y:S04]  /*5cc80*/  STL.64 [R1+0x46b0], R58 ;  /* 0x0046b03a01007387 */ /* 0x000fe80000100a00 */
[----:B------:R-:W-:Y:S04]  /*5cc90*/  STL.64 [R1+0x46a8], R56 ;  /* 0x0046a83801007387 */ /* 0x000fe80000100a00 */
[----:B------:R-:W-:Y:S04]  /*5cca0*/  STL.64 [R1+0x46c0], R62 ;  /* 0x0046c03e01007387 */ /* 0x000fe80000100a00 */
[----:B------:R-:W-:Y:S04]  /*5ccb0*/  STL.64 [R1+0x46b8], R60 ;  /* 0x0046b83c01007387 */ /* 0x000fe80000100a00 */
[----:B------:R-:W2:Y:S04]  /*5ccc0*/  LDL.LU R224, [R1+0x910] ;  /* 0x0009100001e07983 */ /* 0x000ea80000300800 */
[----:B------:R-:W2:Y:S01]  /*5ccd0*/  LDL.LU R225, [R1+0x914] ;  /* 0x0009140001e17983 */ /* 0x000ea20000300800 */
[C---:B------:R-:W-:Y:S03]  /*5cce0*/  HMMA.1688.F32.TF32 R68, R84.reuse, R192, R68 ;  /* 0x000000c05444723c */ /* 0x040fe60000081044 */
[----:B------:R-:W2:Y:S04]  /*5ccf0*/  LDL.LU R226, [R1+0x918] ;  /* 0x0009180001e27983 */ /* 0x000ea80000300800 */
[----:B------:R-:W2:Y:S04]  /*5cd00*/  LDL.LU R227, [R1+0x91c] ;  /* 0x00091c0001e37983 */ /* 0x000ea80000300800 */
[----:B------:R-:W3:Y:S04]  /*5cd10*/  LDL.LU R220, [R1+0x920] ;  /* 0x0009200001dc7983 */ /* 0x000ee80000300800 */
[----:B------:R-:W3:Y:S04]  /*5cd20*/  LDL.LU R221, [R1+0x924] ;  /* 0x0009240001dd7983 */ /* 0x000ee80000300800 */
        /* <DEDUP_REMOVED lines=10> */
[C---:B----4-:R-:W-:Y:S08]  /*5cdd0*/  HMMA.1688.F32.TF32 R80, R84.reuse, R196, R80 ;  /* 0x000000c45450723c */ /* 0x050ff00000081050 */
[----:B------:R-:W-:Y:S11]  /*5cde0*/  HMMA.1688.F32.TF32 R84, R84, R200, R4 ;  /* 0x000000c85454723c */ /* 0x000ff60000081004 */
        /* <DEDUP_REMOVED lines=8> */
[----:B-1----:R-:W-:-:S15]  /*5ce70*/  HMMA.1688.F32.TF32 R88, R216, R92, R88 ;  /* 0x0000005cd858723c */ /* 0x002fde0000081058 */
[----:B------:R-:W-:-:S04]  /*5ce80*/  NOP ;  /* 0x0000000000007918 */ /* 0x000fc80000000000 */
[----:B------:R-:W-:Y:S04]  /*5ce90*/  STL.64 [R1+0x4710], R90 ;  /* 0x0047105a01007387 */ /* 0x000fe80000100a00 */
[----:B------:R-:W-:Y:S01]  /*5cea0*/  STL.64 [R1+0x4708], R88 ;  /* 0x0047085801007387 */ /* 0x000fe20000100a00 */
[C---:B--2---:R-:W-:Y:S08]  /*5ceb0*/  HMMA.1688.F32.TF32 R224, R216.reuse, R72, R224 ;  /* 0x00000048d8e0723c */ /* 0x044ff000000810e0 */
[C---:B---3--:R-:W-:Y:S11]  /*5cec0*/  HMMA.1688.F32.TF32 R136, R216.reuse, R76, R220 ;  /* 0x0000004cd888723c */ /* 0x048ff600000810dc */
[----:B------:R-:W-:Y:S04]  /*5ced0*/  STL [R1+0x454c], R224 ;  /* 0x00454ce001007387 */ /* 0x000fe80000100800 */
[----:B------:R-:W-:Y:S04]  /*5cee0*/  STL [R1+0x4548], R225 ;  /* 0x004548e101007387 */ /* 0x000fe80000100800 */
[----:B------:R-:W-:Y:S04]  /*5cef0*/  STL [R1+0x4544], R226 ;  /* 0x004544e201007387 */ /* 0x000fe80000100800 */
[----:B------:R-:W-:Y:S04]  /*5cf00*/  STL [R1+0x4540], R227 ;  /* 0x004540e301007387 */ /* 0x000fe80000100800 */
[----:B------:R-:W2:Y:S04]  /*5cf10*/  LDL.LU R208, [R1+0x950] ;  /* 0x0009500001d07983 */ /* 0x000ea80000300800 */
[----:B------:R-:W2:Y:S04]  /*5cf20*/  LDL.LU R209, [R1+0x954] ;  /* 0x0009540001d17983 */ /* 0x000ea80000300800 */
[----:B------:R-:W2:Y:S04]  /*5cf30*/  LDL.LU R210, [R1+0x958] ;  /* 0x0009580001d27983 */ /* 0x000ea80000300800 */
[----:B------:R-:W2:Y:S01]  /*5cf40*/  LDL.LU R211, [R1+0x95c] ;  /* 0x00095c0001d37983 */ /* 0x000ea20000300800 */
[C---:B------:R-:W-:Y:S03]  /*5cf50*/  HMMA.1688.F32.TF32 R140, R216.reuse, R104, R232 ;  /* 0x00000068d88c723c */ /* 0x040fe600000810e8 */
[----:B------:R-:W-:Y:S04]  /*5cf60*/  STL [R1+0x4550], R136 ;  /* 0x0045508801007387 */ /* 0x000fe80000100800 */
[----:B------:R-:W-:Y:S04]  /*5cf70*/  STL [R1+0x453c], R137 ;  /* 0x00453c8901007387 */ /* 0x000fe80000100800 */
[----:B------:R-:W-:Y:S04]  /*5cf80*/  STL [R1+0x4538], R138 ;  /* 0x0045388a01007387 */ /* 0x000fe80000100800 */
[----:B------:R-:W-:Y:S04]  /*5cf90*/  STL [R1+0x4534], R139 ;  /* 0x0045348b01007387 */ /* 0x000fe80000100800 */
[----:B------:R-:W3:Y:S04]  /*5cfa0*/  LDL.LU R220, [R1+0x960] ;  /* 0x0009600001dc7983 */ /* 0x000ee80000300800 */
[----:B------:R-:W3:Y:S04]  /*5cfb0*/  LDL.LU R221, [R1+0x964] ;  /* 0x0009640001dd7983 */ /* 0x000ee80000300800 */
[----:B------:R-:W3:Y:S04]  /*5cfc0*/  LDL.LU R222, [R1+0x968] ;  /* 0x0009680001de7983 */ /* 0x000ee80000300800 */
[----:B------:R-:W3:Y:S04]  /*5cfd0*/  LDL.LU R223, [R1+0x96c] ;  /* 0x00096c0001df7983 */ /* 0x000ee80000300800 */
[----:B------:R-:W-:Y:S04]  /*5cfe0*/  STL [R1+0x4530], R140 ;  /* 0x0045308c01007387 */ /* 0x000fe80000100800 */
[----:B------:R-:W-:Y:S04]  /*5cff0*/  STL [R1+0x452c], R141 ;  /* 0x00452c8d01007387 */ /* 0x000fe80000100800 */
[----:B------:R-:W-:Y:S04]  /*5d000*/  STL [R1+0x4528], R142 ;  /* 0x0045288e01007387 */ /* 0x000fe80000100800 */
[----:B------:R-:W-:Y:S04]  /*5d010*/  STL [R1+0x4524], R143 ;  /* 0x0045248f01007387 */ /* 0x000fe80000100800 */
        /* <DEDUP_REMOVED lines=17> */
[----:B------:R-:W-:Y:S04]  /*5d130*/  STL [R1+0x4520], R144 ;  /* 0x0045209001007387 */ /* 0x000fe80000100800 */
[----:B------:R-:W-:Y:S04]  /*5d140*/  STL [R1+0x451c], R145 ;  /* 0x00451c9101007387 */ /* 0x000fe80000100800 */
[----:B------:R-:W-:Y:S04]  /*5d150*/  STL [R1+0x4518], R146 ;  /* 0x0045189201007387 */ /* 0x000fe80000100800 */
[----:B------:R-:W-:Y:S01]  /*5d160*/  STL [R1+0x4514], R147 ;  /* 0x0045149301007387 */ /* 0x000fe20000100800 */
[----:B--2---:R-:W-:-:S15]  /*5d170*/  HMMA.1688.F32.TF32 R148, R216, R96, R208 ;  /* 0x00000060d894723c */ /* 0x004fde00000810d0 */
[----:B------:R-:W-:-:S04]  /*5d180*/  NOP ;  /* 0x0000000000007918 */ /* 0x000fc80000000000 */
[----:B------:R-:W-:Y:S04]  /*5d190*/  STL [R1+0x4510], R148 ;  /* 0x0045109401007387 */ /* 0x000fe80000100800 */
[----:B------:R-:W-:Y:S01]  /*5d1a0*/  STL [R1+0x450c], R149 ;  /* 0x00450c9501007387 */ /* 0x000fe20000100800 */
[C---:B---3--:R-:W-:Y:S03]  /*5d1b0*/  HMMA.1688.F32.TF32 R204, R216.reuse, R28, R220 ;  /* 0x0000001cd8cc723c */ /* 0x048fe600000810dc */
[----:B------:R-:W-:Y:S04]  /*5d1c0*/  STL [R1+0x4508], R150 ;  /* 0x0045089601007387 */ /* 0x000fe80000100800 */
[----:B------:R-:W-:Y:S04]  /*5d1d0*/  STL [R1+0x4504], R151 ;  /* 0x0045049701007387 */ /* 0x000fe80000100800 */
[----:B------:R-:W2:Y:S04]  /*5d1e0*/  LDL.LU R220, [R1+0x9b0] ;  /* 0x0009b00001dc7983 */ /* 0x000ea80000300800 */
[----:B------:R-:W2:Y:S04]  /*5d1f0*/  LDL.LU R221, [R1+0x9b4] ;  /* 0x0009b40001dd7983 */ /* 0x000ea80000300800 */
[----:B------:R-:W2:Y:S04]  /*5d200*/  LDL.LU R222, [R1+0x9b8] ;  /* 0x0009b80001de7983 */ /* 0x000ea80000300800 */
[----:B------:R-:W2:Y:S01]  /*5d210*/  LDL.LU R223, [R1+0x9bc] ;  /* 0x0009bc0001df7983 */ /* 0x000ea20000300800 */
[C---:B------:R-:W-:Y:S03]  /*5d220*/  HMMA.1688.F32.TF32 R208, R216.reuse, R24, R212 ;  /* 0x00000018d8d0723c */ /* 0x040fe600000810d4 */
[----:B------:R1:W-:Y:S04]  /*5d230*/  STL [R1+0x4500], R204 ;  /* 0x004500cc01007387 */ /* 0x0003e80000100800 */
[----:B------:R3:W-:Y:S01]  /*5d240*/  STL [R1+0x44fc], R205 ;  /* 0x0044fccd01007387 */ /* 0x0007e20000100800 */
[C---:B----4-:R-:W-:Y:S03]  /*5d250*/  HMMA.1688.F32.TF32 R212, R216.reuse, R20, R232 ;  /* 0x00000014d8d4723c */ /* 0x050fe600000810e8 */
[----:B------:R4:W-:Y:S04]  /*5d260*/  STL [R1+0x44f8], R206 ;  /* 0x0044f8ce01007387 */ /* 0x0009e80000100800 */
[----:B------:R1:W-:Y:S04]  /*5d270*/  STL [R1+0x44f4], R207 ;  /* 0x0044f4cf01007387 */ /* 0x0003e80000100800 */
[----:B------:R-:W-:Y:S01]  /*5d280*/  STL [R1+0x4560], R208 ;  /* 0x004560d001007387 */ /* 0x000fe20000100800 */
[C---:B------:R-:W-:Y:S03]  /*5d290*/  HMMA.1688.F32.TF32 R4, R216.reuse, R12, R4 ;  /* 0x0000000cd804723c */ /* 0x040fe60000081004 */
[----:B------:R-:W-:Y:S04]  /*5d2a0*/  STL [R1+0x455c], R209 ;  /* 0x00455cd101007387 */ /* 0x000fe80000100800 */
[----:B------:R-:W-:Y:S01]  /*5d2b0*/  STL [R1+0x4558], R210 ;  /* 0x004558d201007387 */ /* 0x000fe20000100800 */
[----:B------:R-:W-:Y:S03]  /*5d2c0*/  HMMA.1688.F32.TF32 R32, R216, R16, R248 ;  /* 0x00000010d820723c */ /* 0x000fe600000810f8 */
[----:B------:R-:W-:Y:S04]  /*5d2d0*/  STL [R1+0x4554], R211 ;  /* 0x004554d301007387 */ /* 0x000fe80000100800 */
[----:B------:R-:W2:Y:S04]  /*5d2e0*/  LDL.LU R232, [R1+0x9c0] ;  /* 0x0009c00001e87983 */ /* 0x000ea80000300800 */
[----:B------:R-:W2:Y:S04]  /*5d2f0*/  LDL.LU R233, [R1+0x9c4] ;  /* 0x0009c40001e97983 */ /* 0x000ea80000300800 */
[----:B------:R-:W2:Y:S04]  /*5d300*/  LDL.LU R234, [R1+0x9c8] ;  /* 0x0009c80001ea7983 */ /* 0x000ea80000300800 */
[----:B------:R-:W2:Y:S04]  /*5d310*/  LDL.LU R235, [R1+0x9cc] ;  /* 0x0009cc0001eb7983 */ /* 0x000ea80000300800 */
[----:B------:R-:W-:Y:S04]  /*5d320*/  STL [R1+0x4570], R212 ;  /* 0x004570d401007387 */ /* 0x000fe80000100800 */
[----:B------:R-:W-:Y:S01]  /*5d330*/  STL [R1+0x456c], R213 ;  /* 0x00456cd501007387 */ /* 0x000fe20000100800 */
[----:B-1----:R-:W-:-:S03]  /*5d340*/  IMAD.MOV.U32 R204, RZ, RZ, R4 ;  /* 0x000000ffffcc7224 */ /* 0x002fc600078e0004 */
[----:B------:R-:W-:Y:S01]  /*5d350*/  STL [R1+0x4568], R214 ;  /* 0x004568d601007387 */ /* 0x000fe20000100800 */
[----:B---3--:R-:W-:-:S03]  /*5d360*/  IMAD.MOV.U32 R205, RZ, RZ, R5 ;  /* 0x000000ffffcd7224 */ /* 0x008fc600078e0005 */
[----:B------:R-:W-:Y:S01]  /*5d370*/  STL [R1+0x4564], R215 ;  /* 0x004564d701007387 */ /* 0x000fe20000100800 */
[----:B----4-:R-:W-:-:S03]  /*5d380*/  IMAD.MOV.U32 R206, RZ, RZ, R6 ;  /* 0x000000ffffce7224 */ /* 0x010fc600078e0006 */
[----:B------:R-:W-:Y:S01]  /*5d390*/  STL.64 [R1+0x540], R32 ;  /* 0x0005402001007387 */ /* 0x000fe20000100a00 */
[----:B------:R-:W-:-:S03]  /*5d3a0*/  IMAD.MOV.U32 R207, RZ, RZ, R7 ;  /* 0x000000ffffcf7224 */ /* 0x000fc600078e0007 */
[----:B------:R2:W-:Y:S04]  /*5d3b0*/  STL.64 [R1+0x548], R34 ;  /* 0x0005482201007387 */ /* 0x0005e80000100a00 */
        /* <DEDUP_REMOVED lines=17> */
[----:B------:R1:W-:Y:S04]  /*5d4d0*/  STL [R1+0x4590], R151 ;  /* 0x0045909701007387 */ /* 0x0003e80000100800 */
[----:B------:R1:W-:Y:S04]  /*5d4e0*/  STL [R1+0x458c], R150 ;  /* 0x00458c9601007387 */ /* 0x0003e80000100800 */
[----:B------:R1:W-:Y:S04]  /*5d4f0*/  STL [R1+0x4588], R149 ;  /* 0x0045889501007387 */ /* 0x0003e80000100800 */
[----:B------:R1:W-:Y:S01]  /*5d500*/  STL [R1+0x4584], R148 ;  /* 0x0045849401007387 */ /* 0x0003e20000100800 */
[----:B------:R-:W-:Y:S03]  /*5d510*/  HMMA.1688.F32.TF32 R32, R216, R108, R232 ;  /* 0x0000006cd820723c */ /* 0x000fe600000810e8 */
        /* <DEDUP_REMOVED lines=8> */
[----:B---3--:R-:W-:Y:S01]  /*5d5a0*/  HMMA.1688.F32.TF32 R4, R216, R112, R4 ;  /* 0x00000070d804723c */ /* 0x008fe20000081004 */
[----:B------:R3:W-:Y:S04]  /*5d5b0*/  STL [R1+0x45a0], R147 ;  /* 0x0045a09301007387 */ /* 0x0007e80000100800 */
[----:B------:R1:W-:Y:S04]  /*5d5c0*/  STL [R1+0x459c], R146 ;  /* 0x00459c9201007387 */ /* 0x0003e80000100800 */
[----:B------:R1:W-:Y:S04]  /*5d5d0*/  STL [R1+0x4598], R145 ;  /* 0x0045989101007387 */ /* 0x0003e80000100800 */
[----:B------:R1:W-:Y:S06]  /*5d5e0*/  STL [R1+0x4594], R144 ;  /* 0x0045949001007387 */ /* 0x0003ec0000100800 */
        /* <DEDUP_REMOVED lines=8> */
[----:B------:R-:W-:Y:S04]  /*5d670*/  STL [R1+0x45b0], R143 ;  /* 0x0045b08f01007387 */ /* 0x000fe80000100800 */
[----:B------:R-:W-:Y:S04]  /*5d680*/  STL [R1+0x45ac], R142 ;  /* 0x0045ac8e01007387 */ /* 0x000fe80000100800 */
[----:B------:R-:W-:Y:S04]  /*5d690*/  STL [R1+0x45a8], R141 ;  /* 0x0045a88d01007387 */ /* 0x000fe80000100800 */
[----:B------:R1:W-:Y:S01]  /*5d6a0*/  STL [R1+0x45a4], R140 ;  /* 0x0045a48c01007387 */ /* 0x0003e20000100800 */
[----:B--2---:R-:W-:Y:S03]  /*5d6b0*/  HMMA.1688.F32.TF32 R32, R216, R116, R220 ;  /* 0x00000074d820723c */ /* 0x004fe600000810dc */
[----:B------:R-:W2:Y:S04]  /*5d6c0*/  LDL.LU R220, [R1+0xa10] ;  /* 0x000a100001dc7983 */ /* 0x000ea80000300800 */
[----:B------:R-:W2:Y:S04]  /*5d6d0*/  LDL.LU R221, [R1+0xa14] ;  /* 0x000a140001dd7983 */ /* 0x000ea80000300800 */
[----:B------:R-:W2:Y:S04]  /*5d6e0*/  LDL.LU R222, [R1+0xa18] ;  /* 0x000a180001de7983 */ /* 0x000ea80000300800 */
[----:B------:R-:W2:Y:S04]  /*5d6f0*/  LDL.LU R223, [R1+0xa1c] ;  /* 0x000a1c0001df7983 */ /* 0x000ea80000300800 */
[----:B-1----:R-:W-:-:S02]  /*5d700*/  IMAD.MOV.U32 R207, RZ, RZ, R32 ;  /* 0x000000ffffcf7224 */ /* 0x002fc400078e0020 */
[----:B----4-:R-:W-:Y:S02]  /*5d710*/  IMAD.MOV.U32 R206, RZ, RZ, R33 ;  /* 0x000000ffffce7224 */ /* 0x010fe400078e0021 */
        /* <DEDUP_REMOVED lines=19> */
[----:B---3--:R-:W-:-:S15]  /*5d850*/  HMMA.1688.F32.TF32 R4, R216, R124, R4 ;  /* 0x0000007cd804723c */ /* 0x008fde0000081004 */
[----:B------:R-:W-:-:S04]  /*5d860*/  NOP ;  /* 0x0000000000007918 */ /* 0x000fc80000000000 */
[----:B------:R-:W-:Y:S02]  /*5d870*/  IMAD.MOV.U32 R151, RZ, RZ, R4 ;  /* 0x000000ffff977224 */ /* 0x000fe400078e0004 */
[----:B------:R-:W-:Y:S01]  /*5d880*/  IMAD.MOV.U32 R150, RZ, RZ, R5 ;  /* 0x000000ffff967224 */ /* 0x000fe200078e0005 */
[----:B------:R-:W3:Y:S01]  /*5d890*/  LDL.LU R4, [R1+0xa30] ;  /* 0x000a300001047983 */ /* 0x000ee20000300800 */
[----:B------:R-:W-:Y:S02]  /*5d8a0*/  IMAD.MOV.U32 R149, RZ, RZ, R6 ;  /* 0x000000ffff957224 */ /* 0x000fe400078e0006 */
[----:B------:R-:W-:Y:S01]  /*5d8b0*/  IMAD.MOV.U32 R148, RZ, RZ, R7 ;  /* 0x000000ffff947224 */ /* 0x000fe200078e0007 */
        /* <DEDUP_REMOVED lines=29> */
[----:B------:R1:W-:Y:S04]  /*5da90*/  STL [R1+0x4600], R140 ;  /* 0x0046008c01007387 */ /* 0x0003e80000100800 */
[----:B------:R1:W-:Y:S04]  /*5daa0*/  STL [R1+0x45fc], R141 ;  /* 0x0045fc8d01007387 */ /* 0x0003e80000100800 */
[----:B------:R1:W-:Y:S04]  /*5dab0*/  STL [R1+0x45f8], R142 ;  /* 0x0045f88e01007387 */ /* 0x0003e80000100800 */
        /* <DEDUP_REMOVED lines=20> */
[----:B-1----:R-:W-:-:S02]  /*5dc00*/  IMAD.MOV.U32 R204, RZ, RZ, R32 ;  /* 0x000000ffffcc7224 */ /* 0x002fc400078e0020 */
[----:B------:R-:W-:Y:S02]  /*5dc10*/  IMAD.MOV.U32 R205, RZ, RZ, R33 ;  /* 0x000000ffffcd7224 */ /* 0x000fe400078e0021 */
[----:B------:R-:W-:Y:S02]  /*5dc20*/  IMAD.MOV.U32 R206, RZ, RZ, R34 ;  /* 0x000000ffffce7224 */ /* 0x000fe400078e0022 */
[----:B------:R-:W-:-:S05]  /*5dc30*/  IMAD.MOV.U32 R207, RZ, RZ, R35 ;  /* 0x000000ffffcf7224 */ /* 0x000fca00078e0023 */
[----:B------:R1:W-:Y:S04]  /*5dc40*/  STL [R1+0x4620], R207 ;  /* 0x004620cf01007387 */ /* 0x0003e80000100800 */
[----:B------:R1:W-:Y:S04]  /*5dc50*/  STL [R1+0x461c], R206 ;  /* 0x00461cce01007387 */ /* 0x0003e80000100800 */
        /* <DEDUP_REMOVED lines=28> */
[----:B------:R1:W-:Y:S04]  /*5de20*/  STL [R1+0x4634], R148 ;  /* 0x0046349401007387 */ /* 0x0003e80000100800 */
        /* <DEDUP_REMOVED lines=16> */
[----:B------:R-:W-:Y:S02]  /*5df30*/  IMAD.MOV.U32 R226, RZ, RZ, R35 ;  /* 0x000000ffffe27224 */ /* 0x000fe400078e0023 */
[----:B----4-:R-:W-:Y:S01]  /*5df40*/  HMMA.1688.F32.TF32 R32, R216, R172, R232 ;  /* 0x000000acd820723c */ /* 0x010fe200000810e8 */
[----:B------:R-:W4:Y:S04]  /*5df50*/  LDL.LU R232, [R1+0xad0] ;  /* 0x000ad00001e87983 */ /* 0x000f280000300800 */
[----:B------:R-:W4:Y:S04]  /*5df60*/  LDL.LU R233, [R1+0xad4] ;  /* 0x000ad40001e97983 */ /* 0x000f280000300800 */
[----:B------:R-:W4:Y:S04]  /*5df70*/  LDL.LU R234, [R1+0xad8] ;  /* 0x000ad80001ea7983 */ /* 0x000f280000300800 */
[----:B------:R-:W4:Y:S06]  /*5df80*/  LDL.LU R235, [R1+0xadc] ;  /* 0x000adc0001eb7983 */ /* 0x000f2c0000300800 */
[----:B------:R-:W-:-:S02]  /*5df90*/  IMAD.MOV.U32 R146, RZ, RZ, R34 ;  /* 0x000000ffff927224 */ /* 0x000fc400078e0022 */
[----:B------:R-:W-:Y:S02]  /*5dfa0*/  IMAD.MOV.U32 R147, RZ, RZ, R35 ;  /* 0x000000ffff937224 */ /* 0x000fe400078e0023 */
[----:B------:R-:W-:Y:S02]  /*5dfb0*/  IMAD.MOV.U32 R144, RZ, RZ, R32 ;  /* 0x000000ffff907224 */ /* 0x000fe400078e0020 */
[----:B------:R-:W-:Y:S01]  /*5dfc0*/  IMAD.MOV.U32 R145, RZ, RZ, R33 ;  /* 0x000000ffff917224 */ /* 0x000fe200078e0021 */
[----:B------:R-:W-:Y:S04]  /*5dfd0*/  STL.64 [R1+0x4720], R146 ;  /* 0x0047209201007387 */ /* 0x000fe80000100a00 */
[----:B------:R-:W-:Y:S01]  /*5dfe0*/  STL.64 [R1+0x4718], R144 ;  /* 0x0047189001007387 */ /* 0x000fe20000100a00 */
        /* <DEDUP_REMOVED lines=9> */
[----:B------:R-:W3:Y:S01]  /*5e080*/  LDL.LU R7, [R1+0xafc] ;  /* 0x000afc0001077983 */ /* 0x000ee20000300800 */
        /* <DEDUP_REMOVED lines=13> */
[----:B------:R-:W-:-:S15]  /*5e160*/  STL.64 [R1+0x4730], R142 ;  /* 0x0047308e01007387 */ /* 0x000fde0000100a00 */
[----:B------:R-:W-:-:S03]  /*5e170*/  NOP ;  /* 0x0000000000007918 */ /* 0x000fc60000000000 */
[----:B-1----:R-:W-:Y:S02]  /*5e180*/  IMAD.MOV.U32 R207, RZ, RZ, R32 ;  /* 0x000000ffffcf7224 */ /* 0x002fe400078e0020 */
[----:B------:R-:W-:Y:S02]  /*5e190*/  IMAD.MOV.U32 R206, RZ, RZ, R33 ;  /* 0x000000ffffce7224 */ /* 0x000fe400078e0021 */
[----:B------:R-:W-:Y:S02]  /*5e1a0*/  IMAD.MOV.U32 R205, RZ, RZ, R34 ;  /* 0x000000ffffcd7224 */ /* 0x000fe400078e0022 */
[----:B------:R-:W-:Y:S01]  /*5e1b0*/  IMAD.MOV.U32 R204, RZ, RZ, R35 ;  /* 0x000000ffffcc7224 */ /* 0x000fe200078e0023 */
        /* <DEDUP_REMOVED lines=8> */
[----:B----4-:R-:W-:Y:S03]  /*5e240*/  HMMA.1688.F32.TF32 R32, R216, R192, R232 ;  /* 0x000000c0d820723c */ /* 0x010fe600000810e8 */
[----:B------:R-:W-:-:S15]  /*5e250*/  STL.64 [R1+0x4768], R204 ;  /* 0x004768cc01007387 */ /* 0x000fde0000100a00 */
[----:B------:R-:W-:Y:S01]  /*5e260*/  NOP ;  /* 0x0000000000007918 */ /* 0x000fe20000000000 */
[----:B------:R-:W-:Y:S02]  /*5e270*/  IMAD.MOV.U32 R214, RZ, RZ, R34 ;  /* 0x000000ffffd67224 */ /* 0x000fe400078e0022 */
[----:B------:R-:W-:Y:S02]  /*5e280*/  IMAD.MOV.U32 R215, RZ, RZ, R35 ;  /* 0x000000ffffd77224 */ /* 0x000fe400078e0023 */
[----:B------:R-:W-:Y:S02]  /*5e290*/  IMAD.MOV.U32 R212, RZ, RZ, R32 ;  /* 0x000000ffffd47224 */ /* 0x000fe400078e0020 */
[----:B------:R-:W-:Y:S01]  /*5e2a0*/  IMAD.MOV.U32 R213, RZ, RZ, R33 ;  /* 0x000000ffffd57224 */ /* 0x000fe200078e0021 */
[----:B------:R-:W-:Y:S04]  /*5e2b0*/  STL.64 [R1+0x4780], R214 ;  /* 0x004780d601007387 */ /* 0x000fe80000100a00 */
[----:B------:R-:W-:Y:S04]  /*5e2c0*/  STL.64 [R1+0x4778], R212 ;  /* 0x004778d401007387 */ /* 0x000fe80000100a00 */
[----:B------:R-:W2:Y:S04]  /*5e2d0*/  LDL.LU R240, [R1+0x2560] ;  /* 0x0025600001f07983 */ /* 0x000ea80000300800 */
[----:B------:R-:W2:Y:S04]  /*5e2e0*/  LDL.LU R241, [R1+0x2564] ;  /* 0x0025640001f17983 */ /* 0x000ea80000300800 */
[----:B------:R-:W2:Y:S04]  /*5e2f0*/  LDL.LU R242, [R1+0x2568] ;  /* 0x0025680001f27983 */ /* 0x000ea80000300800 */
[----:B------:R-:W2:Y:S01]  /*5e300*/  LDL.LU R243, [R1+0x256c] ;  /* 0x00256c0001f37983 */ /* 0x000ea20000300800 */
        /* <DEDUP_REMOVED lines=39> */
[----:B------:R-:W-:Y:S01]  /*5e580*/  STL.64 [R1+0x4788], R148 ;  /* 0x0047889401007387 */ /* 0x000fe20000100a00 */
[----:B---3--:R-:W-:Y:S03]  /*5e590*/  HMMA.1688.F32.TF32 R216, R216, R200, R4 ;  /* 0x000000c8d8d8723c */ /* 0x008fe60000081004 */
        /* <DEDUP_REMOVED lines=8> */
[----:B------:R-:W-:-:S05]  /*5e620*/  LOP3.LUT R43, R0, 0x20, RZ, 0x3c, !PT ;  /* 0x00000020002b7812 */ /* 0x000fca00078e3cff */
[----:B------:R-:W-:Y:S04]  /*5e630*/  LDS R229, [R43+UR10+0x4300] ;  /* 0x0043000a2be57984 */ /* 0x000fe80008000800 */
[----:B------:R-:W2:Y:S04]  /*5e640*/  LDS R231, [R43+UR10+0x5300] ;  /* 0x0053000a2be77984 */ /* 0x000ea80008000800 */
[----:B------:R-:W-:Y:S04]  /*5e650*/  STL [R1+0x44ac], R216 ;  /* 0x0044acd801007387 */ /* 0x000fe80000100800 */
[----:B------:R-:W-:Y:S04]  /*5e660*/  STL [R1+0x44a8], R217 ;  /* 0x0044a8d901007387 */ /* 0x000fe80000100800 */
[----:B------:R-:W-:Y:S04]  /*5e670*/  STL [R1+0x44a4], R218 ;  /* 0x0044a4da01007387 */ /* 0x000fe80000100800 */
[----:B------:R-:W-:Y:S01]  /*5e680*/  STL [R1+0x44a0], R219 ;  /* 0x0044a0db01007387 */ /* 0x000fe20000100800 */
[C---:B--2---:R-:W-:Y:S03]  /*5e690*/  HMMA.1688.F32.TF32 R220, R228.reuse, R92, R232 ;  /* 0x0000005ce4dc723c */ /* 0x044fe600000810e8 */
[----:B------:R-:W-:Y:S04]  /*5e6a0*/  LDS R232, [R246+UR10+0x4300] ;  /* 0x0043000af6e87984 */ /* 0x000fe80008000800 */
[----:B------:R-:W-:Y:S01]  /*5e6b0*/  LDS R234, [R246+UR10+0x5300] ;  /* 0x0053000af6ea7984 */ /* 0x000fe20008000800 */
[C---:B------:R-:W-:Y:S03]  /*5e6c0*/  HMMA.1688.F32.TF32 R52, R228.reuse, R72, R52 ;  /* 0x00000048e434723c */ /* 0x040fe60000081034 */
[----:B------:R-:W-:Y:S04]  /*5e6d0*/  LDS R233, [R247+UR10+0x4300] ;  /* 0x0043000af7e97984 */ /* 0x000fe80008000800 */
[----:B------:R-:W1:Y:S01]  /*5e6e0*/  LDS R235, [R247+UR10+0x5300] ;  /* 0x0053000af7eb7984 */ /* 0x000e620008000800 */
[C---:B------:R-:W-:Y:S08]  /*5e6f0*/  HMMA.1688.F32.TF32 R48, R228.reuse, R76, R48 ;  /* 0x0000004ce430723c */ /* 0x040ff00000081030 */
[C---:B----4-:R-:W-:Y:S08]  /*5e700*/  HMMA.1688.F32.TF32 R44, R228.reuse, R104, R44 ;  /* 0x00000068e42c723c */ /* 0x050ff0000008102c */
[C---:B------:R-:W-:Y:S08]  /*5e710*/  HMMA.1688.F32.TF32 R32, R228.reuse, R96, R32 ;  /* 0x00000060e420723c */ /* 0x040ff00000081020 */
[----:B------:R-:W-:Y:S01]  /*5e720*/  HMMA.1688.F32.TF32 R36, R228, R100, R36 ;  /* 0x00000064e424723c */ /* 0x000fe20000081024 */
[----:B------:R2:W-:Y:S04]  /*5e730*/  STL [R1+0x44bc], R220 ;  /* 0x0044bcdc01007387 */ /* 0x0005e80000100800 */
[----:B------:R-:W-:Y:S04]  /*5e740*/  STL [R1+0x44b8], R221 ;  /* 0x0044b8dd01007387 */ /* 0x000fe80000100800 */
[----:B------:R-:W-:Y:S04]  /*5e750*/  STL [R1+0x44b4], R222 ;  /* 0x0044b4de01007387 */ /* 0x000fe80000100800 */
[----:B------:R-:W-:Y:S04]  /*5e760*/  STL [R1+0x44b0], R223 ;  /* 0x0044b0df01007387 */ /* 0x000fe80000100800 */
[----:B------:R-:W-:Y:S04]  /*5e770*/  STL.64 [R1+0x550], R52 ;  /* 0x0005503401007387 */ /* 0x000fe80000100a00 */
[----:B------:R-:W-:Y:S04]  /*5e780*/  STL.64 [R1+0x558], R54 ;  /* 0x0005583601007387 */ /* 0x000fe80000100a00 */
[----:B------:R-:W-:Y:S04]  /*5e790*/  STL.64 [R1+0x560], R48 ;  /* 0x0005603001007387 */ /* 0x000fe80000100a00 */
[----:B------:R-:W-:Y:S04]  /*5e7a0*/  STL.64 [R1+0x568], R50 ;  /* 0x0005683201007387 */ /* 0x000fe80000100a00 */
[----:B------:R-:W-:Y:S04]  /*5e7b0*/  STL.64 [R1+0x570], R44 ;  /* 0x0005702c01007387 */ /* 0x000fe80000100a00 */
[----:B------:R-:W-:Y:S01]  /*5e7c0*/  STL.64 [R1+0x578], R46 ;  /* 0x0005782e01007387 */ /* 0x000fe20000100a00 */
[----:B--2---:R-:W-:-:S03]  /*5e7d0*/  IMAD.MOV.U32 R220, RZ, RZ, R35 ;  /* 0x000000ffffdc7224 */ /* 0x004fc600078e0023 */
[----:B------:R-:W-:Y:S04]  /*5e7e0*/  STL.64 [R1+0x590], R32 ;  /* 0x0005902001007387 */ /* 0x000fe80000100a00 */
[----:B------:R-:W-:Y:S04]  /*5e7f0*/  STL.64 [R1+0x580], R36 ;  /* 0x0005802401007387 */ /* 0x000fe80000100a00 */
[----:B------:R-:W-:Y:S04]  /*5e800*/  STL.64 [R1+0x588], R38 ;  /* 0x0005882601007387 */ /* 0x000fe80000100a00 */
[----:B------:R2:W-:Y:S02]  /*5e810*/  STL [R1+0x598], R34 ;  /* 0x0005982201007387 */ /* 0x0005e40000100800 */
[C---:B--2---:R-:W-:Y:S08]  /*5e820*/  HMMA.1688.F32.TF32 R32, R228.reuse, R24, R240 ;  /* 0x00000018e420723c */ /* 0x044ff000000810f0 */
[----:B------:R-:W-:Y:S11]  /*5e830*/  HMMA.1688.F32.TF32 R36, R228, R28, R236 ;  /* 0x0000001ce424723c */ /* 0x000ff600000810ec */
[----:B------:R-:W-:-:S02]  /*5e840*/  IMAD.MOV.U32 R221, RZ, RZ, R32 ;  /* 0x000000ffffdd7224 */ /* 0x000fc400078e0020 */
[----:B------:R-:W-:Y:S02]  /*5e850*/  IMAD.MOV.U32 R222, RZ, RZ, R33 ;  /* 0x000000ffffde7224 */ /* 0x000fe400078e0021 */
[----:B------:R-:W-:Y:S02]  /*5e860*/  IMAD.MOV.U32 R223, RZ, RZ, R34 ;  /* 0x000000ffffdf7224 */ /* 0x000fe400078e0022 */
[----:B------:R-:W-:Y:S01]  /*5e870*/  IMAD.MOV.U32 R216, RZ, RZ, R35 ;  /* 0x000000ffffd87224 */ /* 0x000fe200078e0023 */
[----:B------:R2:W-:Y:S04]  /*5e880*/  STL [R1+0x44c0], R220 ;  /* 0x0044c0dc01007387 */ /* 0x0005e80000100800 */
[----:B------:R-:W-:Y:S04]  /*5e890*/  STL.64 [R1+0x5a0], R36 ;  /* 0x0005a02401007387 */ /* 0x000fe80000100a00 */
[----:B------:R-:W-:Y:S04]  /*5e8a0*/  STL.64 [R1+0x5a8], R38 ;  /* 0x0005a82601007387 */ /* 0x000fe80000100a00 */
[----:B------:R-:W-:Y:S04]  /*5e8b0*/  STL [R1+0x44d0], R216 ;  /* 0x0044d0d801007387 */ /* 0x000fe80000100800 */
[----:B------:R-:W-:Y:S04]  /*5e8c0*/  STL [R1+0x44cc], R223 ;  /* 0x0044ccdf01007387 */ /* 0x000fe80000100800 */
[----:B------:R-:W-:Y:S04]  /*5e8d0*/  STL [R1+0x44c8], R222 ;  /* 0x0044c8de01007387 */ /* 0x000fe80000100800 */
[----:B------:R-:W-:Y:S01]  /*5e8e0*/  STL [R1+0x44c4], R221 ;  /* 0x0044c4dd01007387 */ /* 0x000fe20000100800 */
[C---:B---3--:R-:W-:Y:S08]  /*5e8f0*/  HMMA.1688.F32.TF32 R4, R228.reuse, R16, R4 ;  /* 0x00000010e404723c */ /* 0x048ff00000081004 */
[----:B------:R-:W-:Y:S11]  /*5e900*/  HMMA.1688.F32.TF32 R32, R228, R20, R248 ;  /* 0x00000014e420723c */ /* 0x000ff600000810f8 */
[----:B------:R-:W-:-:S02]  /*5e910*/  IMAD.MOV.U32 R217, RZ, RZ, R4 ;  /* 0x000000ffffd97224 */ /* 0x000fc400078e0004 */
[----:B------:R-:W-:Y:S02]  /*5e920*/  IMAD.MOV.U32 R218, RZ, RZ, R5 ;  /* 0x000000ffffda7224 */ /* 0x000fe400078e0005 */
[----:B------:R-:W-:-:S04]  /*5e930*/  IMAD.MOV.U32 R219, RZ, RZ, R6 ;  /* 0x000000ffffdb7224 */ /* 0x000fc800078e0006 */
[----:B--2---:R-:W-:Y:S01]  /*5e940*/  IMAD.MOV.U32 R220, RZ, RZ, R35 ;  /* 0x000000ffffdc7224 */ /* 0x004fe200078e0023 */
[----:B------:R-:W-:Y:S04]  /*5e950*/  STL.64 [R1+0x5c0], R32 ;  /* 0x0005c02001007387 */ /* 0x000fe80000100a00 */
[----:B------:R-:W-:Y:S04]  /*5e960*/  STL [R1+0x5c8], R34 ;  /* 0x0005c82201007387 */ /* 0x000fe80000100800 */
[----:B------:R-:W-:Y:S04]  /*5e970*/  STL [R1+0x44d4], R220 ;  /* 0x0044d4dc01007387 */ /* 0x000fe80000100800 */
[----:B------:R2:W-:Y:S04]  /*5e980*/  STL [R1+0x5dc], R7 ;  /* 0x0005dc0701007387 */ /* 0x0005e80000100800 */
[----:B------:R-:W3:Y:S04]  /*5e990*/  LDL.LU R4, [R1+0x24a0] ;  /* 0x0024a00001047983 */ /* 0x000ee80000300800 */
[----:B------:R-:W3:Y:S04]  /*5e9a0*/  LDL.LU R5, [R1+0x24a4] ;  /* 0x0024a40001057983 */ /* 0x000ee80000300800 */
[----:B------:R-:W3:Y:S04]  /*5e9b0*/  LDL.LU R6, [R1+0x24a8] ;  /* 0x0024a80001067983 */ /* 0x000ee80000300800 */
[----:B--2---:R-:W3:Y:S04]  /*5e9c0*/  LDL.LU R7, [R1+0x24ac] ;  /* 0x0024ac0001077983 */ /* 0x004ee80000300800 */
        /* <DEDUP_REMOVED lines=36> */
[----:B------:R-:W-:Y:S04]  /*5ec10*/  STL [R1+0x44e0], R219 ;  /* 0x0044e0db01007387 */ /* 0x000fe80000100800 */
[----:B------:R-:W-:Y:S04]  /*5ec20*/  STL [R1+0x44dc], R218 ;  /* 0x0044dcda01007387 */ /* 0x000fe80000100800 */
[----:B------:R-:W-:Y:S01]  /*5ec30*/  STL [R1+0x44d8], R217 ;  /* 0x0044d8d901007387 */ /* 0x000fe20000100800 */
[----:B----4-:R-:W-:-:S15]  /*5ec40*/  HMMA.1688.F32.TF32 R56, R228, R12, R56 ;  /* 0x0000000ce438723c */ /* 0x010fde0000081038 */
[----:B------:R-:W-:-:S04]  /*5ec50*/  NOP ;  /* 0x0000000000007918 */ /* 0x000fc80000000000 */
[----:B------:R-:W-:Y:S02]  /*5ec60*/  IMAD.MOV.U32 R221, RZ, RZ, R59 ;  /* 0x000000ffffdd7224 */ /* 0x000fe400078e003b */
[----:B------:R-:W-:Y:S01]  /*5ec70*/  IMAD.MOV.U32 R222, RZ, RZ, R58 ;  /* 0x000000ffffde7224 */ /* 0x000fe200078e003a */
[----:B--2---:R-:W-:Y:S01]  /*5ec80*/  HMMA.1688.F32.TF32 R52, R228, R8, R52 ;  /* 0x00000008e434723c */ /* 0x004fe20000081034 */
[----:B------:R-:W-:Y:S02]  /*5ec90*/  IMAD.MOV.U32 R216, RZ, RZ, R56 ;  /* 0x000000ffffd87224 */ /* 0x000fe400078e0038 */
[----:B------:R-:W-:-:S05]  /*5eca0*/  IMAD.MOV.U32 R223, RZ, RZ, R57 ;  /* 0x000000ffffdf7224 */ /* 0x000fca00078e0039 */
[C---:B---3--:R-:W-:Y:S01]  /*5ecb0*/  HMMA.1688.F32.TF32 R48, R228.reuse, R108, R48 ;  /* 0x0000006ce430723c */ /* 0x048fe20000081030 */
[----:B------:R-:W-:Y:S04]  /*5ecc0*/  STL [R1+0x44f0], R221 ;  /* 0x0044f0dd01007387 */ /* 0x000fe80000100800 */
[----:B------:R2:W-:Y:S06]  /*5ecd0*/  STL [R1+0x44ec], R222 ;  /* 0x0044ecde01007387 */ /* 0x0005ec0000100800 */
[----:B------:R-:W-:Y:S01]  /*5ece0*/  IMAD.MOV.U32 R220, RZ, RZ, R55 ;  /* 0x000000ffffdc7224 */ /* 0x000fe200078e0037 */
[----:B------:R-:W-:Y:S01]  /*5ecf0*/  STL [R1+0x44e8], R216 ;  /* 0x0044e8d801007387 */ /* 0x000fe20000100800 */
[----:B------:R-:W-:Y:S03]  /*5ed00*/  HMMA.1688.F32.TF32 R32, R228, R120, R32 ;  /* 0x00000078e420723c */ /* 0x000fe60000081020 */
[----:B------:R3:W-:Y:S03]  /*5ed10*/  STL [R1+0x44e4], R223 ;  /* 0x0044e4df01007387 */ /* 0x0007e60000100800 */
[----:B--2---:R-:W-:-:S02]  /*5ed20*/  IMAD.MOV.U32 R222, RZ, RZ, R49 ;  /* 0x000000ffffde7224 */ /* 0x004fc400078e0031 */
[----:B------:R-:W-:Y:S01]  /*5ed30*/  IMAD.MOV.U32 R221, RZ, RZ, R48 ;  /* 0x000000ffffdd7224 */ /* 0x000fe200078e0030 */
[----:B------:R-:W-:Y:S01]  /*5ed40*/  HMMA.1688.F32.TF32 R36, R228, R116, R36 ;  /* 0x00000074e424723c */ /* 0x000fe20000081024 */
[----:B---3--:R-:W-:Y:S02]  /*5ed50*/  IMAD.MOV.U32 R223, RZ, RZ, R51 ;  /* 0x000000ffffdf7224 */ /* 0x008fe400078e0033 */
[----:B------:R-:W-:-:S05]  /*5ed60*/  IMAD.MOV.U32 R219, RZ, RZ, R52 ;  /* 0x000000ffffdb7224 */ /* 0x000fca00078e0034 */
[C---:B------:R-:W-:Y:S01]  /*5ed70*/  HMMA.1688.F32.TF32 R44, R228.reuse, R112, R44 ;  /* 0x00000070e42c723c */ /* 0x040fe2000008102c */
        /* <DEDUP_REMOVED lines=16> */
[----:B------:R-:W-:Y:S01]  /*5ee80*/  HMMA.1688.F32.TF32 R4, R228, R152, R4 ;  /* 0x00000098e404723c */ /* 0x000fe20000081004 */
        /* <DEDUP_REMOVED lines=87> */
[----:B------:R-:W3:Y:S01]  /*5f400*/  LDL.LU R7, [R1+0xbcc] ;  /* 0x000bcc0001077983 */ /* 0x000ee20000300800 */
[----:B----4-:R-:W-:Y:S08]  /*5f410*/  HMMA.1688.F32.TF32 R48, R232, R92, R48 ;  /* 0x0000005ce830723c */ /* 0x010ff00000081030 */
        /* <DEDUP_REMOVED lines=8> */
[C---:B------:R-:W-:Y:S03]  /*5f4a0*/  HMMA.1688.F32.TF32 R140, R228.reuse, R164, R140 ;  /* 0x000000a4e48c723c */ /* 0x040fe6000008108c */
[----:B------:R-:W-:Y:S04]  /*5f4b0*/  STL.64 [R1+0x6c0], R136 ;  /* 0x0006c08801007387 */ /* 0x000fe80000100a00 */
[----:B------:R1:W-:Y:S02]  /*5f4c0*/  STL.64 [R1+0x6c8], R138 ;  /* 0x0006c88a01007387 */ /* 0x0003e40000100a00 */
[C---:B-1----:R-:W-:Y:S08]  /*5f4d0*/  HMMA.1688.F32.TF32 R136, R228.reuse, R168, R144 ;  /* 0x000000a8e488723c */ /* 0x042ff00000081090 */
        /* <DEDUP_REMOVED lines=27> */
[----:B------:R-:W-:Y:S04]  /*5f690*/  LDS R229, [R43+UR10+0x4380] ;  /* 0x0043800a2be57984 */ /* 0x000fe80008000800 */
[----:B------:R-:W-:Y:S04]  /*5f6a0*/  LDS R231, [R43+UR10+0x5380] ;  /* 0x0053800a2be77984 */ /* 0x000fe80008000800 */
[----:B------:R1:W-:Y:S01]  /*5f6b0*/  STL [R1+0x4a70], R43 ;  /* 0x004a702b01007387 */ /* 0x0003e20000100800 */
[C---:B------:R-:W-:Y:S03]  /*5f6c0*/  HMMA.1688.F32.TF32 R4, R232.reuse, R24, R4 ;  /* 0x00000018e804723c */ /* 0x040fe60000081004 */
[----:B------:R-:W-:Y:S04]  /*5f6d0*/  LDS R228, [R0+UR10+0x4380] ;  /* 0x0043800a00e47984 */ /* 0x000fe80008000800 */
[----:B------:R-:W2:Y:S01]  /*5f6e0*/  LDS R230, [R0+UR10+0x5380] ;  /* 0x0053800a00e67984 */ /* 0x000ea20008000800 */
        /* <DEDUP_REMOVED lines=12> */
[----:B------:R1:W-:Y:S02]  /*5f7b0*/  STL.64 [R1+0x788], R34 ;  /* 0x0007882201007387 */ /* 0x0003e40000100a00 */
[----:B-1----:R-:W-:Y:S02]  /*5f7c0*/  HMMA.1688.F32.TF32 R32, R232, R96, R240 ;  /* 0x00000060e820723c */ /* 0x002fe400000810f0 */
[----:B------:R-:W-:Y:S04]  /*5f7d0*/  STL.64 [R1+0x4a90], R98 ;  /* 0x004a906201007387 */ /* 0x000fe80000100a00 */
[----:B------:R-:W-:-:S13]  /*5f7e0*/  STL.64 [R1+0x4a88], R96 ;  /* 0x004a886001007387 */ /* 0x000fda0000100a00 */
[----:B------:R-:W-:Y:S04]  /*5f7f0*/  STL.64 [R1+0x790], R32 ;  /* 0x0007902001007387 */ /* 0x000fe80000100a00 */
[----:B------:R1:W-:Y:S02]  /*5f800*/  STL.64 [R1+0x798], R34 ;  /* 0x0007982201007387 */ /* 0x0003e40000100a00 */
[----:B-1----:R-:W-:Y:S02]  /*5f810*/  HMMA.1688.F32.TF32 R32, R232, R28, R248 ;  /* 0x0000001ce820723c */ /* 0x002fe400000810f8 */
[----:B------:R-:W-:Y:S04]  /*5f820*/  STL.64 [R1+0x4a80], R30 ;  /* 0x004a801e01007387 */ /* 0x000fe80000100a00 */
[----:B------:R-:W-:-:S13]  /*5f830*/  STL.64 [R1+0x4a78], R28 ;  /* 0x004a781c01007387 */ /* 0x000fda0000100a00 */
[----:B------:R1:W-:Y:S04]  /*5f840*/  STL.64 [R1+0x7a0], R32 ;  /* 0x0007a02001007387 */ /* 0x0003e80000100a00 */
[----:B------:R3:W-:Y:S04]  /*5f850*/  STL.64 [R1+0x7a8], R34 ;  /* 0x0007a82201007387 */ /* 0x0007e80000100a00 */
[----:B------:R-:W4:Y:S04]  /*5f860*/  LDL.LU R240, [R1+0x25e0] ;  /* 0x0025e00001f07983 */ /* 0x000f280000300800 */
[----:B------:R1:W-:Y:S04]  /*5f870*/  STL.64 [R1+0x7b0], R4 ;  /* 0x0007b00401007387 */ /* 0x0003e80000100a00 */
[----:B------:R1:W-:Y:S04]  /*5f880*/  STL.64 [R1+0x7b8], R6 ;  /* 0x0007b80601007387 */ /* 0x0003e80000100a00 */
        /* <DEDUP_REMOVED lines=109> */
[C---:B------:R-:W-:Y:S08]  /*5ff60*/  HMMA.1688.F32.TF32 R48, R232.reuse, R184, R48 ;  /* 0x000000b8e830723c */ /* 0x040ff00000081030 */
[C---:B----4-:R-:W-:Y:S08]  /*5ff70*/  HMMA.1688.F32.TF32 R28, R232.reuse, R20, R40 ;  /* 0x00000014e81c723c */ /* 0x050ff00000081028 */
        /* <DEDUP_REMOVED lines=34> */
[----:B------:R-:W-:Y:S04]  /*601a0*/  STL.64 [R1+0x8d0], R40 ;  /* 0x0008d02801007387 */ /* 0x000fe80000100a00 */
[----:B------:R1:W-:Y:S04]  /*601b0*/  STL.64 [R1+0x8d8], R42 ;  /* 0x0008d82a01007387 */ /* 0x0003e80000100a00 */
[----:B------:R-:W-:Y:S04]  /*601c0*/  STL.64 [R1+0x8c0], R28 ;  /* 0x0008c01c01007387 */ /* 0x000fe80000100a00 */
[----:B------:R2:W-:Y:S01]  /*601d0*/  STL.64 [R1+0x8c8], R30 ;  /* 0x0008c81e01007387 */ /* 0x0005e20000100a00 */
[C---:B-1----:R-:W-:Y:S08]  /*601e0*/  HMMA.1688.F32.TF32 R40, R232.reuse, R164, R68 ;  /* 0x000000a4e828723c */ /* 0x042ff00000081044 */
[C---:B--2---:R-:W-:Y:S01]  /*601f0*/  HMMA.1688.F32.TF32 R28, R232.reuse, R168, R64 ;  /* 0x000000a8e81c723c */ /* 0x044fe20000081040 */
[----:B------:R-:W-:Y:S04]  /*60200*/  STL.64 [R1+0x8b0], R80 ;  /* 0x0008b05001007387 */ /* 0x000fe80000100a00 */
[----:B------:R-:W-:Y:S06]  /*60210*/  STL.64 [R1+0x8b8], R82 ;  /* 0x0008b85201007387 */ /* 0x000fec0000100a00 */
        /* <DEDUP_REMOVED lines=15> */
[----:B------:R-:W-:Y:S03]  /*60310*/  STL.64 [R1+0x858], R50 ;  /* 0x0008583201007387 */ /* 0x000fe60000100a00 */
[C---:B---3--:R-:W-:Y:S03]  /*60320*/  HMMA.1688.F32.TF32 R36, R232.reuse, R196, R32 ;  /* 0x000000c4e824723c */ /* 0x048fe60000081020 */
[----:B------:R-:W-:Y:S04]  /*60330*/  STL.64 [R1+0x840], R40 ;  /* 0x0008402801007387 */ /* 0x000fe80000100a00 */
[----:B------:R-:W-:Y:S01]  /*60340*/  STL.64 [R1+0x848], R42 ;  /* 0x0008482a01007387 */ /* 0x000fe20000100a00 */
[----:B------:R-:W-:Y:S03]  /*60350*/  HMMA.1688.F32.TF32 R32, R232, R200, R236 ;  /* 0x000000c8e820723c */ /* 0x000fe600000810ec */
        /* <DEDUP_REMOVED lines=13> */
[----:B------:R2:W-:Y:S04]  /*60430*/  STL.64 [R1+0x7f8], R30 ;  /* 0x0007f81e01007387 */ /* 0x0005e80000100a00 */
[----:B------:R-:W1:Y:S01]  /*60440*/  LDL.LU R244, [R1+0x2110] ;  /* 0x0021100001f47983 */ /* 0x000e620000300800 */
[----:B--2---:R-:W-:-:S15]  /*60450*/  HMMA.1688.F32.TF32 R28, R228, R72, R248 ;  /* 0x00000048e41c723c */ /* 0x004fde00000810f8 */
[----:B------:R-:W-:-:S04]  /*60460*/  NOP ;  /* 0x0000000000007918 */ /* 0x000fc80000000000 */
[----:B------:R-:W-:Y:S04]  /*60470*/  STL.64 [R1+0x950], R28 ;  /* 0x0009501c01007387 */ /* 0x000fe80000100a00 */
[----:B------:R-:W-:Y:S04]  /*60480*/  STL.64 [R1+0x958], R30 ;  /* 0x0009581e01007387 */ /* 0x000fe80000100a00 */
[----:B------:R2:W-:Y:S04]  /*60490*/  STL.64 [R1+0x960], R4 ;  /* 0x0009600401007387 */ /* 0x0005e80000100a00 */
[----:B------:R3:W-:Y:S04]  /*604a0*/  STL.64 [R1+0x968], R6 ;  /* 0x0009680601007387 */ /* 0x0007e80000100a00 */
[----:B------:R-:W1:Y:S04]  /*604b0*/  LDL.LU R245, [R1+0x2114] ;  /* 0x0021140001f57983 */ /* 0x000e680000300800 */
[----:B------:R-:W1:Y:S04]  /*604c0*/  LDL.LU R246, [R1+0x2118] ;  /* 0x0021180001f67983 */ /* 0x000e680000300800 */
[----:B------:R-:W1:Y:S04]  /*604d0*/  LDL.LU R247, [R1+0x211c] ;  /* 0x00211c0001f77983 */ /* 0x000e680000300800 */
        /* <DEDUP_REMOVED lines=124> */
[----:B--2---:R-:W2:Y:S04]  /*60ca0*/  LDL.LU.64 R102, [R1+0x4aa0] ;  /* 0x004aa00001667983 */ /* 0x004ea80000300a00 */
[----:B------:R-:W2:Y:S02]  /*60cb0*/  LDL.LU.64 R100, [R1+0x4a98] ;  /* 0x004a980001647983 */ /* 0x000ea40000300a00 */
[----:B--2---:R-:W-:-:S15]  /*60cc0*/  HMMA.1688.F32.TF32 R96, R228, R100, R96 ;  /* 0x00000064e460723c */ /* 0x004fde0000081060 */
[----:B------:R-:W-:-:S04]  /*60cd0*/  NOP ;  /* 0x0000000000007918 */ /* 0x000fc80000000000 */
[----:B------:R-:W-:Y:S04]  /*60ce0*/  STL.64 [R1+0x980], R96 ;  /* 0x0009806001007387 */ /* 0x000fe80000100a00 */
[----:B------:R2:W-:Y:S04]  /*60cf0*/  STL.64 [R1+0x988], R98 ;  /* 0x0009886201007387 */ /* 0x0005e80000100a00 */
[----:B--2---:R-:W2:Y:S04]  /*60d00*/  LDL.LU.64 R98, [R1+0x4a90] ;  /* 0x004a900001627983 */ /* 0x004ea80000300a00 */
[----:B------:R-:W3:Y:S02]  /*60d10*/  LDL.LU.64 R96, [R1+0x4a88] ;  /* 0x004a880001607983 */ /* 0x000ee40000300a00 */
[----:B---3--:R-:W-:-:S15]  /*60d20*/  HMMA.1688.F32.TF32 R28, R228, R96, R28 ;  /* 0x00000060e41c723c */ /* 0x008fde000008101c */
[----:B------:R-:W-:-:S04]  /*60d30*/  NOP ;  /* 0x0000000000007918 */ /* 0x000fc80000000000 */
[----:B------:R-:W-:Y:S04]  /*60d40*/  STL.64 [R1+0x990], R28 ;  /* 0x0009901c01007387 */ /* 0x000fe80000100a00 */
[----:B------:R3:W-:Y:S04]  /*60d50*/  STL.64 [R1+0x998], R30 ;  /* 0x0009981e01007387 */ /* 0x0007e80000100a00 */
[----:B---3--:R-:W3:Y:S04]  /*60d60*/  LDL.LU.64 R30, [R1+0x4a80] ;  /* 0x004a8000011e7983 */ /* 0x008ee80000300a00 */
[----:B------:R-:W2:Y:S01]  /*60d70*/  LDL.LU.64 R28, [R1+0x4a78] ;  /* 0x004a7800011c7983 */ /* 0x000ea20000300a00 */
[C---:B------:R-:W-:Y:S08]  /*60d80*/  HMMA.1688.F32.TF32 R4, R228.reuse, R24, R4 ;  /* 0x00000018e404723c */ /* 0x040ff00000081004 */
[C---:B----4-:R-:W-:Y:S08]  /*60d90*/  HMMA.1688.F32.TF32 R216, R228.reuse, R20, R216 ;  /* 0x00000014e4d8723c */ /* 0x050ff000000810d8 */
[C---:B------:R-:W-:Y:S08]  /*60da0*/  HMMA.1688.F32.TF32 R220, R228.reuse, R16, R220 ;  /* 0x00000010e4dc723c */ /* 0x040ff000000810dc */
[C---:B------:R-:W-:Y:S08]  /*60db0*/  HMMA.1688.F32.TF32 R148, R228.reuse, R12, R148 ;  /* 0x0000000ce494723c */ /* 0x040ff00000081094 */
[----:B--2---:R-:W-:-:S15]  /*60dc0*/  HMMA.1688.F32.TF32 R40, R228, R28, R40 ;  /* 0x0000001ce428723c */ /* 0x004fde0000081028 */
[----:B------:R-:W-:-:S04]  /*60dd0*/  NOP ;  /* 0x0000000000007918 */ /* 0x000fc80000000000 */
[----:B------:R-:W-:Y:S04]  /*60de0*/  STL.64 [R1+0x9a0], R40 ;  /* 0x0009a02801007387 */ /* 0x000fe80000100a00 */
[----:B------:R2:W-:Y:S04]  /*60df0*/  STL.64 [R1+0x9a8], R42 ;  /* 0x0009a82a01007387 */ /* 0x0005e80000100a00 */
[----:B--2---:R-:W2:Y:S04]  /*60e00*/  LDL.LU R43, [R1+0x4a70] ;  /* 0x004a7000012b7983 */ /* 0x004ea80000300800 */
[----:B------:R-:W-:Y:S04]  /*60e10*/  STL.64 [R1+0x9b0], R4 ;  /* 0x0009b00401007387 */ /* 0x000fe80000100a00 */
[----:B------:R4:W-:Y:S04]  /*60e20*/  STL.64 [R1+0x9b8], R6 ;  /* 0x0009b80601007387 */ /* 0x0009e80000100a00 */
[----:B----4-:R-:W4:Y:S04]  /*60e30*/  LDL.LU.64 R6, [R1+0x4a68] ;  /* 0x004a680001067983 */ /* 0x010f280000300a00 */
[----:B------:R-:W3:Y:S04]  /*60e40*/  LDL.LU.64 R4, [R1+0x4a60] ;  /* 0x004a600001047983 */ /* 0x000ee80000300a00 */
        /* <DEDUP_REMOVED lines=64> */
[----:B-1----:R-:W-:Y:S03]  /*61250*/  HMMA.1688.F32.TF32 R44, R228, R200, R240 ;  /* 0x000000c8e42c723c */ /* 0x002fe600000810f0 */
[----:B------:R-:W-:Y:S04]  /*61260*/  STL.64 [R1+0xa30], R32 ;  /* 0x000a302001007387 */ /* 0x000fe80000100a00 */
[----:B------:R1:W-:Y:S01]  /*61270*/  STL.64 [R1+0xa38], R34 ;  /* 0x000a382201007387 */ /* 0x0003e20000100a00 */
[C---:B--2---:R-:W-:Y:S03]  /*61280*/  HMMA.1688.F32.TF32 R36, R232.reuse, R92, R244 ;  /* 0x0000005ce824723c */ /* 0x044fe600000810f4 */
        /* <DEDUP_REMOVED lines=14> */
[----:B-1----:R-:W2:Y:S04]  /*61370*/  LDL.LU R32, [R1+0x2120] ;  /* 0x0021200001207983 */ /* 0x002ea80000300800 */
        /* <DEDUP_REMOVED lines=47> */
[----:B------:R-:W1:Y:S01]  /*61670*/  LDS R231, [R43+UR10+0x7000] ;  /* 0x0070000a2be77984 */ /* 0x000e620008000800 */
[C---:B--2---:R-:W-:Y:S08]  /*61680*/  HMMA.1688.F32.TF32 R80, R232.reuse, R76, R68 ;  /* 0x0000004ce850723c */ /* 0x044ff00000081044 */
[C---:B------:R-:W-:Y:S11]  /*61690*/  HMMA.1688.F32.TF32 R68, R232.reuse, R104, R244 ;  /* 0x00000068e844723c */ /* 0x040ff600000810f4 */
[----:B------:R-:W-:Y:S04]  /*616a0*/  STL.64 [R1+0xb60], R80 ;  /* 0x000b605001007387 */ /* 0x000fe80000100a00 */
        /* <DEDUP_REMOVED lines=8> */
[----:B------:R-:W-:Y:S04]  /*61730*/  STL.64 [R1+0xb90], R60 ;  /* 0x000b903c01007387 */ /* 0x000fe80000100a00 */
[----:B------:R4:W-:Y:S02]  /*61740*/  STL.64 [R1+0xb98], R62 ;  /* 0x000b983e01007387 */ /* 0x0009e40000100a00 */
[C---:B----4-:R-:W-:Y:S08]  /*61750*/  HMMA.1688.F32.TF32 R60, R232.reuse, R28, R56 ;  /* 0x0000001ce83c723c */ /* 0x050ff00000081038 */
[C---:B------:R-:W-:Y:S08]  /*61760*/  HMMA.1688.F32.TF32 R56, R232.reuse, R24, R52 ;  /* 0x00000018e838723c */ /* 0x040ff00000081034 */
[C---:B------:R-:W-:Y:S08]  /*61770*/  HMMA.1688.F32.TF32 R52, R232.reuse, R20, R48 ;  /* 0x00000014e834723c */ /* 0x040ff00000081030 */
        /* <DEDUP_REMOVED lines=11> */
[----:B------:R-:W4:Y:S04]  /*61830*/  LDL.LU R32, [R1+0x2070] ;  /* 0x0020700001207983 */ /* 0x000f280000300800 */
[----:B------:R-:W-:Y:S04]  /*61840*/  STL.64 [R1+0xbe0], R44 ;  /* 0x000be02c01007387 */ /* 0x000fe80000100a00 */
[----:B------:R1:W-:Y:S01]  /*61850*/  STL.64 [R1+0xbe8], R46 ;  /* 0x000be82e01007387 */ /* 0x0003e20000100a00 */
[C---:B---3--:R-:W-:Y:S03]  /*61860*/  HMMA.1688.F32.TF32 R48, R232.reuse, R108, R236 ;  /* 0x0000006ce830723c */ /* 0x048fe600000810ec */
[----:B------:R-:W-:Y:S04]  /*61870*/  STL.64 [R1+0xc00], R36 ;  /* 0x000c002401007387 */ /* 0x000fe80000100a00 */
[----:B------:R3:W-:Y:S01]  /*61880*/  STL.64 [R1+0xc08], R38 ;  /* 0x000c082601007387 */ /* 0x0007e20000100a00 */
[C---:B-1----:R-:W-:Y:S03]  /*61890*/  HMMA.1688.F32.TF32 R44, R232.reuse, R112, R240 ;  /* 0x00000070e82c723c */ /* 0x042fe600000810f0 */
[----:B------:R-:W4:Y:S04]  /*618a0*/  LDL.LU R33, [R1+0x2074] ;  /* 0x0020740001217983 */ /* 0x000f280000300800 */
[----:B------:R-:W4:Y:S01]  /*618b0*/  LDL.LU R34, [R1+0x2078] ;  /* 0x0020780001227983 */ /* 0x000f220000300800 */
[----:B---3--:R-:W-:Y:S03]  /*618c0*/  HMMA.1688.F32.TF32 R36, R232, R116, R248 ;  /* 0x00000074e824723c */ /* 0x008fe600000810f8 */
[----:B------:R-:W-:Y:S04]  /*618d0*/  STL.64 [R1+0xd30], R48 ;  /* 0x000d303001007387 */ /* 0x000fe80000100a00 */
[----:B------:R-:W-:-:S12]  /*618e0*/  STL.64 [R1+0xd38], R50 ;  /* 0x000d383201007387 */ /* 0x000fd80000100a00 */
[----:B------:R-:W-:Y:S04]  /*618f0*/  STL.64 [R1+0xd10], R36 ;  /* 0x000d102401007387 */ /* 0x000fe80000100a00 */
[----:B------:R-:W-:Y:S04]  /*61900*/  STL.64 [R1+0xd20], R44 ;  /* 0x000d202c01007387 */ /* 0x000fe80000100a00 */
[----:B------:R-:W-:Y:S04]  /*61910*/  STL.64 [R1+0xd28], R46 ;  /* 0x000d282e01007387 */ /* 0x000fe80000100a00 */
[----:B------:R2:W-:Y:S04]  /*61920*/  STL [R1+0xd18], R38 ;  /* 0x000d182601007387 */ /* 0x0005e80000100800 */
[----:B------:R-:W3:Y:S04]  /*61930*/  LDL.LU R236, [R1+0x2060] ;  /* 0x0020600001ec7983 */ /* 0x000ee80000300800 */
[----:B------:R-:W3:Y:S04]  /*61940*/  LDL.LU R237, [R1+0x2064] ;  /* 0x0020640001ed7983 */ /* 0x000ee80000300800 */
[----:B------:R-:W3:Y:S04]  /*61950*/  LDL.LU R238, [R1+0x2068] ;  /* 0x0020680001ee7983 */ /* 0x000ee80000300800 */
[----:B------:R-:W3:Y:S04]  /*61960*/  LDL.LU R239, [R1+0x206c] ;  /* 0x00206c0001ef7983 */ /* 0x000ee80000300800 */
[----:B------:R-:W3:Y:S04]  /*61970*/  LDL.LU R248, [R1+0x2050] ;  /* 0x0020500001f87983 */ /* 0x000ee80000300800 */
[----:B------:R-:W3:Y:S01]  /*61980*/  LDL.LU R249, [R1+0x2054] ;  /* 0x0020540001f97983 */ /* 0x000ee20000300800 */
[----:B------:R-:W-:-:S02]  /*61990*/  IMAD.MOV.U32 R35, RZ, RZ, R252 ;  /* 0x000000ffff237224 */ /* 0x000fc400078e00fc */
[----:B------:R-:W-:-:S05]  /*619a0*/  IMAD.MOV.U32 R252, RZ, RZ, R39 ;  /* 0x000000fffffc7224 */ /* 0x000fca00078e0027 */
[----:B------:R-:W-:Y:S04]  /*619b0*/  STL [R1+0x43ec], R252 ;  /* 0x0043ecfc01007387 */ /* 0x000fe80000100800 */
[----:B------:R-:W3:Y:S04]  /*619c0*/  LDL.LU R240, [R1+0x2040] ;  /* 0x0020400001f07983 */ /* 0x000ee80000300800 */
[----:B------:R-:W3:Y:S04]  /*619d0*/  LDL.LU R241, [R1+0x2044] ;  /* 0x0020440001f17983 */ /* 0x000ee80000300800 */
[----:B------:R-:W3:Y:S04]  /*619e0*/  LDL.LU R242, [R1+0x2048] ;  /* 0x0020480001f27983 */ /* 0x000ee80000300800 */
[----:B------:R-:W3:Y:S01]  /*619f0*/  LDL.LU R243, [R1+0x204c] ;  /* 0x00204c0001f37983 */ /* 0x000ee20000300800 */
[----:B--2---:R-:W-:Y:S01]  /*61a00*/  HMMA.1688.F32.TF32 R36, R232, R120, R244 ;  /* 0x00000078e824723c */ /* 0x004fe200000810f4 */
[----:B------:R-:W-:-:S02]  /*61a10*/  IMAD.MOV.U32 R244, RZ, RZ, R4 ;  /* 0x000000fffff47224 */ /* 0x000fc400078e0004 */
[----:B------:R-:W2:Y:S01]  /*61a20*/  LDL.LU R4, [R1+0x4a5c] ;  /* 0x004a5c0001047983 */ /* 0x000ea20000300800 */
[----:B------:R-:W-:-:S03]  /*61a30*/  IMAD.MOV.U32 R245, RZ, RZ, R5 ;  /* 0x000000fffff57224 */ /* 0x000fc600078e0005 */
[----:B------:R-:W2:Y:S01]  /*61a40*/  LDL.LU R5, [R1+0x4a58] ;  /* 0x004a580001057983 */ /* 0x000ea20000300800 */
[----:B------:R-:W-:Y:S02]  /*61a50*/  IMAD.MOV.U32 R251, RZ, RZ, R2 ;  /* 0x000000fffffb7224 */ /* 0x000fe400078e0002 */
[----:B------:R-:W-:-:S09]  /*61a60*/  IMAD.MOV.U32 R250, RZ, RZ, R3 ;  /* 0x000000fffffa7224 */ /* 0x000fd200078e0003 */
[----:B------:R-:W-:Y:S02]  /*61a70*/  IMAD.MOV.U32 R96, RZ, RZ, R39 ;  /* 0x000000ffff607224 */ /* 0x000fe400078e0027 */
[----:B------:R-:W-:Y:S02]  /*61a80*/  IMAD.MOV.U32 R97, RZ, RZ, R38 ;  /* 0x000000ffff617224 */ /* 0x000fe400078e0026 */
[----:B------:R-:W-:Y:S02]  /*61a90*/  IMAD.MOV.U32 R2, RZ, RZ, R37 ;  /* 0x000000ffff027224 */ /* 0x000fe400078e0025 */
[----:B------:R-:W-:Y:S01]  /*61aa0*/  IMAD.MOV.U32 R3, RZ, RZ, R36 ;  /* 0x000000ffff037224 */ /* 0x000fe200078e0024 */
[----:B------:R-:W-:Y:S04]  /*61ab0*/  STL [R1+0x43fc], R96 ;  /* 0x0043fc6001007387 */ /* 0x000fe80000100800 */
[----:B------:R-:W-:Y:S04]  /*61ac0*/  STL [R1+0x43f8], R97 ;  /* 0x0043f86101007387 */ /* 0x000fe80000100800 */
[----:B------:R-:W-:Y:S04]  /*61ad0*/  STL [R1+0x43f4], R2 ;  /* 0x0043f40201007387 */ /* 0x000fe80000100800 */
[----:B------:R-:W-:Y:S01]  /*61ae0*/  STL [R1+0x43f0], R3 ;  /* 0x0043f00301007387 */ /* 0x000fe20000100800 */
[----:B----4-:R-:W-:-:S15]  /*61af0*/  HMMA.1688.F32.TF32 R32, R232, R124, R32 ;  /* 0x0000007ce820723c */ /* 0x010fde0000081020 */
[----:B------:R-:W-:-:S04]  /*61b00*/  NOP ;  /* 0x0000000000007918 */ /* 0x000fc80000000000 */
[----:B------:R-:W-:Y:S02]  /*61b10*/  IMAD.MOV.U32 R21, RZ, RZ, R32 ;  /* 0x000000ffff157224 */ /* 0x000fe400078e0020 */
[----:B------:R-:W-:Y:S02]  /*61b20*/  IMAD.MOV.U32 R20, RZ, RZ, R33 ;  /* 0x000000ffff147224 */ /* 0x000fe400078e0021 */
[----:B------:R-:W-:Y:S02]  /*61b30*/  IMAD.MOV.U32 R17, RZ, RZ, R34 ;  /* 0x000000ffff117224 */ /* 0x000fe400078e0022 */
[----:B------:R-:W-:-:S03]  /*61b40*/  IMAD.MOV.U32 R16, RZ, RZ, R35 ;  /* 0x000000ffff107224 */ /* 0x000fc600078e0023 */
[----:B------:R-:W-:Y:S01]  /*61b50*/  STL [R1+0x4408], R17 ;  /* 0x0044081101007387 */ /* 0x000fe20000100800 */
[----:B---3--:R-:W-:Y:S03]  /*61b60*/  HMMA.1688.F32.TF32 R32, R232, R128, R236 ;  /* 0x00000080e820723c */ /* 0x008fe600000810ec */
[----:B------:R-:W-:Y:S04]  /*61b70*/  STL [R1+0x4404], R20 ;  /* 0x0044041401007387 */ /* 0x000fe80000100800 */
[----:B------:R-:W-:-:S12]  /*61b80*/  STL [R1+0x4400], R21 ;  /* 0x0044001501007387 */ /* 0x000fd80000100800 */
[----:B------:R-:W-:Y:S02]  /*61b90*/  IMAD.MOV.U32 R13, RZ, RZ, R32 ;  /* 0x000000ffff0d7224 */ /* 0x000fe400078e0020 */
[----:B------:R-:W-:Y:S02]  /*61ba0*/  IMAD.MOV.U32 R12, RZ, RZ, R33 ;  /* 0x000000ffff0c7224 */ /* 0x000fe400078e0021 */
[----:B------:R-:W-:Y:S02]  /*61bb0*/  IMAD.MOV.U32 R9, RZ, RZ, R34 ;  /* 0x000000ffff097224 */ /* 0x000fe400078e0022 */
[----:B------:R-:W-:Y:S02]  /*61bc0*/  IMAD.MOV.U32 R8, RZ, RZ, R35 ;  /* 0x000000ffff087224 */ /* 0x000fe400078e0023 */
[----:B------:R-:W-:Y:S01]  /*61bd0*/  HMMA.1688.F32.TF32 R32, R232, R132, R248 ;  /* 0x00000084e820723c */ /* 0x000fe200000810f8 */
[----:B------:R-:W3:Y:S04]  /*61be0*/  LDL.LU R248, [R1+0x2020] ;  /* 0x0020200001f87983 */ /* 0x000ee80000300800 */
[----:B------:R-:W3:Y:S04]  /*61bf0*/  LDL.LU R249, [R1+0x2024] ;  /* 0x0020240001f97983 */ /* 0x000ee80000300800 */
[----:B------:R-:W3:Y:S04]  /*61c00*/  LDL.LU R250, [R1+0x2028] ;  /* 0x0020280001fa7983 */ /* 0x000ee80000300800 */
[----:B------:R-:W3:Y:S01]  /*61c10*/  LDL.LU R251, [R1+0x202c] ;  /* 0x00202c0001fb7983 */ /* 0x000ee20000300800 */
[----:B------:R-:W-:-:S02]  /*61c20*/  IMAD.MOV.U32 R246, RZ, RZ, R7 ;  /* 0x000000fffff67224 */ /* 0x000fc400078e0007 */
[----:B------:R-:W-:-:S03]  /*61c30*/  IMAD.MOV.U32 R247, RZ, RZ, R6 ;  /* 0x000000fffff77224 */ /* 0x000fc600078e0006 */
[----:B------:R-:W-:Y:S02]  /*61c40*/  IMAD.MOV.U32 R7, RZ, RZ, R34 ;  /* 0x000000ffff077224 */ /* 0x000fe400078e0022 */
[----:B------:R-:W-:-:S05]  /*61c50*/  IMAD.MOV.U32 R6, RZ, RZ, R35 ;  /* 0x000000ffff067224 */ /* 0x000fca00078e0023 */
[----:B------:R-:W-:Y:S01]  /*61c60*/  STL.64 [R1+0x4338], R6 ;  /* 0x0043380601007387 */ /* 0x000fe20000100a00 */
[----:B------:R-:W-:Y:S02]  /*61c70*/  IMAD.MOV.U32 R128, RZ, RZ, R32 ;  /* 0x000000ffff807224 */ /* 0x000fe400078e0020 */
[----:B------:R-:W-:Y:S02]  /*61c80*/  IMAD.MOV.U32 R129, RZ, RZ, R33 ;  /* 0x000000ffff817224 */ /* 0x000fe400078e0021 */
[----:B------:R-:W-:-:S15]  /*61c90*/  HMMA.1688.F32.TF32 R32, R232, R152, R240 ;  /* 0x00000098e820723c */ /* 0x000fde00000810f0 */
[----:B------:R-:W-:-:S04]  /*61ca0*/  NOP ;  /* 0x0000000000007918 */ /* 0x000fc80000000000 */
[----:B------:R-:W-:Y:S01]  /*61cb0*/  IMAD.MOV.U32 R124, RZ, RZ, R32 ;  /* 0x000000ffff7c7224 */ /* 0x000fe200078e0020 */
[----:B--2---:R1:W-:Y:S04]  /*61cc0*/  STL.64 [R1+0x4330], R4 ;  /* 0x0043300401007387 */ /* 0x0043e80000100a00 */
[----:B------:R-:W2:Y:S04]  /*61cd0*/  LDL.LU R44, [R1+0x2010] ;  /* 0x00201000012c7983 */ /* 0x000ea80000300800 */
[----:B------:R-:W2:Y:S04]  /*61ce0*/  LDL.LU R45, [R1+0x2014] ;  /* 0x00201400012d7983 */ /* 0x000ea80000300800 */
[----:B------:R-:W2:Y:S04]  /*61cf0*/  LDL.LU R46, [R1+0x2018] ;  /* 0x00201800012e7983 */ /* 0x000ea80000300800 */
[----:B------:R-:W2:Y:S04]  /*61d00*/  LDL.LU R47, [R1+0x201c] ;  /* 0x00201c00012f7983 */ /* 0x000ea80000300800 */
[----:B------:R-:W4:Y:S04]  /*61d10*/  LDL.LU R36, [R1+0x2000] ;  /* 0x0020000001247983 */ /* 0x000f280000300800 */
[----:B------:R-:W4:Y:S04]  /*61d20*/  LDL.LU R37, [R1+0x2004] ;  /* 0x0020040001257983 */ /* 0x000f280000300800 */
[----:B------:R-:W4:Y:S04]  /*61d30*/  LDL.LU R38, [R1+0x2008] ;  /* 0x0020080001267983 */ /* 0x000f280000300800 */
[----:B------:R-:W4:Y:S01]  /*61d40*/  LDL.LU R39, [R1+0x200c] ;  /* 0x00200c0001277983 */ /* 0x000f220000300800 */
[----:B------:R-:W-:-:S02]  /*61d50*/  IMAD.MOV.U32 R125, RZ, RZ, R33 ;  /* 0x000000ffff7d7224 */ /* 0x000fc400078e0021 */
[----:B------:R-:W-:Y:S01]  /*61d60*/  IMAD.MOV.U32 R133, RZ, RZ, R34 ;  /* 0x000000ffff857224 */ /* 0x000fe200078e0022 */
        /* <DEDUP_REMOVED lines=13> */
[----:B-1----:R-:W-:Y:S03]  /*61e40*/  HMMA.1688.F32.TF32 R4, R232, R156, R244 ;  /* 0x0000009ce804723c */ /* 0x002fe600000810f4 */
[----:B------:R-:W4:Y:S04]  /*61e50*/  LDL.LU R244, [R1+0x1fc0] ;  /* 0x001fc00001f47983 */ /* 0x000f280000300800 */
[----:B------:R-:W4:Y:S04]  /*61e60*/  LDL.LU R245, [R1+0x1fc4] ;  /* 0x001fc40001f57983 */ /* 0x000f280000300800 */
[----:B------:R-:W4:Y:S04]  /*61e70*/  LDL.LU R246, [R1+0x1fc8] ;  /* 0x001fc80001f67983 */ /* 0x000f280000300800 */
[----:B------:R-:W4:Y:S04]  /*61e80*/  LDL.LU R247, [R1+0x1fcc] ;  /* 0x001fcc0001f77983 */ /* 0x000f280000300800 */
[----:B------:R-:W-:-:S02]  /*61e90*/  IMAD.MOV.U32 R120, RZ, RZ, R4 ;  /* 0x000000ffff787224 */ /* 0x000fc400078e0004 */
[----:B------:R-:W-:Y:S02]  /*61ea0*/  IMAD.MOV.U32 R121, RZ, RZ, R5 ;  /* 0x000000ffff797224 */ /* 0x000fe400078e0005 */
[----:B------:R-:W-:Y:S02]  /*61eb0*/  IMAD.MOV.U32 R153, RZ, RZ, R6 ;  /* 0x000000ffff997224 */ /* 0x000fe400078e0006 */
[----:B------:R-:W-:Y:S02]  /*61ec0*/  IMAD.MOV.U32 R152, RZ, RZ, R7 ;  /* 0x000000ffff987224 */ /* 0x000fe400078e0007 */
[----:B---3--:R-:W-:Y:S01]  /*61ed0*/  HMMA.1688.F32.TF32 R4, R232, R160, R248 ;  /* 0x000000a0e804723c */ /* 0x008fe200000810f8 */
        /* <DEDUP_REMOVED lines=8> */
[----:B--2---:R-:W-:-:S15]  /*61f60*/  HMMA.1688.F32.TF32 R4, R232, R164, R44 ;  /* 0x000000a4e804723c */ /* 0x004fde000008102c */
        /* <DEDUP_REMOVED lines=17> */
[C---:B------:R-:W-:Y:S08]  /*62080*/  HMMA.1688.F32.TF32 R4, R232.reuse, R176, R236 ;  /* 0x000000b0e804723c */ /* 0x040ff000000810ec */
[----:B------:R-:W-:Y:S11]  /*62090*/  HMMA.1688.F32.TF32 R64, R232, R100, R64 ;  /* 0x00000064e840723c */ /* 0x000ff60000081040 */
[----:B------:R-:W-:-:S02]  /*620a0*/  IMAD.MOV.U32 R100, RZ, RZ, R4 ;  /* 0x000000ffff647224 */ /* 0x000fc400078e0004 */
        /* <DEDUP_REMOVED lines=15> */
[----:B---3--:R-:W-:Y:S01]  /*621a0*/  HMMA.1688.F32.TF32 R4, R232, R188, R248 ;  /* 0x000000bce804723c */ /* 0x008fe200000810f8 */
[----:B------:R-:W-:Y:S02]  /*621b0*/  IMAD.MOV.U32 R248, RZ, RZ, R98 ;  /* 0x000000fffff87224 */ /* 0x000fe400078e0062 */
[----:B------:R-:W2:Y:S01]  /*621c0*/  LDL.LU R98, [R1+0x4a54] ;  /* 0x004a540001627983 */ /* 0x000ea20000300800 */
[----:B------:R-:W-:-:S02]  /*621d0*/  IMAD.MOV.U32 R249, RZ, RZ, R99 ;  /* 0x000000fffff97224 */ /* 0x000fc400078e0063 */
[----:B------:R-:W-:Y:S01]  /*621e0*/  IMAD.MOV.U32 R250, RZ, RZ, R102 ;  /* 0x000000fffffa7224 */ /* 0x000fe200078e0066 */
[----:B------:R-:W3:Y:S01]  /*621f0*/  LDL.LU R99, [R1+0x4a50] ;  /* 0x004a500001637983 */ /* 0x000ee20000300800 */
        /* <DEDUP_REMOVED lines=39> */
[----:B--2---:R-:W-:Y:S02]  /*62470*/  IMAD.MOV.U32 R39, RZ, RZ, R103 ;  /* 0x000000ffff277224 */ /* 0x004fe400078e0067 */
[----:B---3--:R-:W-:Y:S02]  /*62480*/  IMAD.MOV.U32 R38, RZ, RZ, R102 ;  /* 0x000000ffff267224 */ /* 0x008fe400078e0066 */
[----:B----4-:R-:W-:Y:S02]  /*62490*/  IMAD.MOV.U32 R37, RZ, RZ, R99 ;  /* 0x000000ffff257224 */ /* 0x010fe400078e0063 */
[----:B------:R-:W-:Y:S02]  /*624a0*/  IMAD.MOV.U32 R36, RZ, RZ, R98 ;  /* 0x000000ffff247224 */ /* 0x000fe400078e0062 */
[----:B------:R-:W2:Y:S04]  /*624b0*/  LDL.LU R98, [R1+0x4a34] ;  /* 0x004a340001627983 */ /* 0x000ea80000300800 */
[----:B------:R-:W2:Y:S04]  /*624c0*/  LDL.LU R99, [R1+0x4a30] ;  /* 0x004a300001637983 */ /* 0x000ea80000300800 */
        /* <DEDUP_REMOVED lines=32> */
[C---:B--2---:R-:W-:Y:S08]  /*626d0*/  HMMA.1688.F32.TF32 R4, R228.reuse, R94, R44 ;  /* 0x0000005ee404723c */ /* 0x044ff0000008102c */
        /* <DEDUP_REMOVED lines=13> */
[----:B---3--:R-:W-:Y:S02]  /*627b0*/  HMMA.1688.F32.TF32 R4, R228, R102, R240 ;  /* 0x00000066e404723c */ /* 0x008fe400000810f0 */
[----:B------:R-:W-:Y:S04]  /*627c0*/  STL.64 [R1+0x4840], R102 ;  /* 0x0048406601007387 */ /* 0x000fe80000100a00 */
[----:B------:R-:W-:-:S13]  /*627d0*/  STL.64 [R1+0x4838], R100 ;  /* 0x0048386401007387 */ /* 0x000fda0000100a00 */
[----:B------:R-:W-:Y:S04]  /*627e0*/  STL.64 [R1+0x1d30], R4 ;  /* 0x001d300401007387 */ /* 0x000fe80000100a00 */
[----:B------:R1:W-:Y:S02]  /*627f0*/  STL.64 [R1+0x1d38], R6 ;  /* 0x001d380601007387 */ /* 0x0003e40000100a00 */
[----:B-1----:R-:W-:Y:S02]  /*62800*/  HMMA.1688.F32.TF32 R4, R228, R98, R244 ;  /* 0x00000062e404723c */ /* 0x002fe400000810f4 */
[----:B------:R-:W-:Y:S04]  /*62810*/  STL.64 [R1+0x4830], R98 ;  /* 0x0048306201007387 */ /* 0x000fe80000100a00 */
[----:B------:R-:W-:-:S13]  /*62820*/  STL.64 [R1+0x4828], R96 ;  /* 0x0048286001007387 */ /* 0x000fda0000100a00 */
[----:B------:R-:W-:Y:S04]  /*62830*/  STL.64 [R1+0x1e20], R4 ;  /* 0x001e200401007387 */ /* 0x000fe80000100a00 */
[----:B------:R1:W-:Y:S02]  /*62840*/  STL.64 [R1+0x1e28], R6 ;  /* 0x001e280601007387 */ /* 0x0003e40000100a00 */
[----:B-1----:R-:W-:Y:S01]  /*62850*/  HMMA.1688.F32.TF32 R4, R228, R30, R248 ;  /* 0x0000001ee404723c */ /* 0x002fe200000810f8 */
[----:B------:R-:W-:Y:S02]  /*62860*/  IMAD.MOV.U32 R244, RZ, RZ, R167 ;  /* 0x000000fffff47224 */ /* 0x000fe400078e00a7 */
[----:B------:R-:W2:Y:S01]  /*62870*/  LDL.LU R167, [R1+0x4a04] ;  /* 0x004a040001a77983 */ /* 0x000ea20000300800 */
[----:B------:R-:W-:-:S15]  /*62880*/  IMAD.MOV.U32 R245, RZ, RZ, R166 ;  /* 0x000000fffff57224 */ /* 0x000fde00078e00a6 */
[----:B------:R-:W-:Y:S04]  /*62890*/  STL.64 [R1+0x1f70], R4 ;  /* 0x001f700401007387 */ /* 0x000fe80000100a00 */
[----:B------:R1:W-:Y:S04]  /*628a0*/  STL.64 [R1+0x1f78], R6 ;  /* 0x001f780601007387 */ /* 0x0003e80000100a00 */
[----:B------:R-:W3:Y:S01]  /*628b0*/  LDL.LU R166, [R1+0x4a00] ;  /* 0x004a000001a67983 */ /* 0x000ee20000300800 */
[----:B------:R-:W-:Y:S02]  /*628c0*/  IMAD.MOV.U32 R246, RZ, RZ, R154 ;  /* 0x000000fffff67224 */ /* 0x000fe400078e009a */
[----:B------:R-:W-:Y:S01]  /*628d0*/  IMAD.MOV.U32 R247, RZ, RZ, R155 ;  /* 0x000000fffff77224 */ /* 0x000fe200078e009b */
[----:B------:R-:W4:Y:S01]  /*628e0*/  LDL.LU R154, [R1+0x49fc] ;  /* 0x0049fc00019a7983 */ /* 0x000f220000300800 */
[----:B------:R-:W-:-:S02]  /*628f0*/  IMAD.MOV.U32 R236, RZ, RZ, R198 ;  /* 0x000000ffffec7224 */ /* 0x000fc400078e00c6 */
        /* <DEDUP_REMOVED lines=47> */
[----:B------:R-:W-:Y:S02]  /*62bf0*/  IMAD.MOV.U32 R76, RZ, RZ, R65 ;  /* 0x000000ffff4c7224 */ /* 0x000fe400078e0041 */
[----:B------:R-:W-:Y:S01]  /*62c00*/  IMAD.MOV.U32 R64, RZ, RZ, R174 ;  /* 0x000000ffff407224 */ /* 0x000fe200078e00ae */
[----:B------:R-:W4:Y:S01]  /*62c10*/  LDL.LU R162, [R1+0x499c] ;  /* 0x00499c0001a27983 */ /* 0x000f220000300800 */
[----:B------:R-:W-:Y:S02]  /*62c20*/  IMAD.MOV.U32 R73, RZ, RZ, R66 ;  /* 0x000000ffff497224 */ /* 0x000fe400078e0042 */
[----:B------:R-:W-:Y:S01]  /*62c30*/  IMAD.MOV.U32 R65, RZ, RZ, R175 ;  /* 0x000000ffff417224 */ /* 0x000fe200078e00af */
[----:B------:R-:W4:Y:S01]  /*62c40*/  LDL.LU R163, [R1+0x4998] ;  /* 0x0049980001a37983 */ /* 0x000f220000300800 */
[----:B------:R-:W-:-:S02]  /*62c50*/  IMAD.MOV.U32 R72, RZ, RZ, R67 ;  /* 0x000000ffff487224 */ /* 0x000fc400078e0043 */
[----:B------:R-:W-:Y:S01]  /*62c60*/  IMAD.MOV.U32 R66, RZ, RZ, R203 ;  /* 0x000000ffff427224 */ /* 0x000fe200078e00cb */
[----:B------:R-:W4:Y:S01]  /*62c70*/  LDL.LU R174, [R1+0x4994] ;  /* 0x0049940001ae7983 */ /* 0x000f220000300800 */
[----:B------:R-:W-:-:S03]  /*62c80*/  IMAD.MOV.U32 R67, RZ, RZ, R202 ;  /* 0x000000ffff437224 */ /* 0x000fc600078e00ca */
[----:B------:R-:W4:Y:S04]  /*62c90*/  LDL.LU R175, [R1+0x4990] ;  /* 0x0049900001af7983 */ /* 0x000f280000300800 */
[----:B------:R-:W4:Y:S04]  /*62ca0*/  LDL.LU R203, [R1+0x498c] ;  /* 0x00498c0001cb7983 */ /* 0x000f280000300800 */
[----:B------:R-:W4:Y:S01]  /*62cb0*/  LDL.LU R202, [R1+0x4988] ;  /* 0x0049880001ca7983 */ /* 0x000f220000300800 */
[----:B--2---:R-:W-:Y:S02]  /*62cc0*/  IMAD.MOV.U32 R69, RZ, RZ, R167 ;  /* 0x000000ffff457224 */ /* 0x004fe400078e00a7 */
[----:B---3--:R-:W-:-:S02]  /*62cd0*/  IMAD.MOV.U32 R68, RZ, RZ, R166 ;  /* 0x000000ffff447224 */ /* 0x008fc400078e00a6 */
[----:B------:R-:W2:Y:S04]  /*62ce0*/  LDL.LU R166, [R1+0x4984] ;  /* 0x0049840001a67983 */ /* 0x000ea80000300800 */
[----:B------:R-:W3:Y:S01]  /*62cf0*/  LDL.LU R167, [R1+0x4980] ;  /* 0x0049800001a77983 */ /* 0x000ee20000300800 */
[----:B------:R-:W-:Y:S02]  /*62d00*/  IMAD.MOV.U32 R93, RZ, RZ, R70 ;  /* 0x000000ffff5d7224 */ /* 0x000fe400078e0046 */
[----:B------:R-:W-:Y:S02]  /*62d10*/  IMAD.MOV.U32 R92, RZ, RZ, R71 ;  /* 0x000000ffff5c7224 */ /* 0x000fe400078e0047 */
[----:B------:R-:W-:Y:S02]  /*62d20*/  IMAD.MOV.U32 R70, RZ, RZ, R195 ;  /* 0x000000ffff467224 */ /* 0x000fe400078e00c3 */
[----:B------:R-:W3:Y:S01]  /*62d30*/  LDL.LU R195, [R1+0x497c] ;  /* 0x00497c0001c37983 */ /* 0x000ee20000300800 */
[----:B------:R-:W-:-:S02]  /*62d40*/  IMAD.MOV.U32 R71, RZ, RZ, R194 ;  /* 0x000000ffff477224 */ /* 0x000fc400078e00c2 */
[----:B----4-:R-:W-:Y:S01]  /*62d50*/  IMAD.MOV.U32 R80, RZ, RZ, R199 ;  /* 0x000000ffff507224 */ /* 0x010fe200078e00c7 */
        /* <DEDUP_REMOVED lines=12> */
[----:B------:R-:W4:Y:S04]  /*62e20*/  LDL.LU R159, [R1+0x4964] ;  /* 0x00496400019f7983 */ /* 0x000f280000300800 */
[----:B------:R-:W4:Y:S04]  /*62e30*/  LDL.LU R158, [R1+0x4960] ;  /* 0x00496000019e7983 */ /* 0x000f280000300800 */
[----:B------:R-:W4:Y:S01]  /*62e40*/  LDL.LU R187, [R1+0x495c] ;  /* 0x00495c0001bb7983 */ /* 0x000f220000300800 */
[----:B------:R-:W-:-:S02]  /*62e50*/  IMAD.MOV.U32 R146, RZ, RZ, R179 ;  /* 0x000000ffff927224 */ /* 0x000fc400078e00b3 */
[----:B------:R-:W-:Y:S01]  /*62e60*/  IMAD.MOV.U32 R145, RZ, RZ, R190 ;  /* 0x000000ffff917224 */ /* 0x000fe200078e00be */
[----:B------:R-:W4:Y:S01]  /*62e70*/  LDL.LU R186, [R1+0x4958] ;  /* 0x0049580001ba7983 */ /* 0x000f220000300800 */
[----:B------:R-:W-:-:S03]  /*62e80*/  IMAD.MOV.U32 R144, RZ, RZ, R191 ;  /* 0x000000ffff907224 */ /* 0x000fc600078e00bf */
[----:B------:R-:W4:Y:S01]  /*62e90*/  LDL.LU R191, [R1+0x4954] ;  /* 0x0049540001bf7983 */ /* 0x000f220000300800 */
[----:B------:R-:W-:-:S03]  /*62ea0*/  IMAD.MOV.U32 R147, RZ, RZ, R178 ;  /* 0x000000ffff937224 */ /* 0x000fc600078e00b2 */
[----:B------:R-:W4:Y:S04]  /*62eb0*/  LDL.LU R190, [R1+0x4950] ;  /* 0x0049500001be7983 */ /* 0x000f280000300800 */
[----:B------:R-:W4:Y:S01]  /*62ec0*/  LDL.LU R179, [R1+0x494c] ;  /* 0x00494c0001b37983 */ /* 0x000f220000300800 */
[----:B------:R-:W-:Y:S02]  /*62ed0*/  IMAD.MOV.U32 R142, RZ, RZ, R171 ;  /* 0x000000ffff8e7224 */ /* 0x000fe400078e00ab */
[----:B------:R-:W-:Y:S01]  /*62ee0*/  IMAD.MOV.U32 R141, RZ, RZ, R182 ;  /* 0x000000ffff8d7224 */ /* 0x000fe200078e00b6 */
        /* <DEDUP_REMOVED lines=13> */
[----:B------:R-:W4:Y:S04]  /*62fc0*/  LDL.LU R163, [R1+0x492c] ;  /* 0x00492c0001a37983 */ /* 0x000f280000300800 */
[----:B------:R-:W1:Y:S01]  /*62fd0*/  LDL.LU R162, [R1+0x4928] ;  /* 0x0049280001a27983 */ /* 0x000e620000300800 */
[----:B--2---:R-:W-:-:S02]  /*62fe0*/  IMAD.MOV.U32 R225, RZ, RZ, R166 ;  /* 0x000000ffffe17224 */ /* 0x004fc400078e00a6 */
[----:B---3--:R-:W-:Y:S02]  /*62ff0*/  IMAD.MOV.U32 R224, RZ, RZ, R167 ;  /* 0x000000ffffe07224 */ /* 0x008fe400078e00a7 */
[----:B------:R-:W2:Y:S04]  /*63000*/  LDL.LU R167, [R1+0x4924] ;  /* 0x0049240001a77983 */ /* 0x000ea80000300800 */
[----:B------:R-:W3:Y:S01]  /*63010*/  LDL.LU R166, [R1+0x4920] ;  /* 0x0049200001a67983 */ /* 0x000ee20000300800 */
[----:B------:R-:W-:Y:S02]  /*63020*/  IMAD.MOV.U32 R226, RZ, RZ, R202 ;  /* 0x000000ffffe27224 */ /* 0x000fe400078e00ca */
[----:B------:R-:W-:Y:S01]  /*63030*/  IMAD.MOV.U32 R227, RZ, RZ, R203 ;  /* 0x000000ffffe37224 */ /* 0x000fe200078e00cb */
[----:B------:R-:W3:Y:S01]  /*63040*/  LDL.LU R202, [R1+0x491c] ;  /* 0x00491c0001ca7983 */ /* 0x000ee20000300800 */
[----:B----4-:R-:W-:-:S03]  /*63050*/  IMAD.MOV.U32 R206, RZ, RZ, R194 ;  /* 0x000000ffffce7224 */ /* 0x010fc600078e00c2 */
[----:B------:R-:W4:Y:S01]  /*63060*/  LDL.LU R203, [R1+0x4918] ;  /* 0x0049180001cb7983 */ /* 0x000f220000300800 */
[----:B------:R-:W-:Y:S02]  /*63070*/  IMAD.MOV.U32 R205, RZ, RZ, R199 ;  /* 0x000000ffffcd7224 */ /* 0x000fe400078e00c7 */
[----:B------:R-:W-:Y:S02]  /*63080*/  IMAD.MOV.U32 R204, RZ, RZ, R198 ;  /* 0x000000ffffcc7224 */ /* 0x000fe400078e00c6 */
        /* <DEDUP_REMOVED lines=22> */
[----:B------:R-:W-:-:S03]  /*631f0*/  IMAD.MOV.U32 R218, RZ, RZ, R170 ;  /* 0x000000ffffda7224 */ /* 0x000fc600078e00aa */
[----:B------:R-:W4:Y:S01]  /*63200*/  LDL.LU R179, [R1+0x48e8] ;  /* 0x0048e80001b37983 */ /* 0x000f220000300800 */
[----:B------:R-:W-:Y:S02]  /*63210*/  IMAD.MOV.U32 R219, RZ, RZ, R171 ;  /* 0x000000ffffdb7224 */ /* 0x000fe400078e00ab */
[----:B------:R-:W-:Y:S02]  /*63220*/  IMAD.MOV.U32 R212, RZ, RZ, R158 ;  /* 0x000000ffffd47224 */ /* 0x000fe400078e009e */
[----:B------:R-:W-:Y:S02]  /*63230*/  IMAD.MOV.U32 R213, RZ, RZ, R159 ;  /* 0x000000ffffd57224 */ /* 0x000fe400078e009f */
[----:B------:R-:W-:Y:S02]  /*63240*/  IMAD.MOV.U32 R217, RZ, RZ, R175 ;  /* 0x000000ffffd97224 */ /* 0x000fe400078e00af */
[----:B------:R-:W-:Y:S02]  /*63250*/  IMAD.MOV.U32 R216, RZ, RZ, R174 ;  /* 0x000000ffffd87224 */ /* 0x000fe400078e00ae */
[----:B------:R-:W4:Y:S04]  /*63260*/  LDL.LU R174, [R1+0x48e4] ;  /* 0x0048e40001ae7983 */ /* 0x000f280000300800 */
[----:B------:R-:W4:Y:S04]  /*63270*/  LDL.LU R175, [R1+0x48e0] ;  /* 0x0048e00001af7983 */ /* 0x000f280000300800 */
[----:B------:R-:W4:Y:S01]  /*63280*/  LDL.LU R170, [R1+0x48dc] ;  /* 0x0048dc0001aa7983 */ /* 0x000f220000300800 */
[----:B-1----:R-:W-:-:S03]  /*63290*/  IMAD.MOV.U32 R6, RZ, RZ, R162 ;  /* 0x000000ffff067224 */ /* 0x002fc600078e00a2 */
[----:B------:R-:W4:Y:S01]  /*632a0*/  LDL.LU R171, [R1+0x48d8] ;  /* 0x0048d80001ab7983 */ /* 0x000f220000300800 */
        /* <DEDUP_REMOVED lines=27> */
[----:B------:R-:W2:Y:S04]  /*63460*/  LDL.LU R166, [R1+0x48d4] ;  /* 0x0048d40001a67983 */ /* 0x000ea80000300800 */
[----:B------:R-:W2:Y:S04]  /*63470*/  LDL.LU R167, [R1+0x48d0] ;  /* 0x0048d00001a77983 */ /* 0x000ea80000300800 */
        /* <DEDUP_REMOVED lines=30> */
[----:B------:R-:W-:Y:S04]  /*63660*/  STL.64 [R1+0x4820], R30 ;  /* 0x0048201e01007387 */ /* 0x000fe80000100a00 */
[----:B------:R2:W-:Y:S01]  /*63670*/  STL.64 [R1+0x4818], R28 ;  /* 0x0048181c01007387 */ /* 0x0005e20000100a00 */
[----:B----4-:R-:W-:Y:S01]  /*63680*/  HMMA.1688.F32.TF32 R56, R228, R174, R56 ;  /* 0x000000aee438723c */ /* 0x010fe20000081038 */
[----:B------:R-:W-:-:S02]  /*63690*/  LOP3.LUT R200, R0, 0x40, RZ, 0x3c, !PT ;  /* 0x0000004000c87812 */ /* 0x000fc400078e3cff */
[----:B------:R-:W-:-:S03]  /*636a0*/  LOP3.LUT R201, R0, 0x60, RZ, 0x3c, !PT ;  /* 0x0000006000c97812 */ /* 0x000fc600078e3cff */
[----:B------:R-:W-:Y:S04]  /*636b0*/  LDS R232, [R200+UR10+0x6000] ;  /* 0x0060000ac8e87984 */ /* 0x000fe80008000800 */
[----:B------:R-:W-:Y:S04]  /*636c0*/  LDS R234, [R200+UR10+0x7000] ;  /* 0x0070000ac8ea7984 */ /* 0x000fe80008000800 */
[----:B------:R-:W-:Y:S04]  /*636d0*/  LDS R233, [R201+UR10+0x6000] ;  /* 0x0060000ac9e97984 */ /* 0x000fe80008000800 */
[----:B------:R-:W1:Y:S01]  /*636e0*/  LDS R235, [R201+UR10+0x7000] ;  /* 0x0070000ac9eb7984 */ /* 0x000e620008000800 */
[C---:B------:R-:W-:Y:S08]  /*636f0*/  HMMA.1688.F32.TF32 R44, R228.reuse, R186, R44 ;  /* 0x000000bae42c723c */ /* 0x040ff0000008102c */
[C---:B--2---:R-:W-:Y:S08]  /*63700*/  HMMA.1688.F32.TF32 R28, R228.reuse, R26, R4 ;  /* 0x0000001ae41c723c */ /* 0x044ff00000081004 */
[C---:B------:R-:W-:Y:S08]  /*63710*/  HMMA.1688.F32.TF32 R4, R228.reuse, R22, R216 ;  /* 0x00000016e404723c */ /* 0x040ff000000810d8 */
[C---:B---3--:R-:W-:Y:S03]  /*63720*/  HMMA.1688.F32.TF32 R96, R228.reuse, R18, R220 ;  /* 0x00000012e460723c */ /* 0x048fe600000810dc */
[----:B------:R-:W-:Y:S04]  /*63730*/  STL.64 [R1+0x2030], R28 ;  /* 0x0020301c01007387 */ /* 0x000fe80000100a00 */
[----:B------:R2:W-:Y:S04]  /*63740*/  STL.64 [R1+0x2038], R30 ;  /* 0x0020381e01007387 */ /* 0x0005e80000100a00 */
[----:B------:R-:W-:Y:S04]  /*63750*/  STL.64 [R1+0x2110], R4 ;  /* 0x0021100401007387 */ /* 0x000fe80000100a00 */
[----:B------:R3:W-:Y:S01]  /*63760*/  STL.64 [R1+0x2118], R6 ;  /* 0x0021180601007387 */ /* 0x0007e20000100a00 */
[C---:B--2---:R-:W-:Y:S08]  /*63770*/  HMMA.1688.F32.TF32 R28, R228.reuse, R14, R148 ;  /* 0x0000000ee41c723c */ /* 0x044ff00000081094 */
[C---:B---3--:R-:W-:Y:S01]  /*63780*/  HMMA.1688.F32.TF32 R4, R228.reuse, R10, R212 ;  /* 0x0000000ae404723c */ /* 0x048fe200000810d4 */
[----:B------:R-:W-:Y:S04]  /*63790*/  STL.64 [R1+0x2310], R96 ;  /* 0x0023106001007387 */ /* 0x000fe80000100a00 */
[----:B------:R2:W-:Y:S06]  /*637a0*/  STL.64 [R1+0x2318], R98 ;  /* 0x0023186201007387 */ /* 0x0005ec0000100a00 */
        /* <DEDUP_REMOVED lines=17> */
[----:B------:R-:W-:Y:S01]  /*638c0*/  STL.64 [R1+0x2968], R98 ;  /* 0x0029686201007387 */ /* 0x000fe20000100a00 */
[C---:B------:R-:W-:Y:S03]  /*638d0*/  HMMA.1688.F32.TF32 R88, R228.reuse, R134, R88 ;  /* 0x00000086e458723c */ /* 0x040fe60000081058 */
        /* <DEDUP_REMOVED lines=16> */
[----:B------:R-:W-:Y:S06]  /*639e0*/  STL.64 [R1+0x2908], R70 ;  /* 0x0029084601007387 */ /* 0x000fec0000100a00 */
        /* <DEDUP_REMOVED lines=21> */
[----:B--2---:R-:W-:Y:S08]  /*63b40*/  HMMA.1688.F32.TF32 R28, R228, R202, R240 ;  /* 0x000000cae41c723c */ /* 0x004ff000000810f0 */
[C---:B-1----:R-:W-:Y:S01]  /*63b50*/  HMMA.1688.F32.TF32 R4, R232.reuse, R94, R244 ;  /* 0x0000005ee804723c */ /* 0x042fe200000810f4 */
[----:B------:R-:W-:Y:S04]  /*63b60*/  STL.64 [R1+0x29c0], R32 ;  /* 0x0029c02001007387 */ /* 0x000fe80000100a00 */
[----:B------:R-:W-:Y:S04]  /*63b70*/  STL.64 [R1+0x29c8], R34 ;  /* 0x0029c82201007387 */ /* 0x000fe80000100a00 */
[----:B------:R-:W-:Y:S04]  /*63b80*/  LDS R228, [R0+UR10+0x6080] ;  /* 0x0060800a00e47984 */ /* 0x000fe80008000800 */
[----:B------:R-:W-:Y:S04]  /*63b90*/  STL.64 [R1+0x2a30], R28 ;  /* 0x002a301c01007387 */ /* 0x000fe80000100a00 */
[----:B------:R-:W-:Y:S04]  /*63ba0*/  STL.64 [R1+0x2a38], R30 ;  /* 0x002a381e01007387 */ /* 0x000fe80000100a00 */
[----:B------:R-:W-:Y:S04]  /*63bb0*/  STL.64 [R1+0x1280], R4 ;  /* 0x0012800401007387 */ /* 0x000fe80000100a00 */
[----:B------:R1:W-:Y:S04]  /*63bc0*/  STL.64 [R1+0x1288], R6 ;  /* 0x0012880601007387 */ /* 0x0003e80000100a00 */
[----:B------:R-:W2:Y:S04]  /*63bd0*/  LDL.LU R244, [R1+0x1b10] ;  /* 0x001b100001f47983 */ /* 0x000ea80000300800 */
[----:B------:R-:W-:Y:S01]  /*63be0*/  LDS R230, [R0+UR10+0x7080] ;  /* 0x0070800a00e67984 */ /* 0x000fe20008000800 */
[----:B-1----:R-:W-:Y:S03]  /*63bf0*/  HMMA.1688.F32.TF32 R4, R232, R74, R248 ;  /* 0x0000004ae804723c */ /* 0x002fe600000810f8 */
[----:B------:R-:W-:Y:S04]  /*63c00*/  LDS R229, [R43+UR10+0x6080] ;  /* 0x0060800a2be57984 */ /* 0x000fe80008000800 */
[----:B------:R-:W1:-:S12]  /*63c10*/  LDS R231, [R43+UR10+0x7080] ;  /* 0x0070800a2be77984 */ /* 0x000e580008000800 */
        /* <DEDUP_REMOVED lines=124> */
[----:B------:R-:W1:Y:S01]  /*643e0*/  LDL.LU R251, [R1+0x126c] ;  /* 0x00126c0001fb7983 */ /* 0x000e620000300800 */
        /* <DEDUP_REMOVED lines=16> */
[----:B---3--:R-:W4:Y:S04]  /*644f0*/  LDL.LU.64 R98, [R1+0x4830] ;  /* 0x0048300001627983 */ /* 0x008f280000300a00 */
[----:B------:R-:W3:Y:S01]  /*64500*/  LDL.LU.64 R96, [R1+0x4828] ;  /* 0x0048280001607983 */ /* 0x000ee20000300a00 */
[----:B----4-:R-:W-:-:S15]  /*64510*/  HMMA.1688.F32.TF32 R28, R232, R98, R28 ;  /* 0x00000062e81c723c */ /* 0x010fde000008101c */
[----:B------:R-:W-:-:S04]  /*64520*/  NOP ;  /* 0x0000000000007918 */ /* 0x000fc80000000000 */
[----:B------:R-:W-:Y:S04]  /*64530*/  STL.64 [R1+0x1d20], R28 ;  /* 0x001d201c01007387 */ /* 0x000fe80000100a00 */
[----:B------:R4:W-:Y:S04]  /*64540*/  STL.64 [R1+0x1d28], R30 ;  /* 0x001d281e01007387 */ /* 0x0009e80000100a00 */
[----:B----4-:R-:W4:Y:S01]  /*64550*/  LDL.LU.64 R30, [R1+0x4820] ;  /* 0x00482000011e7983 */ /* 0x010f220000300a00 */
        /* <DEDUP_REMOVED lines=14> */
[----:B----4-:R-:W-:-:S15]  /*64640*/  HMMA.1688.F32.TF32 R4, R232, R30, R4 ;  /* 0x0000001ee804723c */ /* 0x010fde0000081004 */
[----:B------:R-:W-:-:S04]  /*64650*/  NOP ;  /* 0x0000000000007918 */ /* 0x000fc80000000000 */
[----:B------:R-:W-:Y:S04]  /*64660*/  STL.64 [R1+0x1df0], R4 ;  /* 0x001df00401007387 */ /* 0x000fe80000100a00 */
[----:B------:R4:W-:Y:S02]  /*64670*/  STL.64 [R1+0x1df8], R6 ;  /* 0x001df80601007387 */ /* 0x0009e40000100a00 */
[----:B----4-:R-:W-:Y:S02]  /*64680*/  HMMA.1688.F32.TF32 R4, R232, R22, R220 ;  /* 0x00000016e804723c */ /* 0x010fe400000810dc */
[----:B------:R-:W-:Y:S04]  /*64690*/  STL.64 [R1+0x1e10], R216 ;  /* 0x001e10d801007387 */ /* 0x000fe80000100a00 */
[----:B------:R-:W-:-:S13]  /*646a0*/  STL.64 [R1+0x1e18], R218 ;  /* 0x001e18da01007387 */ /* 0x000fda0000100a00 */
[----:B------:R-:W-:Y:S04]  /*646b0*/  STL.64 [R1+0x1c90], R4 ;  /* 0x001c900401007387 */ /* 0x000fe80000100a00 */
[----:B------:R4:W-:Y:S02]  /*646c0*/  STL.64 [R1+0x1c98], R6 ;  /* 0x001c980601007387 */ /* 0x0009e40000100a00 */
[C---:B----4-:R-:W-:Y:S02]  /*646d0*/  HMMA.1688.F32.TF32 R4, R232.reuse, R10, R204 ;  /* 0x0000000ae804723c */ /* 0x050fe400000810cc */
[----:B------:R-:W-:Y:S04]  /*646e0*/  STL.64 [R1+0x1f60], R148 ;  /* 0x001f609401007387 */ /* 0x000fe80000100a00 */
[----:B------:R4:W-:Y:S04]  /*646f0*/  STL.64 [R1+0x1f68], R150 ;  /* 0x001f689601007387 */ /* 0x0009e80000100a00 */
[----:B------:R-:W-:Y:S04]  /*64700*/  STL.64 [R1+0x2130], R212 ;  /* 0x002130d401007387 */ /* 0x000fe80000100a00 */
[----:B------:R-:W-:Y:S01]  /*64710*/  STL.64 [R1+0x2138], R214 ;  /* 0x002138d601007387 */ /* 0x000fe20000100a00 */
[C---:B----4-:R-:W-:Y:S04]  /*64720*/  HMMA.1688.F32.TF32 R148, R232.reuse, R110, R224 ;  /* 0x0000006ee894723c */ /* 0x050fe800000810e0 */
[----:B------:R-:W-:Y:S04]  /*64730*/  STL.64 [R1+0x22b0], R4 ;  /* 0x0022b00401007387 */ /* 0x000fe80000100a00 */
[----:B------:R4:W-:Y:S02]  /*64740*/  STL.64 [R1+0x22b8], R6 ;  /* 0x0022b80601007387 */ /* 0x0009e40000100a00 */
[C---:B----4-:R-:W-:Y:S09]  /*64750*/  HMMA.1688.F32.TF32 R4, R232.reuse, R118, R208 ;  /* 0x00000076e804723c */ /* 0x050ff200000810d0 */
[----:B------:R-:W-:Y:S04]  /*64760*/  STL.64 [R1+0x2840], R148 ;  /* 0x0028409401007387 */ /* 0x000fe80000100a00 */
[----:B------:R-:W-:Y:S04]  /*64770*/  STL.64 [R1+0x2848], R150 ;  /* 0x0028489601007387 */ /* 0x000fe80000100a00 */
[----:B------:R-:W-:Y:S04]  /*64780*/  STL.64 [R1+0x2830], R136 ;  /* 0x0028308801007387 */ /* 0x000fe80000100a00 */
[----:B------:R4:W-:Y:S04]  /*64790*/  STL.64 [R1+0x2838], R138 ;  /* 0x0028388a01007387 */ /* 0x0009e80000100a00 */
[----:B------:R-:W-:Y:S04]  /*647a0*/  STL.64 [R1+0x2820], R4 ;  /* 0x0028200401007387 */ /* 0x000fe80000100a00 */
[----:B------:R1:W-:Y:S01]  /*647b0*/  STL.64 [R1+0x2828], R6 ;  /* 0x0028280601007387 */ /* 0x0003e20000100a00 */
[C---:B----4-:R-:W-:Y:S08]  /*647c0*/  HMMA.1688.F32.TF32 R136, R232.reuse, R126, R144 ;  /* 0x0000007ee888723c */ /* 0x050ff00000081090 */
[C---:B-1----:R-:W-:Y:S01]  /*647d0*/  HMMA.1688.F32.TF32 R4, R232.reuse, R130, R88 ;  /* 0x00000082e804723c */ /* 0x042fe20000081058 */
[----:B------:R-:W-:Y:S04]  /*647e0*/  STL.64 [R1+0x2810], R140 ;  /* 0x0028108c01007387 */ /* 0x000fe80000100a00 */
[----:B------:R-:W-:Y:S06]  /*647f0*/  STL.64 [R1+0x2818], R142 ;  /* 0x0028188e01007387 */ /* 0x000fec0000100a00 */
[----:B------:R-:W-:Y:S04]  /*64800*/  STL.64 [R1+0x2800], R136 ;  /* 0x0028008801007387 */ /* 0x000fe80000100a00 */
[----:B------:R-:W-:Y:S04]  /*64810*/  STL.64 [R1+0x2808], R138 ;  /* 0x0028088a01007387 */ /* 0x000fe80000100a00 */
        /* <DEDUP_REMOVED lines=31> */
[----:B----4-:R-:W-:Y:S03]  /*64a10*/  HMMA.1688.F32.TF32 R32, R232, R202, R244 ;  /* 0x000000cae820723c */ /* 0x010fe600000810f4 */
[----:B------:R-:W-:Y:S04]  /*64a20*/  LDS R232, [R200+UR10+0x6080] ;  /* 0x0060800ac8e87984 */ /* 0x000fe80008000800 */
[----:B------:R-:W-:Y:S01]  /*64a30*/  LDS R234, [R200+UR10+0x7080] ;  /* 0x0070800ac8ea7984 */ /* 0x000fe20008000800 */
[C---:B-1----:R-:W-:Y:S03]  /*64a40*/  HMMA.1688.F32.TF32 R4, R228.reuse, R94, R248 ;  /* 0x0000005ee404723c */ /* 0x042fe600000810f8 */
        /* <DEDUP_REMOVED lines=116> */
[----:B------:R-:W1:Y:S01]  /*65190*/  LDS R235, [R201+UR10+0x7080] ;  /* 0x0070800ac9eb7984 */ /* 0x000e620008000800 */
[C---:B---3--:R-:W-:Y:S08]  /*651a0*/  HMMA.1688.F32.TF32 R80, R228.reuse, R118, R80 ;  /* 0x00000076e450723c */ /* 0x048ff00000081050 */
[C---:B----4-:R-:W-:Y:S08]  /*651b0*/  HMMA.1688.F32.TF32 R84, R228.reuse, R114, R84 ;  /* 0x00000072e454723c */ /* 0x050ff00000081054 */
[C---:B------:R-:W-:Y:S08]  /*651c0*/  HMMA.1688.F32.TF32 R140, R228.reuse, R14, R140 ;  /* 0x0000000ee48c723c */ /* 0x040ff0000008108c */
        /* <DEDUP_REMOVED lines=9> */
[C---:B------:R-:W-:Y:S11]  /*65260*/  HMMA.1688.F32.TF32 R148, R228.reuse, R102, R148 ;  /* 0x00000066e494723c */ /* 0x040ff60000081094 */
[----:B------:R-:W-:Y:S04]  /*65270*/  STL.64 [R1+0x13d0], R4 ;  /* 0x0013d00401007387 */ /* 0x000fe80000100a00 */
[----:B------:R2:W-:Y:S02]  /*65280*/  STL.64 [R1+0x13d8], R6 ;  /* 0x0013d80601007387 */ /* 0x0005e40000100a00 */
[C---:B--2---:R-:W-:Y:S02]  /*65290*/  HMMA.1688.F32.TF32 R4, R228.reuse, R30, R204 ;  /* 0x0000001ee404723c */ /* 0x044fe400000810cc */
[----:B------:R-:W-:Y:S04]  /*652a0*/  STL.64 [R1+0x1ad0], R148 ;  /* 0x001ad09401007387 */ /* 0x000fe80000100a00 */
[----:B------:R2:W-:Y:S04]  /*652b0*/  STL.64 [R1+0x1ad8], R150 ;  /* 0x001ad89601007387 */ /* 0x0005e80000100a00 */
[----:B------:R-:W-:Y:S04]  /*652c0*/  STL.64 [R1+0x1b00], R212 ;  /* 0x001b00d401007387 */ /* 0x000fe80000100a00 */
[----:B------:R-:W-:Y:S01]  /*652d0*/  STL.64 [R1+0x1b08], R214 ;  /* 0x001b08d601007387 */ /* 0x000fe20000100a00 */
[C---:B--2---:R-:W-:Y:S04]  /*652e0*/  HMMA.1688.F32.TF32 R148, R228.reuse, R26, R224 ;  /* 0x0000001ae494723c */ /* 0x044fe800000810e0 */
[----:B------:R-:W-:Y:S04]  /*652f0*/  STL.64 [R1+0x1b20], R4 ;  /* 0x001b200401007387 */ /* 0x000fe80000100a00 */
[----:B------:R2:W-:Y:S02]  /*65300*/  STL.64 [R1+0x1b28], R6 ;  /* 0x001b280601007387 */ /* 0x0005e40000100a00 */
[C---:B--2---:R-:W-:Y:S09]  /*65310*/  HMMA.1688.F32.TF32 R4, R228.reuse, R18, R208 ;  /* 0x00000012e404723c */ /* 0x044ff200000810d0 */
[----:B------:R-:W-:Y:S04]  /*65320*/  STL.64 [R1+0x1b60], R148 ;  /* 0x001b609401007387 */ /* 0x000fe80000100a00 */
[----:B------:R-:W-:Y:S04]  /*65330*/  STL.64 [R1+0x1b68], R150 ;  /* 0x001b689601007387 */ /* 0x000fe80000100a00 */
        /* <DEDUP_REMOVED lines=9> */
[----:B------:R-:W-:Y:S04]  /*653d0*/  STL.64 [R1+0x1c58], R138 ;  /* 0x001c588a01007387 */ /* 0x000fe80000100a00 */
        /* <DEDUP_REMOVED lines=154> */
[----:B----4-:R-:W-:Y:S08]  /*65d80*/  HMMA.1688.F32.TF32 R84, R232, R22, R84 ;  /* 0x00000016e854723c */ /* 0x010ff00000081054 */
[----:B------:R-:W-:-:S15]  /*65d90*/  HMMA.1688.F32.TF32 R4, R228, R190, R4 ;  /* 0x000000bee404723c */ /* 0x000fde0000081004 */
[----:B------:R-:W-:-:S04]  /*65da0*/  NOP ;  /* 0x0000000000007918 */ /* 0x000fc80000000000 */
[----:B------:R-:W-:Y:S04]  /*65db0*/  STL.64 [R1+0x2760], R4 ;  /* 0x0027600401007387 */ /* 0x000fe80000100a00 */
[----:B------:R1:W-:Y:S02]  /*65dc0*/  STL.64 [R1+0x2768], R6 ;  /* 0x0027680601007387 */ /* 0x0003e40000100a00 */
[C---:B-1----:R-:W-:Y:S08]  /*65dd0*/  HMMA.1688.F32.TF32 R4, R228.reuse, R194, R216 ;  /* 0x000000c2e404723c */ /* 0x042ff000000810d8 */
[C---:B------:R-:W-:Y:S08]  /*65de0*/  HMMA.1688.F32.TF32 R216, R228.reuse, R198, R220 ;  /* 0x000000c6e4d8723c */ /* 0x040ff000000810dc */
[----:B------:R-:W-:Y:S01]  /*65df0*/  HMMA.1688.F32.TF32 R148, R228, R202, R148 ;  /* 0x000000cae494723c */ /* 0x000fe20000081094 */
        /* <DEDUP_REMOVED lines=10> */
[----:B------:R-:W-:Y:S01]  /*65ea0*/  STL.64 [R1+0x2738], R150 ;  /* 0x0027389601007387 */ /* 0x000fe20000100a00 */
[C---:B------:R-:W-:Y:S03]  /*65eb0*/  HMMA.1688.F32.TF32 R140, R232.reuse, R98, R140 ;  /* 0x00000062e88c723c */ /* 0x040fe6000008108c */
[----:B------:R-:W1:Y:S04]  /*65ec0*/  LDS R231, [R43+UR10+0x7100] ;  /* 0x0071000a2be77984 */ /* 0x000e680008000800 */
[----:B------:R-:W-:Y:S04]  /*65ed0*/  STL.64 [R1+0x1250], R4 ;  /* 0x0012500401007387 */ /* 0x000fe80000100a00 */
[----:B------:R2:W-:Y:S02]  /*65ee0*/  STL.64 [R1+0x1258], R6 ;  /* 0x0012580601007387 */ /* 0x0005e40000100a00 */
[C---:B--2---:R-:W-:Y:S08]  /*65ef0*/  HMMA.1688.F32.TF32 R4, R232.reuse, R74, R204 ;  /* 0x0000004ae804723c */ /* 0x044ff000000810cc */
[C---:B------:R-:W-:Y:S11]  /*65f00*/  HMMA.1688.F32.TF32 R148, R232.reuse, R78, R224 ;  /* 0x0000004ee894723c */ /* 0x040ff600000810e0 */
[----:B------:R-:W-:Y:S04]  /*65f10*/  STL.64 [R1+0x1230], R4 ;  /* 0x0012300401007387 */ /* 0x000fe80000100a00 */
[----:B------:R2:W-:Y:S02]  /*65f20*/  STL.64 [R1+0x1238], R6 ;  /* 0x0012380601007387 */ /* 0x0005e40000100a00 */
[C---:B--2---:R-:W-:Y:S02]  /*65f30*/  HMMA.1688.F32.TF32 R4, R232.reuse, R102, R208 ;  /* 0x00000066e804723c */ /* 0x044fe400000810d0 */
[----:B------:R-:W-:Y:S04]  /*65f40*/  STL.64 [R1+0x1220], R148 ;  /* 0x0012209401007387 */ /* 0x000fe80000100a00 */
[----:B------:R-:W-:Y:S04]  /*65f50*/  STL.64 [R1+0x1228], R150 ;  /* 0x0012289601007387 */ /* 0x000fe80000100a00 */
[----:B------:R-:W-:Y:S04]  /*65f60*/  STL.64 [R1+0x1380], R136 ;  /* 0x0013808801007387 */ /* 0x000fe80000100a00 */
[----:B------:R2:W-:Y:S05]  /*65f70*/  STL.64 [R1+0x1388], R138 ;  /* 0x0013888a01007387 */ /* 0x0005ea0000100a00 */
        /* <DEDUP_REMOVED lines=163> */
[C---:B------:R-:W-:Y:S08]  /*669b0*/  HMMA.1688.F32.TF32 R204, R232.reuse, R190, R204 ;  /* 0x000000bee8cc723c */ /* 0x040ff000000810cc */
[----:B------:R-:W-:-:S15]  /*669c0*/  HMMA.1688.F32.TF32 R4, R232, R170, R4 ;  /* 0x000000aae804723c */ /* 0x000fde0000081004 */
[----:B------:R-:W-:-:S04]  /*669d0*/  NOP ;  /* 0x0000000000007918 */ /* 0x000fc80000000000 */
        /* <DEDUP_REMOVED lines=14> */
[----:B------:R1:W-:Y:S04]  /*66ac0*/  STL.64 [R1+0x2628], R150 ;  /* 0x0026289601007387 */ /* 0x0003e80000100a00 */
[----:B------:R-:W-:Y:S04]  /*66ad0*/  STL.64 [R1+0x2610], R204 ;  /* 0x002610cc01007387 */ /* 0x000fe80000100a00 */
[----:B------:R-:W-:Y:S01]  /*66ae0*/  STL.64 [R1+0x2618], R206 ;  /* 0x002618ce01007387 */ /* 0x000fe20000100a00 */
[C---:B-1----:R-:W-:Y:S04]  /*66af0*/  HMMA.1688.F32.TF32 R148, R232.reuse, R198, R136 ;  /* 0x000000c6e894723c */ /* 0x042fe80000081088 */
[----:B------:R-:W-:Y:S04]  /*66b00*/  STL.64 [R1+0x2600], R4 ;  /* 0x0026000401007387 */ /* 0x000fe80000100a00 */
[----:B------:R1:W-:Y:S01]  /*66b10*/  STL.64 [R1+0x2608], R6 ;  /* 0x0026080601007387 */ /* 0x0003e20000100a00 */
[----:B------:R-:W-:Y:S03]  /*66b20*/  HMMA.1688.F32.TF32 R136, R232, R202, R208 ;  /* 0x000000cae888723c */ /* 0x000fe600000810d0 */
[----:B------:R-:W-:Y:S04]  /*66b30*/  LDS R232, [R200+UR10+0x6100] ;  /* 0x0061000ac8e87984 */ /* 0x000fe80008000800 */
[----:B------:R-:W-:Y:S01]  /*66b40*/  LDS R234, [R200+UR10+0x7100] ;  /* 0x0071000ac8ea7984 */ /* 0x000fe20008000800 */
[C---:B-1----:R-:W-:Y:S03]  /*66b50*/  HMMA.1688.F32.TF32 R4, R228.reuse, R94, R140 ;  /* 0x0000005ee404723c */ /* 0x042fe6000008108c */
[----:B------:R-:W-:Y:S04]  /*66b60*/  STL.64 [R1+0x25f0], R148 ;  /* 0x0025f09401007387 */ /* 0x000fe80000100a00 */
[----:B------:R-:W-:Y:S04]  /*66b70*/  STL.64 [R1+0x25f8], R150 ;  /* 0x0025f89601007387 */ /* 0x000fe80000100a00 */
[----:B------:R-:W-:Y:S04]  /*66b80*/  STL.64 [R1+0x25e0], R136 ;  /* 0x0025e08801007387 */ /* 0x000fe80000100a00 */
[----:B------:R1:W-:Y:S01]  /*66b90*/  STL.64 [R1+0x25e8], R138 ;  /* 0x0025e88a01007387 */ /* 0x0003e20000100a00 */
[C---:B------:R-:W-:Y:S03]  /*66ba0*/  HMMA.1688.F32.TF32 R64, R228.reuse, R30, R64 ;  /* 0x0000001ee440723c */ /* 0x040fe60000081040 */
[----:B------:R-:W-:Y:S04]  /*66bb0*/  LDS R233, [R201+UR10+0x6100] ;  /* 0x0061000ac9e97984 */ /* 0x000fe80008000800 */
[----:B------:R-:W-:Y:S01]  /*66bc0*/  STL.64 [R1+0x1050], R4 ;  /* 0x0010500401007387 */ /* 0x000fe20000100a00 */
[C---:B-1----:R-:W-:Y:S03]  /*66bd0*/  HMMA.1688.F32.TF32 R136, R228.reuse, R74, R144 ;  /* 0x0000004ae488723c */ /* 0x042fe60000081090 */
[----:B------:R1:W-:Y:S04]  /*66be0*/  STL.64 [R1+0x1058], R6 ;  /* 0x0010580601007387 */ /* 0x0003e80000100a00 */
[----:B------:R-:W2:Y:S01]  /*66bf0*/  LDS R235, [R201+UR10+0x7100] ;  /* 0x0071000ac9eb7984 */ /* 0x000ea20008000800 */
[C---:B-1----:R-:W-:Y:S11]  /*66c00*/  HMMA.1688.F32.TF32 R4, R228.reuse, R78, R88 ;  /* 0x0000004ee404723c */ /* 0x042ff60000081058 */
        /* <DEDUP_REMOVED lines=59> */
[----:B---3--:R-:W3:Y:S04]  /*66fc0*/  LDL.LU R38, [R1+0xfd8] ;  /* 0x000fd80001267983 */ /* 0x008ee80000300800 */
        /* <DEDUP_REMOVED lines=115> */
[----:B------:R1:W-:Y:S02]  /*67700*/  STL.64 [R1+0x2458], R6 ;  /* 0x0024580601007387 */ /* 0x0003e40000100a00 */
[C---:B-1----:R-:W-:Y:S09]  /*67710*/  HMMA.1688.F32.TF32 R4, R228.reuse, R182, R208 ;  /* 0x000000b6e404723c */ /* 0x042ff200000810d0 */
        /* <DEDUP_REMOVED lines=9> */
[----:B------:R-:W-:Y:S06]  /*677b0*/  STL.64 [R1+0x24c8], R142 ;  /* 0x0024c88e01007387 */ /* 0x000fec0000100a00 */
        /* <DEDUP_REMOVED lines=183> */
[----:B------:R-:W-:Y:S01]  /*68330*/  STL.64 [R1+0x2210], R204 ;  /* 0x002210cc01007387 */ /* 0x000fe20000100a00 */
[C---:B------:R-:W-:Y:S03]  /*68340*/  HMMA.1688.F32.TF32 R136, R232.reuse, R166, R140 ;  /* 0x000000a6e888723c */ /* 0x040fe6000008108c */
[----:B------:R-:W-:Y:S05]  /*68350*/  STL.64 [R1+0x2218], R206 ;  /* 0x002218ce01007387 */ /* 0x000fea0000100a00 */
[C---:B-1----:R-:W-:Y:S01]  /*68360*/  HMMA.1688.F32.TF32 R148, R232.reuse, R162, R208 ;  /* 0x000000a2e894723c */ /* 0x042fe200000810d0 */
[----:B------:R-:W-:Y:S04]  /*68370*/  STL.64 [R1+0x2200], R4 ;  /* 0x0022000401007387 */ /* 0x000fe80000100a00 */
[----:B------:R1:W-:Y:S03]  /*68380*/  STL.64 [R1+0x2208], R6 ;  /* 0x0022080601007387 */ /* 0x0003e60000100a00 */
[C---:B-1----:R-:W-:Y:S11]  /*68390*/  HMMA.1688.F32.TF32 R4, R232.reuse, R170, R144 ;  /* 0x000000aae804723c */ /* 0x042ff60000081090 */
[----:B------:R-:W-:Y:S04]  /*683a0*/  STL.64 [R1+0x21f0], R148 ;  /* 0x0021f09401007387 */ /* 0x000fe80000100a00 */
        /* <DEDUP_REMOVED lines=166> */
[C---:B--2---:R-:W-:Y:S08]  /*68e10*/  HMMA.1688.F32.TF32 R4, R228.reuse, R110, R4 ;  /* 0x0000006ee404723c */ /* 0x044ff00000081004 */
[C---:B---3--:R-:W-:Y:S08]  /*68e20*/  HMMA.1688.F32.TF32 R248, R228.reuse, R10, R248 ;  /* 0x0000000ae4f8723c */ /* 0x048ff000000810f8 */
[C---:B------:R-:W-:Y:S08]  /*68e30*/  HMMA.1688.F32.TF32 R240, R228.reuse, R18, R240 ;  /* 0x00000012e4f0723c */ /* 0x040ff000000810f0 */
[C---:B------:R-:W-:Y:S08]  /*68e40*/  HMMA.1688.F32.TF32 R236, R228.reuse, R22, R236 ;  /* 0x00000016e4ec723c */ /* 0x040ff000000810ec */
[C---:B------:R-:W-:Y:S11]  /*68e50*/  HMMA.1688.F32.TF32 R244, R228.reuse, R14, R244 ;  /* 0x0000000ee4f4723c */ /* 0x040ff600000810f4 */
[----:B------:R-:W-:Y:S04]  /*68e60*/  STL.64 [R1+0xfd0], R236 ;  /* 0x000fd0ec01007387 */ /* 0x000fe80000100a00 */
[----:B------:R2:W-:Y:S04]  /*68e70*/  STL.64 [R1+0xfd8], R238 ;  /* 0x000fd8ee01007387 */ /* 0x0005e80000100a00 */
[----:B--2---:R-:W2:Y:S04]  /*68e80*/  LDL.LU.64 R238, [R1+0x4810] ;  /* 0x0048100001ee7983 */ /* 0x004ea80000300a00 */
[----:B------:R-:W2:Y:S04]  /*68e90*/  LDL.LU.64 R236, [R1+0x4808] ;  /* 0x0048080001ec7983 */ /* 0x000ea80000300a00 */
[----:B------:R-:W-:Y:S04]  /*68ea0*/  STL.64 [R1+0x1140], R240 ;  /* 0x001140f001007387 */ /* 0x000fe80000100a00 */
[----:B------:R3:W-:Y:S01]  /*68eb0*/  STL.64 [R1+0x1148], R242 ;  /* 0x001148f201007387 */ /* 0x0007e20000100a00 */
[C---:B------:R-:W-:Y:S03]  /*68ec0*/  HMMA.1688.F32.TF32 R216, R228.reuse, R114, R216 ;  /* 0x00000072e4d8723c */ /* 0x040fe600000810d8 */
[----:B---3--:R-:W3:Y:S04]  /*68ed0*/  LDL.LU.64 R242, [R1+0x4800] ;  /* 0x0048000001f27983 */ /* 0x008ee80000300a00 */
[----:B------:R-:W3:Y:S04]  /*68ee0*/  LDL.LU.64 R240, [R1+0x47f8] ;  /* 0x0047f80001f07983 */ /* 0x000ee80000300a00 */
[----:B------:R-:W-:Y:S04]  /*68ef0*/  STL.64 [R1+0x11d0], R244 ;  /* 0x0011d0f401007387 */ /* 0x000fe80000100a00 */
[----:B------:R4:W-:Y:S04]  /*68f00*/  STL.64 [R1+0x11d8], R246 ;  /* 0x0011d8f601007387 */ /* 0x0009e80000100a00 */
[----:B----4-:R-:W4:Y:S04]  /*68f10*/  LDL.LU.64 R246, [R1+0x47f0] ;  /* 0x0047f00001f67983 */ /* 0x010f280000300a00 */
        /* <DEDUP_REMOVED lines=27> */
[----:B------:R1:W-:Y:S02]  /*690d0*/  STL.64 [R1+0x2028], R6 ;  /* 0x0020280601007387 */ /* 0x0003e40000100a00 */
[C---:B-1----:R-:W-:Y:S08]  /*690e0*/  HMMA.1688.F32.TF32 R136, R228.reuse, R166, R144 ;  /* 0x000000a6e488723c */ /* 0x042ff00000081090 */
[C---:B------:R-:W-:Y:S01]  /*690f0*/  HMMA.1688.F32.TF32 R4, R228.reuse, R170, R88 ;  /* 0x000000aae404723c */ /* 0x040fe20000081058 */
[----:B------:R-:W-:Y:S04]  /*69100*/  STL.64 [R1+0x2010], R140 ;  /* 0x0020108c01007387 */ /* 0x000fe80000100a00 */
[----:B------:R-:W-:Y:S03]  /*69110*/  STL.64 [R1+0x2018], R142 ;  /* 0x0020188e01007387 */ /* 0x000fe60000100a00 */
        /* <DEDUP_REMOVED lines=25> */
[----:B------:R1:W-:Y:S04]  /*692b0*/  LDS R231, [R43+UR10+0x7200] ;  /* 0x0072000a2be77984 */ /* 0x0003e80008000800 */
[----:B------:R-:W-:Y:S01]  /*692c0*/  LDS R228, [R0+UR10+0x6200] ;  /* 0x0062000a00e47984 */ /* 0x000fe20008000800 */
[C---:B-1----:R-:W-:Y:S03]  /*692d0*/  HMMA.1688.F32.TF32 R4, R232.reuse, R94, R44 ;  /* 0x0000005ee804723c */ /* 0x042fe6000008102c */
[----:B------:R-:W-:Y:S04]  /*692e0*/  STL.64 [R1+0x2170], R52 ;  /* 0x0021703401007387 */ /* 0x000fe80000100a00 */
[----:B------:R-:W-:Y:S04]  /*692f0*/  STL.64 [R1+0x2178], R54 ;  /* 0x0021783601007387 */ /* 0x000fe80000100a00 */
[----:B------:R-:W-:Y:S01]  /*69300*/  STL.64 [R1+0x2160], R48 ;  /* 0x0021603001007387 */ /* 0x000fe20000100a00 */
[C---:B------:R-:W-:Y:S03]  /*69310*/  HMMA.1688.F32.TF32 R40, R232.reuse, R74, R36 ;  /* 0x0000004ae828723c */ /* 0x040fe60000081024 */
[----:B------:R-:W-:Y:S04]  /*69320*/  STL.64 [R1+0x2168], R50 ;  /* 0x0021683201007387 */ /* 0x000fe80000100a00 */
[----:B------:R-:W1:Y:S04]  /*69330*/  LDS R230, [R0+UR10+0x7200] ;  /* 0x0072000a00e67984 */ /* 0x000e680008000800 */
[----:B------:R-:W-:Y:S04]  /*69340*/  STL.64 [R1+0xe40], R4 ;  /* 0x000e400401007387 */ /* 0x000fe80000100a00 */
[----:B------:R3:W-:Y:S04]  /*69350*/  STL.64 [R1+0xe48], R6 ;  /* 0x000e480601007387 */ /* 0x0007e80000100a00 */
[----:B------:R-:W2:Y:S01]  /*69360*/  LDL.LU R36, [R1] ;  /* 0x0000000001247983 */ /* 0x000ea20000300800 */
[----:B---3--:R-:W-:Y:S03]  /*69370*/  HMMA.1688.F32.TF32 R4, R232, R78, R32 ;  /* 0x0000004ee804723c */ /* 0x008fe60000081020 */
[----:B------:R3:W-:Y:S04]  /*69380*/  STL.64 [R1+0xe30], R40 ;  /* 0x000e302801007387 */ /* 0x0007e80000100a00 */
[----:B------:R1:W-:-:S12]  /*69390*/  STL.64 [R1+0xe38], R42 ;  /* 0x000e382a01007387 */ /* 0x0003d80000100a00 */
[----:B------:R1:W-:Y:S04]  /*693a0*/  STL.64 [R1+0xe20], R4 ;  /* 0x000e200401007387 */ /* 0x0003e80000100a00 */
[----:B------:R1:W-:Y:S04]  /*693b0*/  STL.64 [R1+0xe28], R6 ;  /* 0x000e280601007387 */ /* 0x0003e80000100a00 */
[----:B------:R-:W2:Y:S04]  /*693c0*/  LDL.LU R37, [R1+0x4] ;  /* 0x0000040001257983 */ /* 0x000ea80000300800 */
[----:B------:R-:W2:Y:S04]  /*693d0*/  LDL.LU R38, [R1+0x8] ;  /* 0x0000080001267983 */ /* 0x000ea80000300800 */
[----:B------:R-:W2:Y:S04]  /*693e0*/  LDL.LU R39, [R1+0xc] ;  /* 0x00000c0001277983 */ /* 0x000ea80000300800 */
[----:B---3--:R-:W3:Y:S04]  /*693f0*/  LDL.LU R40, [R1+0x10] ;  /* 0x0000100001287983 */ /* 0x008ee80000300800 */
[----:B------:R-:W3:Y:S04]  /*69400*/  LDL.LU R41, [R1+0x14] ;  /* 0x0000140001297983 */ /* 0x000ee80000300800 */
[----:B-1----:R-:W3:Y:S04]  /*69410*/  LDL.LU R42, [R1+0x18] ;  /* 0x00001800012a7983 */ /* 0x002ee80000300800 */
        /* <DEDUP_REMOVED lines=91> */
[----:B-1----:R-:W4:Y:S04]  /*699d0*/  LDL.LU R76, [R1+0xe00] ;  /* 0x000e0000014c7983 */ /* 0x002f280000300800 */
[----:B------:R-:W4:Y:S04]  /*699e0*/  LDL.LU R77, [R1+0xe04] ;  /* 0x000e0400014d7983 */ /* 0x000f280000300800 */
[----:B------:R-:W4:Y:S04]  /*699f0*/  LDL.LU R78, [R1+0xe08] ;  /* 0x000e0800014e7983 */ /* 0x000f280000300800 */
[----:B------:R-:W4:Y:S01]  /*69a00*/  LDL.LU R79, [R1+0xe0c] ;  /* 0x000e0c00014f7983 */ /* 0x000f220000300800 */
[----:B--2---:R-:W-:-:S15]  /*69a10*/  HMMA.1688.F32.TF32 R32, R232, R106, R32 ;  /* 0x0000006ae820723c */ /* 0x004fde0000081020 */
[----:B------:R-:W-:-:S04]  /*69a20*/  NOP ;  /* 0x0000000000007918 */ /* 0x000fc80000000000 */
[----:B------:R1:W-:Y:S04]  /*69a30*/  STL.64 [R1+0xe10], R32 ;  /* 0x000e102001007387 */ /* 0x0003e80000100a00 */
[----:B------:R2:W-:Y:S04]  /*69a40*/  STL.64 [R1+0xe18], R34 ;  /* 0x000e182201007387 */ /* 0x0005e80000100a00 */
[----:B-1----:R-:W4:Y:S04]  /*69a50*/  LDL.LU R32, [R1+0x1530] ;  /* 0x0015300001207983 */ /* 0x002f280000300800 */
[----:B------:R-:W4:Y:S04]  /*69a60*/  LDL.LU R33, [R1+0x1534] ;  /* 0x0015340001217983 */ /* 0x000f280000300800 */
[----:B--2---:R-:W2:Y:S04]  /*69a70*/  LDL.LU R34, [R1+0x1538] ;  /* 0x0015380001227983 */ /* 0x004ea80000300800 */
[----:B------:R-:W2:Y:S04]  /*69a80*/  LDL.LU R35, [R1+0x153c] ;  /* 0x00153c0001237983 */ /* 0x000ea80000300800 */
[----:B------:R-:W-:Y:S01]  /*69a90*/  STL.64 [R1+0x47c0], R106 ;  /* 0x0047c06a01007387 */ /* 0x000fe20000100a00 */
[C---:B---3--:R-:W-:Y:S03]  /*69aa0*/  HMMA.1688.F32.TF32 R4, R232.reuse, R98, R4 ;  /* 0x00000062e804723c */ /* 0x048fe60000081004 */
[----:B------:R4:W-:Y:S05]  /*69ab0*/  STL.64 [R1+0x47b8], R104 ;  /* 0x0047b86801007387 */ /* 0x0009ea0000100a00 */
[C---:B----4-:R-:W-:Y:S08]  /*69ac0*/  HMMA.1688.F32.TF32 R104, R232.reuse, R102, R76 ;  /* 0x00000066e868723c */ /* 0x050ff0000008104c */
        /* <DEDUP_REMOVED lines=8> */
[----:B------:R1:W-:Y:S06]  /*69b50*/  STL.64 [R1+0xf48], R78 ;  /* 0x000f484e01007387 */ /* 0x0003ec0000100a00 */
        /* <DEDUP_REMOVED lines=17> */
[----:B------:R1:W-:Y:S01]  /*69c70*/  STL.64 [R1+0x1f48], R78 ;  /* 0x001f484e01007387 */ /* 0x0003e20000100a00 */
[C---:B------:R-:W-:Y:S03]  /*69c80*/  HMMA.1688.F32.TF32 R88, R232.reuse, R126, R88 ;  /* 0x0000007ee858723c */ /* 0x040fe60000081058 */
[----:B------:R-:W-:Y:S04]  /*69c90*/  STL.64 [R1+0x1f30], R104 ;  /* 0x001f306801007387 */ /* 0x000fe80000100a00 */
[----:B------:R-:W-:Y:S01]  /*69ca0*/  STL.64 [R1+0x1f38], R106 ;  /* 0x001f386a01007387 */ /* 0x000fe20000100a00 */
[C---:B-1----:R-:W-:Y:S03]  /*69cb0*/  HMMA.1688.F32.TF32 R76, R232.reuse, R122, R144 ;  /* 0x0000007ae84c723c */ /* 0x042fe60000081090 */
[----:B------:R-:W-:Y:S04]  /*69cc0*/  STL.64 [R1+0x1f20], R4 ;  /* 0x001f200401007387 */ /* 0x000fe80000100a00 */
[----:B------:R1:W-:Y:S02]  /*69cd0*/  STL.64 [R1+0x1f28], R6 ;  /* 0x001f280601007387 */ /* 0x0003e40000100a00 */
[C---:B-1----:R-:W-:Y:S10]  /*69ce0*/  HMMA.1688.F32.TF32 R4, R232.reuse, R130, R84 ;  /* 0x00000082e804723c */ /* 0x042ff40000081054 */
        /* <DEDUP_REMOVED lines=43> */
[----:B---3--:R-:W-:Y:S03]  /*69fa0*/  HMMA.1688.F32.TF32 R36, R232, R202, R236 ;  /* 0x000000cae824723c */ /* 0x008fe600000810ec */
[----:B------:R-:W-:Y:S04]  /*69fb0*/  LDS R232, [R200+UR10+0x6200] ;  /* 0x0062000ac8e87984 */ /* 0x000fe80008000800 */
[----:B------:R-:W-:Y:S01]  /*69fc0*/  LDS R234, [R200+UR10+0x7200] ;  /* 0x0072000ac8ea7984 */ /* 0x000fe20008000800 */
        /* <DEDUP_REMOVED lines=127> */
[----:B------:R-:W-:Y:S04]  /*6a7c0*/  LDS R233, [R201+UR10+0x6200] ;  /* 0x0062000ac9e97984 */ /* 0x000fe80008000800 */
        /* <DEDUP_REMOVED lines=11> */
[----:B--2---:R-:W2:Y:S01]  /*6a880*/  LDL.LU.64 R106, [R1+0x47c0] ;  /* 0x0047c000016a7983 */ /* 0x004ea20000300a00 */
[C---:B------:R-:W-:Y:S03]  /*6a890*/  HMMA.1688.F32.TF32 R236, R228.reuse, R102, R236 ;  /* 0x00000066e4ec723c */ /* 0x040fe600000810ec */
[----:B------:R-:W4:Y:S05]  /*6a8a0*/  LDL.LU.64 R104, [R1+0x47b8] ;  /* 0x0047b80001687983 */ /* 0x000f2a0000300a00 */
[C---:B------:R-:W-:Y:S08]  /*6a8b0*/  HMMA.1688.F32.TF32 R244, R228.reuse, R30, R244 ;  /* 0x0000001ee4f4723c */ /* 0x040ff000000810f4 */
[C---:B------:R-:W-:Y:S08]  /*6a8c0*/  HMMA.1688.F32.TF32 R148, R228.reuse, R14, R148 ;  /* 0x0000000ee494723c */ /* 0x040ff00000081094 */
        /* <DEDUP_REMOVED lines=11> */
[----:B------:R-:W-:Y:S04]  /*6a980*/  STL.64 [R1+0xd80], R220 ;  /* 0x000d80dc01007387 */ /* 0x000fe80000100a00 */
[----:B------:R2:W-:Y:S04]  /*6a990*/  STL.64 [R1+0xd88], R222 ;  /* 0x000d88de01007387 */ /* 0x0005e80000100a00 */
[----:B--2---:R-:W2:Y:S04]  /*6a9a0*/  LDL.LU.64 R222, [R1+0x47b0] ;  /* 0x0047b00001de7983 */ /* 0x004ea80000300a00 */
[----:B------:R-:W3:Y:S04]  /*6a9b0*/  LDL.LU.64 R220, [R1+0x47a8] ;  /* 0x0047a80001dc7983 */ /* 0x000ee80000300a00 */
[----:B------:R-:W-:Y:S04]  /*6a9c0*/  STL.64 [R1+0xda0], R236 ;  /* 0x000da0ec01007387 */ /* 0x000fe80000100a00 */
[----:B------:R1:W-:Y:S02]  /*6a9d0*/  STL.64 [R1+0xda8], R238 ;  /* 0x000da8ee01007387 */ /* 0x0003e40000100a00 */
[C---:B-1----:R-:W-:Y:S08]  /*6a9e0*/  HMMA.1688.F32.TF32 R236, R228.reuse, R98, R240 ;  /* 0x00000062e4ec723c */ /* 0x042ff000000810f0 */
[C---:B------:R-:W-:Y:S11]  /*6a9f0*/  HMMA.1688.F32.TF32 R240, R228.reuse, R26, R248 ;  /* 0x0000001ae4f0723c */ /* 0x040ff600000810f8 */
[----:B------:R-:W-:Y:S04]  /*6aa00*/  STL.64 [R1+0xe50], R236 ;  /* 0x000e50ec01007387 */ /* 0x000fe80000100a00 */
[----:B------:R4:W-:Y:S02]  /*6aa10*/  STL.64 [R1+0xe58], R238 ;  /* 0x000e58ee01007387 */ /* 0x0009e40000100a00 */
[C---:B----4-:R-:W-:Y:S08]  /*6aa20*/  HMMA.1688.F32.TF32 R236, R228.reuse, R22, R4 ;  /* 0x00000016e4ec723c */ /* 0x050ff00000081004 */
        /* <DEDUP_REMOVED lines=25> */
[C---:B----4-:R-:W-:Y:S01]  /*6abc0*/  HMMA.1688.F32.TF32 R4, R228.reuse, R134, R88 ;  /* 0x00000086e404723c */ /* 0x050fe20000081058 */
        /* <DEDUP_REMOVED lines=29> */
[----:B-1----:R-:W-:Y:S02]  /*6ada0*/  HMMA.1688.F32.TF32 R4, R228, R198, R32 ;  /* 0x000000c6e404723c */ /* 0x002fe40000081020 */
        /* <DEDUP_REMOVED lines=114> */
[----:B------:R-:W-:Y:S08]  /*6b4d0*/  HMMA.1688.F32.TF32 R228, R228, R202, R240 ;  /* 0x000000cae4e4723c */ /* 0x000ff000000810f0 */
[C---:B------:R-:W-:Y:S11]  /*6b4e0*/  HMMA.1688.F32.TF32 R240, R232.reuse, R94, R244 ;  /* 0x0000005ee8f0723c */ /* 0x040ff600000810f4 */
[----:B------:R-:W-:Y:S04]  /*6b4f0*/  STL.64 [R1+0x1e30], R228 ;  /* 0x001e30e401007387 */ /* 0x000fe80000100a00 */
[----:B------:R-:W-:Y:S01]  /*6b500*/  STL.64 [R1+0x1e38], R230 ;  /* 0x001e38e601007387 */ /* 0x000fe20000100a00 */
[----:B------:R-:W-:Y:S01]  /*6b510*/  HMMA.1688.F32.TF32 R60, R232, R130, R60 ;  /* 0x00000082e83c723c */ /* 0x000fe2000008103c */
[----:B------:R-:W-:-:S02]  /*6b520*/  LOP3.LUT R239, R0, 0x20, RZ, 0x3c, !PT ;  /* 0x0000002000ef7812 */ /* 0x000fc400078e3cff */
[----:B------:R-:W-:Y:S04]  /*6b530*/  LDS R228, [R0+UR10+0x6280] ;  /* 0x0062800a00e47984 */ /* 0x000fe80008000800 */
[----:B------:R-:W-:Y:S01]  /*6b540*/  LDS R230, [R0+UR10+0x7280] ;  /* 0x0072800a00e67984 */ /* 0x000fe20008000800 */
[C---:B------:R-:W-:Y:S03]  /*6b550*/  HMMA.1688.F32.TF32 R244, R232.reuse, R74, R248 ;  /* 0x0000004ae8f4723c */ /* 0x040fe600000810f8 */
[----:B------:R-:W-:Y:S04]  /*6b560*/  STL.64 [R1+0xd40], R240 ;  /* 0x000d40f001007387 */ /* 0x000fe80000100a00 */
[----:B------:R1:W-:Y:S01]  /*6b570*/  STL.64 [R1+0xd48], R242 ;  /* 0x000d48f201007387 */ /* 0x0003e20000100a00 */
[C---:B------:R-:W-:Y:S03]  /*6b580*/  HMMA.1688.F32.TF32 R52, R232.reuse, R154, R52 ;  /* 0x0000009ae834723c */ /* 0x040fe60000081034 */
[----:B------:R-:W-:Y:S04]  /*6b590*/  LDS R229, [R239+UR10+0x6280] ;  /* 0x0062800aefe57984 */ /* 0x000fe80008000800 */
[----:B------:R-:W2:Y:S01]  /*6b5a0*/  LDS R231, [R239+UR10+0x7280] ;  /* 0x0072800aefe77984 */ /* 0x000ea20008000800 */
[C---:B-1----:R-:W-:Y:S08]  /*6b5b0*/  HMMA.1688.F32.TF32 R240, R232.reuse, R78, R4 ;  /* 0x0000004ee8f0723c */ /* 0x042ff00000081004 */
[C---:B------:R-:W-:Y:S01]  /*6b5c0*/  HMMA.1688.F32.TF32 R4, R232.reuse, R106, R216 ;  /* 0x0000006ae804723c */ /* 0x040fe200000810d8 */
[----:B------:R-:W-:Y:S04]  /*6b5d0*/  STL.64 [R1+0x3e0], R244 ;  /* 0x0003e0f401007387 */ /* 0x000fe80000100a00 */
[----:B------:R-:W-:Y:S03]  /*6b5e0*/  STL.64 [R1+0x3e8], R246 ;  /* 0x0003e8f601007387 */ /* 0x000fe60000100a00 */
        /* <DEDUP_REMOVED lines=18> */
[----:B------:R1:W-:Y:S04]  /*6b710*/  STL.64 [R1+0x378], R138 ;  /* 0x0003788a01007387 */ /* 0x0003e80000100a00 */
[----:B------:R-:W-:Y:S04]  /*6b720*/  STL.64 [R1+0x360], R4 ;  /* 0x0003600401007387 */ /* 0x000fe80000100a00 */
[----:B------:R3:W-:Y:S01]  /*6b730*/  STL.64 [R1+0x368], R6 ;  /* 0x0003680601007387 */ /* 0x0007e20000100a00 */
[C---:B-1----:R-:W-:Y:S08]  /*6b740*/  HMMA.1688.F32.TF32 R136, R232.reuse, R10, R144 ;  /* 0x0000000ae888723c */ /* 0x042ff00000081090 */
[C---:B---3--:R-:W-:Y:S01]  /*6b750*/  HMMA.1688.F32.TF32 R4, R232.reuse, R110, R88 ;  /* 0x0000006ee804723c */ /* 0x048fe20000081058 */
        /* <DEDUP_REMOVED lines=52> */
[----:B----4-:R-:W4:Y:S04]  /*6baa0*/  LDL.LU R38, [R1+0x138] ;  /* 0x0001380001267983 */ /* 0x010f280000300800 */
        /* <DEDUP_REMOVED lines=94> */
[C---:B------:R-:W-:Y:S11]  /*6c090*/  HMMA.1688.F32.TF32 R212, R232.reuse, R186, R212 ;  /* 0x000000bae8d4723c */ /* 0x040ff600000810d4 */
[----:B------:R-:W-:Y:S04]  /*6c0a0*/  STL.64 [R1+0x1cf0], R216 ;  /* 0x001cf0d801007387 */ /* 0x000fe80000100a00 */
[----:B------:R1:W-:Y:S04]  /*6c0b0*/  STL.64 [R1+0x1cf8], R218 ;  /* 0x001cf8da01007387 */ /* 0x0003e80000100a00 */
[----:B-1----:R-:W2:Y:S04]  /*6c0c0*/  LDL.LU.64 R218, [R1+0x47a0] ;  /* 0x0047a00001da7983 */ /* 0x002ea80000300a00 */
[----:B------:R-:W3:Y:S01]  /*6c0d0*/  LDL.LU.64 R216, [R1+0x4798] ;  /* 0x0047980001d87983 */ /* 0x000ee20000300a00 */
[----:B------:R-:W-:Y:S03]  /*6c0e0*/  HMMA.1688.F32.TF32 R232, R232, R202, R208 ;  /* 0x000000cae8e8723c */ /* 0x000fe600000810d0 */
[----:B------:R-:W-:Y:S04]  /*6c0f0*/  STL.64 [R1+0x1cd0], R148 ;  /* 0x001cd09401007387 */ /* 0x000fe80000100a00 */
[----:B------:R1:W-:Y:S04]  /*6c100*/  STL.64 [R1+0x1cd8], R150 ;  /* 0x001cd89601007387 */ /* 0x0003e80000100a00 */
[----:B-1----:R-:W4:Y:S04]  /*6c110*/  LDL.LU.64 R150, [R1+0x4790] ;  /* 0x0047900001967983 */ /* 0x002f280000300a00 */
        /* <DEDUP_REMOVED lines=17> */
[----:B------:R-:W2:Y:S04]  /*6c230*/  LDL.LU.64 R210, [R1+0x4740] ;  /* 0x0047400001d27983 */ /* 0x000ea80000300a00 */
[----:B------:R-:W2:Y:S04]  /*6c240*/  LDL.LU.64 R208, [R1+0x4738] ;  /* 0x0047380001d07983 */ /* 0x000ea80000300a00 */
[----:B------:R1:W-:Y:S04]  /*6c250*/  STL.64 [R1+0x1b50], R232 ;  /* 0x001b50e801007387 */ /* 0x0003e80000100a00 */
[----:B------:R1:W-:Y:S04]  /*6c260*/  STL.64 [R1+0x1b58], R234 ;  /* 0x001b58ea01007387 */ /* 0x0003e80000100a00 */
[----:B-1----:R-:W2:Y:S04]  /*6c270*/  LDL.LU R232, [R1+0xc0] ;  /* 0x0000c00001e87983 */ /* 0x002ea80000300800 */
[----:B------:R-:W2:Y:S04]  /*6c280*/  LDL.LU R233, [R1+0xc4] ;  /* 0x0000c40001e97983 */ /* 0x000ea80000300800 */
[----:B------:R-:W2:Y:S04]  /*6c290*/  LDL.LU R234, [R1+0xc8] ;  /* 0x0000c80001ea7983 */ /* 0x000ea80000300800 */
[----:B------:R-:W2:Y:S01]  /*6c2a0*/  LDL.LU R235, [R1+0xcc] ;  /* 0x0000cc0001eb7983 */ /* 0x000ea20000300800 */
        /* <DEDUP_REMOVED lines=18> */
[----:B------:R-:W-:Y:S04]  /*6c3d0*/  STL.64 [R1+0x218], R234 ;  /* 0x000218ea01007387 */ /* 0x000fe80000100a00 */
[----:B------:R-:W-:Y:S04]  /*6c3e0*/  STL.64 [R1+0x200], R140 ;  /* 0x0002008c01007387 */ /* 0x000fe80000100a00 */
[----:B------:R1:W-:Y:S01]  /*6c3f0*/  STL.64 [R1+0x208], R142 ;  /* 0x0002088e01007387 */ /* 0x0003e20000100a00 */
[C---:B------:R-:W-:Y:S03]  /*6c400*/  HMMA.1688.F32.TF32 R240, R228.reuse, R126, R240 ;  /* 0x0000007ee4f0723c */ /* 0x040fe600000810f0 */
[----:B------:R-:W-:Y:S04]  /*6c410*/  LDS R232, [R200+UR10+0x6280] ;  /* 0x0062800ac8e87984 */ /* 0x000fe80008000800 */
[----:B------:R-:W-:Y:S04]  /*6c420*/  LDS R234, [R200+UR10+0x7280] ;  /* 0x0072800ac8ea7984 */ /* 0x000fe80008000800 */
[----:B-1----:R-:W2:Y:S04]  /*6c430*/  LDL.LU.64 R142, [R1+0x4730] ;  /* 0x00473000018e7983 */ /* 0x002ea80000300a00 */
[----:B------:R-:W2:Y:S04]  /*6c440*/  LDL.LU.64 R140, [R1+0x4728] ;  /* 0x00472800018c7983 */ /* 0x000ea80000300a00 */
[----:B------:R-:W-:Y:S04]  /*6c450*/  STL.64 [R1+0x1f0], R144 ;  /* 0x0001f09001007387 */ /* 0x000fe80000100a00 */
[----:B------:R1:W-:Y:S04]  /*6c460*/  STL.64 [R1+0x1f8], R146 ;  /* 0x0001f89201007387 */ /* 0x0003e80000100a00 */
[----:B------:R-:W-:Y:S04]  /*6c470*/  LDS R233, [R201+UR10+0x6280] ;  /* 0x0062800ac9e97984 */ /* 0x000fe80008000800 */
[----:B------:R-:W2:Y:S04]  /*6c480*/  LDS R235, [R201+UR10+0x7280] ;  /* 0x0072800ac9eb7984 */ /* 0x000ea80008000800 */
        /* <DEDUP_REMOVED lines=60> */
[----:B-1----:R-:W-:Y:S02]  /*6c850*/  HMMA.1688.F32.TF32 R240, R228, R154, R4 ;  /* 0x0000009ae4f0723c */ /* 0x002fe40000081004 */
[----:B------:R1:W-:Y:S04]  /*6c860*/  STL.64 [R1+0x1a20], R244 ;  /* 0x001a20f401007387 */ /* 0x0003e80000100a00 */
[----:B------:R1:W-:-:S13]  /*6c870*/  STL.64 [R1+0x1a28], R246 ;  /* 0x001a28f601007387 */ /* 0x0003da0000100a00 */
[----:B------:R-:W-:Y:S04]  /*6c880*/  STL.64 [R1+0x1a10], R240 ;  /* 0x001a10f001007387 */ /* 0x000fe80000100a00 */
[----:B------:R-:W-:Y:S01]  /*6c890*/  STL.64 [R1+0x1a18], R242 ;  /* 0x001a18f201007387 */ /* 0x000fe20000100a00 */
[----:B------:R-:W-:Y:S02]  /*6c8a0*/  IMAD.MOV.U32 R248, RZ, RZ, R212 ;  /* 0x000000fffff87224 */ /* 0x000fe400078e00d4 */
[----:B------:R-:W-:Y:S02]  /*6c8b0*/  IMAD.MOV.U32 R249, RZ, RZ, R213 ;  /* 0x000000fffff97224 */ /* 0x000fe400078e00d5 */
[----:B------:R-:W-:Y:S02]  /*6c8c0*/  IMAD.MOV.U32 R250, RZ, RZ, R214 ;  /* 0x000000fffffa7224 */ /* 0x000fe400078e00d6 */
[----:B------:R-:W-:-:S02]  /*6c8d0*/  IMAD.MOV.U32 R251, RZ, RZ, R215 ;  /* 0x000000fffffb7224 */ /* 0x000fc400078e00d7 */
[----:B-1----:R-:W-:Y:S02]  /*6c8e0*/  IMAD.MOV.U32 R244, RZ, RZ, R207 ;  /* 0x000000fffff47224 */ /* 0x002fe400078e00cf */
[----:B------:R-:W-:Y:S02]  /*6c8f0*/  IMAD.MOV.U32 R245, RZ, RZ, R206 ;  /* 0x000000fffff57224 */ /* 0x000fe400078e00ce */
[----:B------:R-:W-:Y:S02]  /*6c900*/  IMAD.MOV.U32 R246, RZ, RZ, R205 ;  /* 0x000000fffff67224 */ /* 0x000fe400078e00cd */
[----:B------:R-:W-:Y:S01]  /*6c910*/  IMAD.MOV.U32 R247, RZ, RZ, R204 ;  /* 0x000000fffff77224 */ /* 0x000fe200078e00cc */
[C---:B--2---:R-:W-:Y:S08]  /*6c920*/  HMMA.1688.F32.TF32 R4, R228.reuse, R162, R36 ;  /* 0x000000a2e404723c */ /* 0x044ff00000081024 */
[C---:B---3--:R-:W-:Y:S08]  /*6c930*/  HMMA.1688.F32.TF32 R32, R228.reuse, R158, R32 ;  /* 0x0000009ee420723c */ /* 0x048ff00000081020 */
[C---:B------:R-:W-:Y:S11]  /*6c940*/  HMMA.1688.F32.TF32 R36, R228.reuse, R166, R40 ;  /* 0x000000a6e424723c */ /* 0x040ff60000081028 */
        /* <DEDUP_REMOVED lines=28> */
[----:B--2---:R-:W-:Y:S08]  /*6cb10*/  HMMA.1688.F32.TF32 R36, R228, R202, R84 ;  /* 0x000000cae424723c */ /* 0x004ff00000081054 */
[----:B-1----:R-:W-:Y:S03]  /*6cb20*/  HMMA.1688.F32.TF32 R32, R232, R94, R88 ;  /* 0x0000005ee820723c */ /* 0x002fe60000081058 */
[----:B------:R4:W-:Y:S04]  /*6cb30*/  STL.64 [R1+0x19b0], R4 ;  /* 0x0019b00401007387 */ /* 0x0009e80000100a00 */
[----:B------:R1:W-:Y:S04]  /*6cb40*/  STL.64 [R1+0x19b8], R6 ;  /* 0x0019b80601007387 */ /* 0x0003e80000100a00 */
[----:B------:R2:W-:Y:S01]  /*6cb50*/  STL.64 [R1+0x19a0], R36 ;  /* 0x0019a02401007387 */ /* 0x0005e20000100a00 */
[----:B----4-:R-:W-:-:S03]  /*6cb60*/  IMAD.MOV.U32 R4, RZ, RZ, R151 ;  /* 0x000000ffff047224 */ /* 0x010fc600078e0097 */
[----:B------:R3:W-:Y:S01]  /*6cb70*/  STL.64 [R1+0x19a8], R38 ;  /* 0x0019a82601007387 */ /* 0x0007e20000100a00 */
[----:B------:R-:W-:-:S03]  /*6cb80*/  IMAD.MOV.U32 R5, RZ, RZ, R150 ;  /* 0x000000ffff057224 */ /* 0x000fc600078e0096 */
[----:B------:R-:W4:Y:S01]  /*6cb90*/  LDL.LU R151, [R1+0x4640] ;  /* 0x0046400001977983 */ /* 0x000f220000300800 */
[----:B-1----:R-:W-:-:S03]  /*6cba0*/  IMAD.MOV.U32 R6, RZ, RZ, R149 ;  /* 0x000000ffff067224 */ /* 0x002fc600078e0095 */
[----:B------:R-:W-:Y:S01]  /*6cbb0*/  STL.64 [R1+0x140], R32 ;  /* 0x0001402001007387 */ /* 0x000fe20000100a00 */
[----:B------:R-:W-:-:S03]  /*6cbc0*/  IMAD.MOV.U32 R7, RZ, RZ, R148 ;  /* 0x000000ffff077224 */ /* 0x000fc600078e0094 */
[----:B------:R-:W-:Y:S04]  /*6cbd0*/  STL.64 [R1+0x148], R34 ;  /* 0x0001482201007387 */ /* 0x000fe80000100a00 */
        /* <DEDUP_REMOVED lines=12> */
[----:B------:R-:W-:Y:S01]  /*6cca0*/  IMAD.MOV.U32 R37, RZ, RZ, R210 ;  /* 0x000000ffff257224 */ /* 0x000fe200078e00d2 */
[----:B------:R-:W2:Y:S01]  /*6ccb0*/  LDL.LU R211, [R1+0x4610] ;  /* 0x0046100001d37983 */ /* 0x000ea20000300800 */
[----:B---3--:R-:W-:Y:S02]  /*6ccc0*/  IMAD.MOV.U32 R38, RZ, RZ, R209 ;  /* 0x000000ffff267224 */ /* 0x008fe400078e00d1 */
[----:B------:R-:W-:Y:S01]  /*6ccd0*/  IMAD.MOV.U32 R39, RZ, RZ, R208 ;  /* 0x000000ffff277224 */ /* 0x000fe200078e00d0 */
[----:B------:R-:W3:Y:S01]  /*6cce0*/  LDL.LU R210, [R1+0x460c] ;  /* 0x00460c0001d27983 */ /* 0x000ee20000300800 */
[----:B------:R-:W-:-:S03]  /*6ccf0*/  IMAD.MOV.U32 R40, RZ, RZ, R140 ;  /* 0x000000ffff287224 */ /* 0x000fc600078e008c */
[----:B------:R-:W2:Y:S01]  /*6cd00*/  LDL.LU R209, [R1+0x4608] ;  /* 0x0046080001d17983 */ /* 0x000ea20000300800 */
[----:B------:R-:W-:-:S03]  /*6cd10*/  IMAD.MOV.U32 R41, RZ, RZ, R141 ;  /* 0x000000ffff297224 */ /* 0x000fc600078e008d */
[----:B------:R-:W2:Y:S01]  /*6cd20*/  LDL.LU R208, [R1+0x4604] ;  /* 0x0046040001d07983 */ /* 0x000ea20000300800 */
[----:B------:R-:W-:-:S03]  /*6cd30*/  IMAD.MOV.U32 R42, RZ, RZ, R142 ;  /* 0x000000ffff2a7224 */ /* 0x000fc600078e008e */
[----:B------:R-:W2:Y:S01]  /*6cd40*/  LDL.LU R140, [R1+0x4600] ;  /* 0x00460000018c7983 */ /* 0x000ea20000300800 */
[----:B------:R-:W-:-:S03]  /*6cd50*/  IMAD.MOV.U32 R43, RZ, RZ, R143 ;  /* 0x000000ffff2b7224 */ /* 0x000fc600078e008f */
[----:B------:R-:W3:Y:S01]  /*6cd60*/  LDL.LU R141, [R1+0x45fc] ;  /* 0x0045fc00018d7983 */ /* 0x000ee20000300800 */
[----:B------:R-:W-:-:S03]  /*6cd70*/  IMAD.MOV.U32 R44, RZ, RZ, R144 ;  /* 0x000000ffff2c7224 */ /* 0x000fc600078e0090 */
[----:B------:R-:W3:Y:S01]  /*6cd80*/  LDL.LU R142, [R1+0x45f8] ;  /* 0x0045f800018e7983 */ /* 0x000ee20000300800 */
[----:B------:R-:W-:-:S03]  /*6cd90*/  IMAD.MOV.U32 R45, RZ, RZ, R145 ;  /* 0x000000ffff2d7224 */ /* 0x000fc600078e0091 */
[----:B------:R-:W3:Y:S01]  /*6cda0*/  LDL.LU R143, [R1+0x45f4] ;  /* 0x0045f400018f7983 */ /* 0x000ee20000300800 */
[----:B------:R-:W-:-:S03]  /*6cdb0*/  IMAD.MOV.U32 R46, RZ, RZ, R146 ;  /* 0x000000ffff2e7224 */ /* 0x000fc600078e0092 */
[----:B------:R-:W3:Y:S01]  /*6cdc0*/  LDL.LU R144, [R1+0x45f0] ;  /* 0x0045f00001907983 */ /* 0x000ee20000300800 */
[----:B------:R-:W-:-:S03]  /*6cdd0*/  IMAD.MOV.U32 R47, RZ, RZ, R147 ;  /* 0x000000ffff2f7224 */ /* 0x000fc600078e0093 */
[----:B------:R-:W3:Y:S04]  /*6cde0*/  LDL.LU R145, [R1+0x45ec] ;  /* 0x0045ec0001917983 */ /* 0x000ee80000300800 */
[----:B------:R-:W3:Y:S04]  /*6cdf0*/  LDL.LU R146, [R1+0x45e8] ;  /* 0x0045e80001927983 */ /* 0x000ee80000300800 */
[----:B------:R-:W3:Y:S01]  /*6ce00*/  LDL.LU R147, [R1+0x45e4] ;  /* 0x0045e40001937983 */ /* 0x000ee20000300800 */
[----:B----4-:R-:W-:Y:S02]  /*6ce10*/  IMAD.MOV.U32 R55, RZ, RZ, R151 ;  /* 0x000000ffff377224 */ /* 0x010fe400078e0097 */
        /* <DEDUP_REMOVED lines=8> */
[----:B------:R-:W-:Y:S01]  /*6cea0*/  HMMA.1688.F32.TF32 R4, R232, R198, R4 ;  /* 0x000000c6e804723c */ /* 0x000fe20000081004 */
[----:B------:R-:W-:Y:S01]  /*6ceb0*/  IMAD.MOV.U32 R53, RZ, RZ, R149 ;  /* 0x000000ffff357224 */ /* 0x000fe200078e0095 */
[----:B------:R-:W-:Y:S01]  /*6cec0*/  LDS R32, [R0+UR10+0x6300] ;  /* 0x0063000a00207984 */ /* 0x000fe20008000800 */
[----:B------:R-:W-:Y:S02]  /*6ced0*/  IMAD.MOV.U32 R52, RZ, RZ, R148 ;  /* 0x000000ffff347224 */ /* 0x000fe400078e0094 */
[----:B------:R-:W-:Y:S01]  /*6cee0*/  IMAD.MOV.U32 R54, RZ, RZ, R150 ;  /* 0x000000ffff367224 */ /* 0x000fe200078e0096 */
        /* <DEDUP_REMOVED lines=20> */
[----:B------:R-:W-:Y:S01]  /*6d030*/  LDS R34, [R0+UR10+0x7300] ;  /* 0x0073000a00227984 */ /* 0x000fe20008000800 */
[----:B--2---:R-:W-:-:S03]  /*6d040*/  IMAD.MOV.U32 R71, RZ, RZ, R140 ;  /* 0x000000ffff477224 */ /* 0x004fc600078e008c */
[----:B------:R-:W-:Y:S01]  /*6d050*/  LDS R33, [R239+UR10+0x6300] ;  /* 0x0063000aef217984 */ /* 0x000fe20008000800 */
[----:B---3--:R-:W-:-:S03]  /*6d060*/  IMAD.MOV.U32 R70, RZ, RZ, R141 ;  /* 0x000000ffff467224 */ /* 0x008fc600078e008d */
[----:B------:R-:W1:Y:S01]  /*6d070*/  LDS R35, [R239+UR10+0x7300] ;  /* 0x0073000aef237984 */ /* 0x000e620008000800 */
[----:B------:R-:W-:Y:S02]  /*6d080*/  IMAD.MOV.U32 R69, RZ, RZ, R142 ;  /* 0x000000ffff457224 */ /* 0x000fe400078e008e */
[----:B------:R-:W-:Y:S02]  /*6d090*/  IMAD.MOV.U32 R68, RZ, RZ, R143 ;  /* 0x000000ffff447224 */ /* 0x000fe400078e008f */
[----:B------:R-:W2:Y:S04]  /*6d0a0*/  LDL.LU R143, [R1+0x45b0] ;  /* 0x0045b000018f7983 */ /* 0x000ea80000300800 */
[----:B------:R-:W3:Y:S04]  /*6d0b0*/  LDL.LU R142, [R1+0x45ac] ;  /* 0x0045ac00018e7983 */ /* 0x000ee80000300800 */
[----:B------:R-:W2:Y:S01]  /*6d0c0*/  LDL.LU R141, [R1+0x45a8] ;  /* 0x0045a800018d7983 */ /* 0x000ea20000300800 */
[----:B------:R-:W-:-:S02]  /*6d0d0*/  IMAD.MOV.U32 R82, RZ, RZ, R145 ;  /* 0x000000ffff527224 */ /* 0x000fc400078e0091 */
[----:B------:R-:W-:Y:S01]  /*6d0e0*/  IMAD.MOV.U32 R81, RZ, RZ, R146 ;  /* 0x000000ffff517224 */ /* 0x000fe200078e0092 */
[----:B------:R-:W2:Y:S01]  /*6d0f0*/  LDL.LU R140, [R1+0x45a4] ;  /* 0x0045a400018c7983 */ /* 0x000ea20000300800 */
[----:B------:R-:W-:-:S03]  /*6d100*/  IMAD.MOV.U32 R80, RZ, RZ, R147 ;  /* 0x000000ffff507224 */ /* 0x000fc600078e0093 */
[----:B------:R-:W2:Y:S01]  /*6d110*/  LDL.LU R147, [R1+0x45a0] ;  /* 0x0045a00001937983 */ /* 0x000ea20000300800 */
[----:B------:R-:W-:-:S03]  /*6d120*/  IMAD.MOV.U32 R83, RZ, RZ, R144 ;  /* 0x000000ffff537224 */ /* 0x000fc600078e0090 */
[----:B------:R-:W2:Y:S04]  /*6d130*/  LDL.LU R146, [R1+0x459c] ;  /* 0x00459c0001927983 */ /* 0x000ea80000300800 */
[----:B------:R-:W2:Y:S04]  /*6d140*/  LDL.LU R145, [R1+0x4598] ;  /* 0x0045980001917983 */ /* 0x000ea80000300800 */
[----:B------:R-:W2:Y:S01]  /*6d150*/  LDL.LU R144, [R1+0x4594] ;  /* 0x0045940001907983 */ /* 0x000ea20000300800 */
[----:B------:R-:W-:Y:S02]  /*6d160*/  IMAD.MOV.U32 R64, RZ, RZ, R208 ;  /* 0x000000ffff407224 */ /* 0x000fe400078e00d0 */
[----:B------:R-:W-:-:S02]  /*6d170*/  IMAD.MOV.U32 R65, RZ, RZ, R209 ;  /* 0x000000ffff417224 */ /* 0x000fc400078e00d1 */
[----:B------:R-:W-:Y:S02]  /*6d180*/  IMAD.MOV.U32 R66, RZ, RZ, R210 ;  /* 0x000000ffff427224 */ /* 0x000fe400078e00d2 */
[----:B------:R-:W-:Y:S02]  /*6d190*/  IMAD.MOV.U32 R67, RZ, RZ, R211 ;  /* 0x000000ffff437224 */ /* 0x000fe400078e00d3 */
[----:B----4-:R-:W-:Y:S02]  /*6d1a0*/  IMAD.MOV.U32 R87, RZ, RZ, R148 ;  /* 0x000000ffff577224 */ /* 0x010fe400078e0094 */
[----:B------:R-:W-:Y:S02]  /*6d1b0*/  IMAD.MOV.U32 R86, RZ, RZ, R149 ;  /* 0x000000ffff567224 */ /* 0x000fe400078e0095 */
[----:B------:R-:W-:Y:S02]  /*6d1c0*/  IMAD.MOV.U32 R85, RZ, RZ, R150 ;  /* 0x000000ffff557224 */ /* 0x000fe400078e0096 */
[----:B------:R-:W-:-:S02]  /*6d1d0*/  IMAD.MOV.U32 R84, RZ, RZ, R151 ;  /* 0x000000ffff547224 */ /* 0x000fc400078e0097 */
[----:B------:R-:W4:Y:S04]  /*6d1e0*/  LDL.LU R151, [R1+0x4590] ;  /* 0x0045900001977983 */ /* 0x000f280000300800 */
[----:B------:R-:W2:Y:S04]  /*6d1f0*/  LDL.LU R150, [R1+0x458c] ;  /* 0x00458c0001967983 */ /* 0x000ea80000300800 */
[----:B------:R-:W2:Y:S04]  /*6d200*/  LDL.LU R149, [R1+0x4588] ;  /* 0x0045880001957983 */ /* 0x000ea80000300800 */
[----:B------:R-:W2:Y:S01]  /*6d210*/  LDL.LU R148, [R1+0x4584] ;  /* 0x0045840001947983 */ /* 0x000ea20000300800 */
[----:B------:R-:W-:-:S02]  /*6d220*/  IMAD.MOV.U32 R229, RZ, RZ, R213 ;  /* 0x000000ffffe57224 */ /* 0x000fc400078e00d5 */
[----:B------:R-:W-:Y:S02]  /*6d230*/  IMAD.MOV.U32 R228, RZ, RZ, R212 ;  /* 0x000000ffffe47224 */ /* 0x000fe400078e00d4 */
[----:B------:R-:W-:Y:S02]  /*6d240*/  IMAD.MOV.U32 R91, RZ, RZ, R204 ;  /* 0x000000ffff5b7224 */ /* 0x000fe400078e00cc */
[----:B------:R-:W-:Y:S02]  /*6d250*/  IMAD.MOV.U32 R90, RZ, RZ, R205 ;  /* 0x000000ffff5a7224 */ /* 0x000fe400078e00cd */
[----:B------:R-:W-:Y:S02]  /*6d260*/  IMAD.MOV.U32 R89, RZ, RZ, R206 ;  /* 0x000000ffff597224 */ /* 0x000fe400078e00ce */
[----:B------:R-:W-:Y:S02]  /*6d270*/  IMAD.MOV.U32 R88, RZ, RZ, R207 ;  /* 0x000000ffff587224 */ /* 0x000fe400078e00cf */
[----:B------:R-:W2:Y:S04]  /*6d280*/  LDL.LU R207, [R1+0x4580] ;  /* 0x0045800001cf7983 */ /* 0x000ea80000300800 */
[----:B------:R-:W2:Y:S01]  /*6d290*/  LDL.LU R206, [R1+0x457c] ;  /* 0x00457c0001ce7983 */ /* 0x000ea20000300800 */
[----:B------:R-:W-:-:S03]  /*6d2a0*/  IMAD.MOV.U32 R230, RZ, RZ, R214 ;  /* 0x000000ffffe67224 */ /* 0x000fc600078e00d6 */
[----:B------:R-:W2:Y:S01]  /*6d2b0*/  LDL.LU R205, [R1+0x4578] ;  /* 0x0045780001cd7983 */ /* 0x000ea20000300800 */
[----:B------:R-:W-:-:S03]  /*6d2c0*/  IMAD.MOV.U32 R231, RZ, RZ, R215 ;  /* 0x000000ffffe77224 */ /* 0x000fc600078e00d7 */
        /* <DEDUP_REMOVED lines=16> */
[----:B------:R-:W3:Y:S01]  /*6d3d0*/  LDL.LU R139, [R1+0x4534] ;  /* 0x00453400018b7983 */ /* 0x000ee20000300800 */
[----:B--2---:R-:W-:-:S15]  /*6d3e0*/  HMMA.1688.F32.TF32 R224, R232, R74, R224 ;  /* 0x0000004ae8e0723c */ /* 0x004fde00000810e0 */
[----:B------:R-:W-:-:S04]  /*6d3f0*/  NOP ;  /* 0x0000000000007918 */ /* 0x000fc80000000000 */
[----:B------:R2:W-:Y:S04]  /*6d400*/  STL.64 [R1+0x180], R224 ;  /* 0x000180e001007387 */ /* 0x0005e80000100a00 */
[----:B------:R3:W-:Y:S01]  /*6d410*/  STL.64 [R1+0x188], R226 ;  /* 0x000188e201007387 */ /* 0x0007e20000100a00 */
[----:B--2---:R-:W-:-:S03]  /*6d420*/  IMAD.MOV.U32 R224, RZ, RZ, R140 ;  /* 0x000000ffffe07224 */ /* 0x004fc600078e008c */
[----:B------:R-:W2:Y:S01]  /*6d430*/  LDL.LU R140, [R1+0x4530] ;  /* 0x00453000018c7983 */ /* 0x000ea20000300800 */
[----:B------:R-:W-:Y:S02]  /*6d440*/  IMAD.MOV.U32 R225, RZ, RZ, R141 ;  /* 0x000000ffffe17224 */ /* 0x000fe400078e008d */
[----:B---3--:R-:W-:Y:S01]  /*6d450*/  IMAD.MOV.U32 R226, RZ, RZ, R142 ;  /* 0x000000ffffe27224 */ /* 0x008fe200078e008e */
[----:B------:R-:W2:Y:S01]  /*6d460*/  LDL.LU R141, [R1+0x452c] ;  /* 0x00452c00018d7983 */ /* 0x000ea20000300800 */
[----:B------:R-:W-:-:S03]  /*6d470*/  IMAD.MOV.U32 R227, RZ, RZ, R143 ;  /* 0x000000ffffe37224 */ /* 0x000fc600078e008f */
[----:B------:R-:W2:Y:S04]  /*6d480*/  LDL.LU R142, [R1+0x4528] ;  /* 0x00452800018e7983 */ /* 0x000ea80000300800 */
[----:B------:R-:W2:Y:S01]  /*6d490*/  LDL.LU R143, [R1+0x4524] ;  /* 0x00452400018f7983 */ /* 0x000ea20000300800 */
[----:B------:R-:W-:-:S15]  /*6d4a0*/  HMMA.1688.F32.TF32 R136, R232, R78, R136 ;  /* 0x0000004ee888723c */ /* 0x000fde0000081088 */
[----:B------:R-:W-:-:S04]  /*6d4b0*/  NOP ;  /* 0x0000000000007918 */ /* 0x000fc80000000000 */
[----:B------:R3:W-:Y:S04]  /*6d4c0*/  STL.64 [R1+0x130], R136 ;  /* 0x0001308801007387 */ /* 0x0007e80000100a00 */
[----:B------:R1:W-:Y:S01]  /*6d4d0*/  STL.64 [R1+0x138], R138 ;  /* 0x0001388a01007387 */ /* 0x0003e20000100a00 */
[----:B---3--:R-:W-:-:S03]  /*6d4e0*/  IMAD.MOV.U32 R136, RZ, RZ, R144 ;  /* 0x000000ffff887224 */ /* 0x008fc600078e0090 */
[----:B------:R-:W3:Y:S01]  /*6d4f0*/  LDL.LU R144, [R1+0x4520] ;  /* 0x0045200001907983 */ /* 0x000ee20000300800 */
[----:B------:R-:W-:Y:S02]  /*6d500*/  IMAD.MOV.U32 R137, RZ, RZ, R145 ;  /* 0x000000ffff897224 */ /* 0x000fe400078e0091 */
[----:B-1----:R-:W-:Y:S01]  /*6d510*/  IMAD.MOV.U32 R138, RZ, RZ, R146 ;  /* 0x000000ffff8a7224 */ /* 0x002fe200078e0092 */
[----:B------:R-:W3:Y:S01]  /*6d520*/  LDL.LU R145, [R1+0x451c] ;  /* 0x00451c0001917983 */ /* 0x000ee20000300800 */
[----:B------:R-:W-:-:S03]  /*6d530*/  IMAD.MOV.U32 R139, RZ, RZ, R147 ;  /* 0x000000ffff8b7224 */ /* 0x000fc600078e0093 */
[----:B------:R-:W3:Y:S04]  /*6d540*/  LDL.LU R146, [R1+0x4518] ;  /* 0x0045180001927983 */ /* 0x000ee80000300800 */
[----:B------:R-:W3:Y:S01]  /*6d550*/  LDL.LU R147, [R1+0x4514] ;  /* 0x0045140001937983 */ /* 0x000ee20000300800 */
[----:B--2---:R-:W-:-:S15]  /*6d560*/  HMMA.1688.F32.TF32 R140, R232, R106, R140 ;  /* 0x0000006ae88c723c */ /* 0x004fde000008108c */
[----:B------:R-:W-:-:S04]  /*6d570*/  NOP ;  /* 0x0000000000007918 */ /* 0x000fc80000000000 */
[----:B------:R1:W-:Y:S04]  /*6d580*/  STL.64 [R1+0x170], R140 ;  /* 0x0001708c01007387 */ /* 0x0003e80000100a00 */
[----:B------:R2:W-:Y:S01]  /*6d590*/  STL.64 [R1+0x178], R142 ;  /* 0x0001788e01007387 */ /* 0x0005e20000100a00 */
[----:B-1----:R-:W-:-:S03]  /*6d5a0*/  IMAD.MOV.U32 R140, RZ, RZ, R148 ;  /* 0x000000ffff8c7224 */ /* 0x002fc600078e0094 */
[----:B------:R-:W3:Y:S01]  /*6d5b0*/  LDL.LU R148, [R1+0x4510] ;  /* 0x0045100001947983 */ /* 0x000ee20000300800 */
[----:B------:R-:W-:Y:S02]  /*6d5c0*/  IMAD.MOV.U32 R141, RZ, RZ, R149 ;  /* 0x000000ffff8d7224 */ /* 0x000fe400078e0095 */
[----:B--2---:R-:W-:Y:S01]  /*6d5d0*/  IMAD.MOV.U32 R142, RZ, RZ, R150 ;  /* 0x000000ffff8e7224 */ /* 0x004fe200078e0096 */
[----:B------:R-:W2:Y:S01]  /*6d5e0*/  LDL.LU R149, [R1+0x450c] ;  /* 0x00450c0001957983 */ /* 0x000ea20000300800 */
[----:B----4-:R-:W-:-:S03]  /*6d5f0*/  IMAD.MOV.U32 R143, RZ, RZ, R151 ;  /* 0x000000ffff8f7224 */ /* 0x010fc600078e0097 */
[----:B------:R-:W2:Y:S04]  /*6d600*/  LDL.LU R150, [R1+0x4508] ;  /* 0x0045080001967983 */ /* 0x000ea80000300800 */
[----:B------:R-:W2:Y:S01]  /*6d610*/  LDL.LU R151, [R1+0x4504] ;  /* 0x0045040001977983 */ /* 0x000ea20000300800 */
[----:B---3--:R-:W-:-:S15]  /*6d620*/  HMMA.1688.F32.TF32 R144, R232, R102, R144 ;  /* 0x00000066e890723c */ /* 0x008fde0000081090 */
[----:B------:R-:W-:-:S04]  /*6d630*/  NOP ;  /* 0x0000000000007918 */ /* 0x000fc80000000000 */
[----:B------:R1:W-:Y:S04]  /*6d640*/  STL.64 [R1+0x120], R144 ;  /* 0x0001209001007387 */ /* 0x0003e80000100a00 */
[----:B------:R3:W-:Y:S01]  /*6d650*/  STL.64 [R1+0x128], R146 ;  /* 0x0001289201007387 */ /* 0x0007e20000100a00 */
[----:B-1----:R-:W-:-:S03]  /*6d660*/  IMAD.MOV.U32 R144, RZ, RZ, R204 ;  /* 0x000000ffff907224 */ /* 0x002fc600078e00cc */
[----:B------:R-:W4:Y:S01]  /*6d670*/  LDL.LU R204, [R1+0x4500] ;  /* 0x0045000001cc7983 */ /* 0x000f220000300800 */
[----:B------:R-:W-:Y:S02]  /*6d680*/  IMAD.MOV.U32 R145, RZ, RZ, R205 ;  /* 0x000000ffff917224 */ /* 0x000fe400078e00cd */
[----:B---3--:R-:W-:Y:S01]  /*6d690*/  IMAD.MOV.U32 R146, RZ, RZ, R206 ;  /* 0x000000ffff927224 */ /* 0x008fe200078e00ce */
[----:B------:R-:W4:Y:S01]  /*6d6a0*/  LDL.LU R205, [R1+0x44fc] ;  /* 0x0044fc0001cd7983 */ /* 0x000f220000300800 */
[----:B------:R-:W-:-:S03]  /*6d6b0*/  IMAD.MOV.U32 R147, RZ, RZ, R207 ;  /* 0x000000ffff937224 */ /* 0x000fc600078e00cf */
[----:B------:R-:W4:Y:S04]  /*6d6c0*/  LDL.LU R206, [R1+0x44f8] ;  /* 0x0044f80001ce7983 */ /* 0x000f280000300800 */
[----:B------:R-:W4:Y:S01]  /*6d6d0*/  LDL.LU R207, [R1+0x44f4] ;  /* 0x0044f40001cf7983 */ /* 0x000f220000300800 */
[----:B--2---:R-:W-:-:S15]  /*6d6e0*/  HMMA.1688.F32.TF32 R148, R232, R98, R148 ;  /* 0x00000062e894723c */ /* 0x004fde0000081094 */
[----:B------:R-:W-:-:S04]  /*6d6f0*/  NOP ;  /* 0x0000000000007918 */ /* 0x000fc80000000000 */
[----:B------:R1:W-:Y:S04]  /*6d700*/  STL.64 [R1+0x160], R148 ;  /* 0x0001609401007387 */ /* 0x0003e80000100a00 */
[----:B------:R2:W-:Y:S04]  /*6d710*/  STL.64 [R1+0x168], R150 ;  /* 0x0001689601007387 */ /* 0x0005e80000100a00 */
[----:B-1----:R-:W3:Y:S04]  /*6d720*/  LDL.LU R148, [R1+0x540] ;  /* 0x0005400001947983 */ /* 0x002ee80000300800 */
[----:B------:R-:W3:Y:S04]  /*6d730*/  LDL.LU R149, [R1+0x544] ;  /* 0x0005440001957983 */ /* 0x000ee80000300800 */
[----:B--2---:R-:W3:Y:S04]  /*6d740*/  LDL.LU R150, [R1+0x548] ;  /* 0x0005480001967983 */ /* 0x004ee80000300800 */
[----:B------:R-:W3:Y:S01]  /*6d750*/  LDL.LU R151, [R1+0x54c] ;  /* 0x00054c0001977983 */ /* 0x000ee20000300800 */
[----:B----4-:R-:W-:-:S15]  /*6d760*/  HMMA.1688.F32.TF32 R204, R232, R30, R204 ;  /* 0x0000001ee8cc723c */ /* 0x010fde00000810cc */
[----:B------:R-:W-:-:S04]  /*6d770*/  NOP ;  /* 0x0000000000007918 */ /* 0x000fc80000000000 */
[----:B------:R-:W-:Y:S04]  /*6d780*/  STL.64 [R1+0x110], R204 ;  /* 0x000110cc01007387 */ /* 0x000fe80000100a00 */
[----:B------:R1:W-:Y:S02]  /*6d790*/  STL.64 [R1+0x118], R206 ;  /* 0x000118ce01007387 */ /* 0x0003e40000100a00 */
[C---:B-1----:R-:W-:Y:S08]  /*6d7a0*/  HMMA.1688.F32.TF32 R204, R232.reuse, R26, R208 ;  /* 0x0000001ae8cc723c */ /* 0x042ff000000810d0 */
[C---:B------:R-:W-:Y:S11]  /*6d7b0*/  HMMA.1688.F32.TF32 R212, R232.reuse, R22, R212 ;  /* 0x00000016e8d4723c */ /* 0x040ff600000810d4 */
[----:B------:R-:W-:Y:S04]  /*6d7c0*/  STL.64 [R1+0x150], R204 ;  /* 0x000150cc01007387 */ /* 0x000fe80000100a00 */
[----:B------:R1:W-:Y:S02]  /*6d7d0*/  STL.64 [R1+0x158], R206 ;  /* 0x000158ce01007387 */ /* 0x0003e40000100a00 */
[C---:B-1----:R-:W-:Y:S08]  /*6d7e0*/  HMMA.1688.F32.TF32 R204, R232.reuse, R14, R144 ;  /* 0x0000000ee8cc723c */ /* 0x042ff00000081090 */
[C---:B------:R-:W-:Y:S01]  /*6d7f0*/  HMMA.1688.F32.TF32 R144, R232.reuse, R110, R136 ;  /* 0x0000006ee890723c */ /* 0x040fe20000081088 */
[----:B------:R-:W-:Y:S07]  /*6d800*/  STL.64 [R1+0x100], R212 ;  /* 0x000100d401007387 */ /* 0x000fee0000100a00 */
[C---:B------:R-:W-:Y:S01]  /*6d810*/  HMMA.1688.F32.TF32 R136, R232.reuse, R118, R88 ;  /* 0x00000076e888723c */ /* 0x040fe20000081058 */
[----:B------:R-:W-:Y:S07]  /*6d820*/  STL.64 [R1+0x108], R214 ;  /* 0x000108d601007387 */ /* 0x000fee0000100a00 */
        /* <DEDUP_REMOVED lines=12> */
[C---:B---3--:R-:W-:Y:S08]  /*6d8f0*/  HMMA.1688.F32.TF32 R208, R232.reuse, R18, R148 ;  /* 0x00000012e8d0723c */ /* 0x048ff00000081094 */
[C---:B------:R-:W-:Y:S08]  /*6d900*/  HMMA.1688.F32.TF32 R148, R232.reuse, R10, R140 ;  /* 0x0000000ae894723c */ /* 0x040ff0000008108c */
[C---:B------:R-:W-:Y:S03]  /*6d910*/  HMMA.1688.F32.TF32 R140, R232.reuse, R114, R224 ;  /* 0x00000072e88c723c */ /* 0x040fe600000810e0 */
        /* <DEDUP_REMOVED lines=38> */
[----:B-1----:R-:W-:Y:S03]  /*6db80*/  HMMA.1688.F32.TF32 R36, R232, R194, R248 ;  /* 0x000000c2e824723c */ /* 0x002fe600000810f8 */
[----:B------:R-:W-:Y:S04]  /*6db90*/  STL.64 [R1+0x1840], R44 ;  /* 0x0018402c01007387 */ /* 0x000fe80000100a00 */
[----:B------:R-:W-:Y:S01]  /*6dba0*/  STL.64 [R1+0x1848], R46 ;  /* 0x0018482e01007387 */ /* 0x000fe20000100a00 */
[----:B------:R-:W-:-:S03]  /*6dbb0*/  IMAD.MOV.U32 R244, RZ, RZ, R221 ;  /* 0x000000fffff47224 */ /* 0x000fc600078e00dd */
[----:B------:R-:W-:Y:S04]  /*6dbc0*/  STL.64 [R1+0x1830], R40 ;  /* 0x0018302801007387 */ /* 0x000fe80000100a00 */
[----:B------:R1:W-:Y:S01]  /*6dbd0*/  STL.64 [R1+0x1838], R42 ;  /* 0x0018382a01007387 */ /* 0x0003e20000100a00 */
[----:B------:R-:W-:-:S03]  /*6dbe0*/  IMAD.MOV.U32 R245, RZ, RZ, R222 ;  /* 0x000000fffff57224 */ /* 0x000fc600078e00de */
[----:B------:R-:W-:Y:S04]  /*6dbf0*/  STL.64 [R1+0x1810], R36 ;  /* 0x0018102401007387 */ /* 0x000fe80000100a00 */
[----:B------:R-:W-:Y:S01]  /*6dc00*/  STL.64 [R1+0x1818], R38 ;  /* 0x0018182601007387 */ /* 0x000fe20000100a00 */
[----:B------:R-:W-:-:S03]  /*6dc10*/  IMAD.MOV.U32 R246, RZ, RZ, R216 ;  /* 0x000000fffff67224 */ /* 0x000fc600078e00d8 */
[----:B------:R-:W1:Y:S01]  /*6dc20*/  LDL.LU R221, [R1+0x44f0] ;  /* 0x0044f00001dd7983 */ /* 0x000e620000300800 */
[----:B------:R-:W-:-:S03]  /*6dc30*/  IMAD.MOV.U32 R247, RZ, RZ, R223 ;  /* 0x000000fffff77224 */ /* 0x000fc600078e00df */
[----:B------:R2:W-:Y:S04]  /*6dc40*/  STL.64 [R1+0x1800], R4 ;  /* 0x0018000401007387 */ /* 0x0005e80000100a00 */
[----:B------:R3:W-:Y:S04]  /*6dc50*/  STL.64 [R1+0x1808], R6 ;  /* 0x0018080601007387 */ /* 0x0007e80000100a00 */
[----:B------:R-:W4:Y:S01]  /*6dc60*/  LDL.LU R222, [R1+0x44ec] ;  /* 0x0044ec0001de7983 */ /* 0x000f220000300800 */
[----:B------:R-:W-:-:S03]  /*6dc70*/  IMAD.MOV.U32 R240, RZ, RZ, R219 ;  /* 0x000000fffff07224 */ /* 0x000fc600078e00db */
[----:B------:R-:W2:Y:S01]  /*6dc80*/  LDL.LU R216, [R1+0x44e8] ;  /* 0x0044e80001d87983 */ /* 0x000ea20000300800 */
        /* <DEDUP_REMOVED lines=8> */
[----:B-1----:R-:W-:Y:S02]  /*6dd10*/  IMAD.MOV.U32 R43, RZ, RZ, R221 ;  /* 0x000000ffff2b7224 */ /* 0x002fe400078e00dd */
[----:B----4-:R-:W-:-:S02]  /*6dd20*/  IMAD.MOV.U32 R42, RZ, RZ, R222 ;  /* 0x000000ffff2a7224 */ /* 0x010fc400078e00de */
[----:B--2---:R-:W-:Y:S02]  /*6dd30*/  IMAD.MOV.U32 R40, RZ, RZ, R216 ;  /* 0x000000ffff287224 */ /* 0x004fe400078e00d8 */
[----:B------:R-:W2:Y:S01]  /*6dd40*/  LDL.LU R216, [R1+0x44d0] ;  /* 0x0044d00001d87983 */ /* 0x000ea20000300800 */
[----:B---3--:R-:W-:-:S03]  /*6dd50*/  IMAD.MOV.U32 R41, RZ, RZ, R223 ;  /* 0x000000ffff297224 */ /* 0x008fc600078e00df */
[----:B------:R-:W3:Y:S04]  /*6dd60*/  LDL.LU R223, [R1+0x44cc] ;  /* 0x0044cc0001df7983 */ /* 0x000ee80000300800 */
        /* <DEDUP_REMOVED lines=33> */
[----:B--2---:R-:W-:Y:S02]  /*6df80*/  IMAD.MOV.U32 R55, RZ, RZ, R216 ;  /* 0x000000ffff377224 */ /* 0x004fe400078e00d8 */
[----:B---3--:R-:W-:Y:S02]  /*6df90*/  IMAD.MOV.U32 R54, RZ, RZ, R223 ;  /* 0x000000ffff367224 */ /* 0x008fe400078e00df */
[----:B----4-:R-:W-:Y:S02]  /*6dfa0*/  IMAD.MOV.U32 R53, RZ, RZ, R222 ;  /* 0x000000ffff357224 */ /* 0x010fe400078e00de */
[----:B------:R-:W-:-:S02]  /*6dfb0*/  IMAD.MOV.U32 R52, RZ, RZ, R221 ;  /* 0x000000ffff347224 */ /* 0x000fc400078e00dd */
[----:B------:R-:W-:Y:S02]  /*6dfc0*/  IMAD.MOV.U32 R59, RZ, RZ, R220 ;  /* 0x000000ffff3b7224 */ /* 0x000fe400078e00dc */
        /* <DEDUP_REMOVED lines=17> */
[C---:B--2---:R-:W-:Y:S08]  /*6e0e0*/  HMMA.1688.F32.TF32 R88, R32.reuse, R94, R220 ;  /* 0x0000005e2058723c */ /* 0x044ff000000810dc */
[----:B------:R-:W-:Y:S08]  /*6e0f0*/  HMMA.1688.F32.TF32 R220, R32, R106, R80 ;  /* 0x0000006a20dc723c */ /* 0x000ff00000081050 */
[----:B---3--:R-:W-:Y:S08]  /*6e100*/  HMMA.1688.F32.TF32 R36, R232, R202, R216 ;  /* 0x000000cae824723c */ /* 0x008ff000000810d8 */
[C---:B------:R-:W-:Y:S01]  /*6e110*/  HMMA.1688.F32.TF32 R216, R32.reuse, R102, R60 ;  /* 0x0000006620d8723c */ /* 0x040fe2000008103c */
[----:B------:R-:W-:Y:S10]  /*6e120*/  STL.64 [R1+0x4348], R90 ;  /* 0x0043485a01007387 */ /* 0x000ff40000100a00 */
        /* <DEDUP_REMOVED lines=13> */
[----:B------:R-:W-:Y:S01]  /*6e200*/  STL.64 [R1], R56 ;  /* 0x0000003801007387 */ /* 0x000fe20000100a00 */
[C---:B----4-:R-:W-:Y:S03]  /*6e210*/  HMMA.1688.F32.TF32 R52, R32.reuse, R18, R44 ;  /* 0x000000122034723c */ /* 0x050fe6000008102c */
[----:B------:R1:W-:Y:S04]  /*6e220*/  STL.64 [R1+0x8], R58 ;  /* 0x0000083a01007387 */ /* 0x0003e80000100a00 */
[----:B------:R-:W-:Y:S01]  /*6e230*/  LDS R36, [R200+UR10+0x6300] ;  /* 0x0063000ac8247984 */ /* 0x000fe20008000800 */
[C---:B------:R-:W-:Y:S03]  /*6e240*/  HMMA.1688.F32.TF32 R44, R32.reuse, R10, R240 ;  /* 0x0000000a202c723c */ /* 0x040fe600000810f0 */
[----:B------:R-:W-:Y:S04]  /*6e250*/  LDS R38, [R200+UR10+0x7300] ;  /* 0x0073000ac8267984 */ /* 0x000fe80008000800 */
[----:B------:R-:W-:Y:S01]  /*6e260*/  LDS R37, [R201+UR10+0x6300] ;  /* 0x0063000ac9257984 */ /* 0x000fe20008000800 */
[C---:B-1----:R-:W-:Y:S03]  /*6e270*/  HMMA.1688.F32.TF32 R56, R32.reuse, R22, R48 ;  /* 0x000000162038723c */ /* 0x042fe60000081030 */
[----:B------:R-:W1:Y:S05]  /*6e280*/  LDS R39, [R201+UR10+0x7300] ;  /* 0x0073000ac9277984 */ /* 0x000e6a0008000800 */
        /* <DEDUP_REMOVED lines=14> */
[----:B--2---:R-:W2:Y:S04]  /*6e370*/  LDL.LU R44, [R1+0x600] ;  /* 0x00060000012c7983 */ /* 0x004ea80000300800 */
[----:B------:R-:W-:Y:S04]  /*6e380*/  STL.64 [R1+0x17d0], R40 ;  /* 0x0017d02801007387 */ /* 0x000fe80000100a00 */
[----:B------:R-:W-:Y:S04]  /*6e390*/  STL.64 [R1+0x17d8], R42 ;  /* 0x0017d82a01007387 */ /* 0x000fe80000100a00 */
[----:B------:R4:W-:Y:S04]  /*6e3a0*/  STL.64 [R1+0x17c0], R4 ;  /* 0x0017c00401007387 */ /* 0x0009e80000100a00 */
[----:B------:R1:W-:Y:S04]  /*6e3b0*/  STL.64 [R1+0x17c8], R6 ;  /* 0x0017c80601007387 */ /* 0x0003e80000100a00 */
        /* <DEDUP_REMOVED lines=76> */
[----:B----4-:R-:W-:-:S15]  /*6e880*/  HMMA.1688.F32.TF32 R4, R32, R118, R4 ;  /* 0x000000762004723c */ /* 0x010fde0000081004 */
        /* <DEDUP_REMOVED lines=12> */
[----:B----4-:R-:W4:Y:S04]  /*6e950*/  LDL.LU R6, [R1+0x778] ;  /* 0x0007780001067983 */ /* 0x010f280000300800 */
[----:B------:R-:W4:Y:S01]  /*6e960*/  LDL.LU R7, [R1+0x77c] ;  /* 0x00077c0001077983 */ /* 0x000f220000300800 */
[C---:B--2---:R-:W-:Y:S08]  /*6e970*/  HMMA.1688.F32.TF32 R88, R32.reuse, R122, R232 ;  /* 0x0000007a2058723c */ /* 0x044ff000000810e8 */
[C---:B------:R-:W-:Y:S08]  /*6e980*/  HMMA.1688.F32.TF32 R68, R32.reuse, R126, R212 ;  /* 0x0000007e2044723c */ /* 0x040ff000000810d4 */
[C---:B------:R-:W-:Y:S03]  /*6e990*/  HMMA.1688.F32.TF32 R64, R32.reuse, R130, R208 ;  /* 0x000000822040723c */ /* 0x040fe600000810d0 */
        /* <DEDUP_REMOVED lines=8> */
[C---:B---3--:R-:W-:Y:S03]  /*6ea20*/  HMMA.1688.F32.TF32 R64, R32.reuse, R158, R144 ;  /* 0x0000009e2040723c */ /* 0x048fe60000081090 */
        /* <DEDUP_REMOVED lines=17> */
[C---:B-1----:R-:W-:Y:S08]  /*6eb40*/  HMMA.1688.F32.TF32 R64, R32.reuse, R182, R80 ;  /* 0x000000b62040723c */ /* 0x042ff00000081050 */
[C---:B------:R-:W-:Y:S08]  /*6eb50*/  HMMA.1688.F32.TF32 R60, R32.reuse, R186, R60 ;  /* 0x000000ba203c723c */ /* 0x040ff0000008103c */
        /* <DEDUP_REMOVED lines=8> */
[----:B------:R-:W-:Y:S03]  /*6ebe0*/  STL.64 [R1+0x16f8], R66 ;  /* 0x0016f84201007387 */ /* 0x000fe60000100a00 */
[----:B------:R-:W-:Y:S01]  /*6ebf0*/  HMMA.1688.F32.TF32 R84, R36, R94, R40 ;  /* 0x0000005e2454723c */ /* 0x000fe20000081028 */
[----:B------:R-:W-:Y:S04]  /*6ec00*/  STL.64 [R1+0x16e0], R60 ;  /* 0x0016e03c01007387 */ /* 0x000fe80000100a00 */
[----:B------:R1:W-:Y:S03]  /*6ec10*/  STL.64 [R1+0x16e8], R62 ;  /* 0x0016e83e01007387 */ /* 0x0003e60000100a00 */
[----:B------:R-:W-:Y:S01]  /*6ec20*/  HMMA.1688.F32.TF32 R32, R32, R202, R44 ;  /* 0x000000ca2020723c */ /* 0x000fe2000008102c */
[----:B------:R-:W-:Y:S04]  /*6ec30*/  STL.64 [R1+0x16d0], R56 ;  /* 0x0016d03801007387 */ /* 0x000fe80000100a00 */
[----:B------:R2:W-:Y:S04]  /*6ec40*/  STL.64 [R1+0x16d8], R58 ;  /* 0x0016d83a01007387 */ /* 0x0005e80000100a00 */
[----:B------:R3:W-:Y:S04]  /*6ec50*/  STL.64 [R1+0x16c0], R52 ;  /* 0x0016c03401007387 */ /* 0x0007e80000100a00 */
[----:B------:R1:W-:Y:S04]  /*6ec60*/  STL.64 [R1+0x16c8], R54 ;  /* 0x0016c83601007387 */ /* 0x0003e80000100a00 */
[----:B------:R1:W-:Y:S04]  /*6ec70*/  STL.64 [R1+0x16b0], R48 ;  /* 0x0016b03001007387 */ /* 0x0003e80000100a00 */
[----:B------:R1:W-:Y:S04]  /*6ec80*/  STL.64 [R1+0x16b8], R50 ;  /* 0x0016b83201007387 */ /* 0x0003e80000100a00 */
[----:B------:R-:W-:Y:S04]  /*6ec90*/  STL.64 [R1+0x43a8], R86 ;  /* 0x0043a85601007387 */ /* 0x000fe80000100a00 */
[----:B------:R-:W-:Y:S04]  /*6eca0*/  STL.64 [R1+0x16a0], R32 ;  /* 0x0016a02001007387 */ /* 0x000fe80000100a00 */
[----:B------:R-:W-:Y:S04]  /*6ecb0*/  STL.64 [R1+0x16a8], R34 ;  /* 0x0016a82201007387 */ /* 0x000fe80000100a00 */
[----:B------:R-:W-:Y:S04]  /*6ecc0*/  STL.64 [R1+0x43a0], R84 ;  /* 0x0043a05401007387 */ /* 0x000fe80000100a00 */
[----:B------:R-:W-:Y:S04]  /*6ecd0*/  LDS R33, [R239+UR10+0x6380] ;  /* 0x0063800aef217984 */ /* 0x000fe80008000800 */
[----:B------:R1:W-:Y:S04]  /*6ece0*/  LDS R35, [R239+UR10+0x7380] ;  /* 0x0073800aef237984 */ /* 0x0003e80008000800 */
[----:B------:R-:W-:Y:S04]  /*6ecf0*/  LDS R32, [R0+UR10+0x6380] ;  /* 0x0063800a00207984 */ /* 0x000fe80008000800 */
[----:B------:R-:W1:Y:S02]  /*6ed00*/  LDS R34, [R0+UR10+0x7380] ;  /* 0x0073800a00227984 */ /* 0x000e640008000800 */
[C---:B-1----:R-:W-:Y:S08]  /*6ed10*/  HMMA.1688.F32.TF32 R60, R36.reuse, R74, R240 ;  /* 0x0000004a243c723c */ /* 0x042ff000000810f0 */
[C---:B--2---:R-:W-:Y:S11]  /*6ed20*/  HMMA.1688.F32.TF32 R56, R36.reuse, R78, R244 ;  /* 0x0000004e2438723c */ /* 0x044ff600000810f4 */
[----:B------:R-:W-:Y:S04]  /*6ed30*/  STL.64 [R1+0x43b8], R62 ;  /* 0x0043b83e01007387 */ /* 0x000fe80000100a00 */
[----:B------:R1:W-:Y:S04]  /*6ed40*/  STL.64 [R1+0x43b0], R60 ;  /* 0x0043b03c01007387 */ /* 0x0003e80000100a00 */
[----:B------:R-:W-:Y:S04]  /*6ed50*/  STL.64 [R1+0x43c8], R58 ;  /* 0x0043c83a01007387 */ /* 0x000fe80000100a00 */
[----:B------:R2:W-:Y:S04]  /*6ed60*/  STL.64 [R1+0x43c0], R56 ;  /* 0x0043c03801007387 */ /* 0x0005e80000100a00 */
[----:B------:R-:W2:Y:S04]  /*6ed70*/  LDL.LU R44, [R1+0x930] ;  /* 0x00093000012c7983 */ /* 0x000ea80000300800 */
[----:B------:R-:W2:Y:S04]  /*6ed80*/  LDL.LU R45, [R1+0x934] ;  /* 0x00093400012d7983 */ /* 0x000ea80000300800 */
[----:B------:R-:W2:Y:S04]  /*6ed90*/  LDL.LU R46, [R1+0x938] ;  /* 0x00093800012e7983 */ /* 0x000ea80000300800 */
[----:B------:R-:W2:Y:S04]  /*6eda0*/  LDL.LU R47, [R1+0x93c] ;  /* 0x00093c00012f7983 */ /* 0x000ea80000300800 */
[----:B---3--:R-:W3:Y:S04]  /*6edb0*/  LDL.LU R52, [R1+0x810] ;  /* 0x0008100001347983 */ /* 0x008ee80000300800 */
[----:B------:R-:W3:Y:S04]  /*6edc0*/  LDL.LU R53, [R1+0x814] ;  /* 0x0008140001357983 */ /* 0x000ee80000300800 */
[----:B------:R-:W3:Y:S04]  /*6edd0*/  LDL.LU R54, [R1+0x818] ;  /* 0x0008180001367983 */ /* 0x000ee80000300800 */
[----:B------:R-:W3:Y:S04]  /*6ede0*/  LDL.LU R55, [R1+0x81c] ;  /* 0x00081c0001377983 */ /* 0x000ee80000300800 */
[----:B------:R-:W1:Y:S04]  /*6edf0*/  LDL.LU R228, [R1+0x7d0] ;  /* 0x0007d00001e47983 */ /* 0x000e680000300800 */
[----:B------:R-:W1:Y:S04]  /*6ee00*/  LDL.LU R229, [R1+0x7d4] ;  /* 0x0007d40001e57983 */ /* 0x000e680000300800 */
[----:B------:R-:W1:Y:S04]  /*6ee10*/  LDL.LU R230, [R1+0x7d8] ;  /* 0x0007d80001e67983 */ /* 0x000e680000300800 */
[----:B------:R-:W1:Y:S04]  /*6ee20*/  LDL.LU R231, [R1+0x7dc] ;  /* 0x0007dc0001e77983 */ /* 0x000e680000300800 */
        /* <DEDUP_REMOVED lines=43> */
[C---:B-1----:R-:W-:Y:S08]  /*6f0e0*/  HMMA.1688.F32.TF32 R60, R36.reuse, R18, R228 ;  /* 0x00000012243c723c */ /* 0x042ff000000810e4 */
[C---:B--2---:R-:W-:Y:S08]  /*6f0f0*/  HMMA.1688.F32.TF32 R244, R36.reuse, R98, R244 ;  /* 0x0000006224f4723c */ /* 0x044ff000000810f4 */
[C---:B---3--:R-:W-:Y:S08]  /*6f100*/  HMMA.1688.F32.TF32 R208, R36.reuse, R102, R140 ;  /* 0x0000006624d0723c */ /* 0x048ff0000008108c */
[C---:B------:R-:W-:Y:S11]  /*6f110*/  HMMA.1688.F32.TF32 R240, R36.reuse, R30, R240 ;  /* 0x0000001e24f0723c */ /* 0x040ff600000810f0 */
        /* <DEDUP_REMOVED lines=34> */
[----:B------:R-:W-:Y:S02]  /*6f340*/  STL.64 [R1+0x4460], R116 ;  /* 0x0044607401007387 */ /* 0x000fe40000100a00 */
[C---:B----4-:R-:W-:Y:S11]  /*6f350*/  HMMA.1688.F32.TF32 R4, R36.reuse, R126, R4 ;  /* 0x0000007e2404723c */ /* 0x050ff60000081004 */
[----:B------:R-:W-:Y:S04]  /*6f360*/  STL.64 [R1+0x1670], R8 ;  /* 0x0016700801007387 */ /* 0x000fe80000100a00 */
[----:B------:R1:W-:Y:S02]  /*6f370*/  STL.64 [R1+0x1678], R10 ;  /* 0x0016780a01007387 */ /* 0x0003e40000100a00 */
[----:B-1----:R-:W-:Y:S02]  /*6f380*/  HMMA.1688.F32.TF32 R8, R36, R122, R236 ;  /* 0x0000007a2408723c */ /* 0x002fe400000810ec */
[----:B------:R-:W-:Y:S04]  /*6f390*/  STL.64 [R1+0x4458], R122 ;  /* 0x0044587a01007387 */ /* 0x000fe80000100a00 */
[----:B------:R-:W-:-:S13]  /*6f3a0*/  STL.64 [R1+0x4450], R120 ;  /* 0x0044507801007387 */ /* 0x000fda0000100a00 */
[----:B------:R-:W-:Y:S04]  /*6f3b0*/  STL.64 [R1+0x1660], R8 ;  /* 0x0016600801007387 */ /* 0x000fe80000100a00 */
[----:B------:R-:W-:Y:S04]  /*6f3c0*/  STL.64 [R1+0x1668], R10 ;  /* 0x0016680a01007387 */ /* 0x000fe80000100a00 */
[----:B------:R-:W2:Y:S04]  /*6f3d0*/  LDL.LU R40, [R1+0x9c0] ;  /* 0x0009c00001287983 */ /* 0x000ea80000300800 */
        /* <DEDUP_REMOVED lines=101> */
[----:B------:R-:W-:Y:S04]  /*6fa30*/  STL.64 [R1+0x4448], R126 ;  /* 0x0044487e01007387 */ /* 0x000fe80000100a00 */
[----:B------:R-:W-:Y:S01]  /*6fa40*/  STL.64 [R1+0x4440], R124 ;  /* 0x0044407c01007387 */ /* 0x000fe20000100a00 */
[C---:B----4-:R-:W-:Y:S08]  /*6fa50*/  HMMA.1688.F32.TF32 R44, R32.reuse, R26, R44 ;  /* 0x0000001a202c723c */ /* 0x050ff0000008102c */
[----:B--2---:R-:W-:Y:S08]  /*6fa60*/  HMMA.1688.F32.TF32 R40, R32, R22, R40 ;  /* 0x000000162028723c */ /* 0x004ff00000081028 */
[C---:B------:R-:W-:Y:S08]  /*6fa70*/  HMMA.1688.F32.TF32 R8, R36.reuse, R154, R60 ;  /* 0x0000009a2408723c */ /* 0x040ff0000008103c */
[C---:B------:R-:W-:Y:S08]  /*6fa80*/  HMMA.1688.F32.TF32 R56, R36.reuse, R134, R56 ;  /* 0x000000862438723c */ /* 0x040ff00000081038 */
[C---:B------:R-:W-:Y:S08]  /*6fa90*/  HMMA.1688.F32.TF32 R108, R36.reuse, R130, R212 ;  /* 0x00000082246c723c */ /* 0x040ff000000810d4 */
[C---:B------:R-:W-:Y:S11]  /*6faa0*/  HMMA.1688.F32.TF32 R60, R36.reuse, R158, R84 ;  /* 0x0000009e243c723c */ /* 0x040ff60000081054 */
        /* <DEDUP_REMOVED lines=37> */
[C---:B------:R-:W-:Y:S03]  /*6fd00*/  HMMA.1688.F32.TF32 R36, R32.reuse, R102, R224 ;  /* 0x000000662024723c */ /* 0x040fe600000810e0 */
[----:B------:R-:W-:Y:S04]  /*6fd10*/  LDS R136, [R200+UR10+0x6380] ;  /* 0x0063800ac8887984 */ /* 0x000fe80008000800 */
[----:B------:R-:W-:Y:S04]  /*6fd20*/  STL.64 [R1+0x1570], R56 ;  /* 0x0015703801007387 */ /* 0x000fe80000100a00 */
[----:B------:R-:W-:Y:S04]  /*6fd30*/  STL.64 [R1+0x1578], R58 ;  /* 0x0015783a01007387 */ /* 0x000fe80000100a00 */
[----:B------:R-:W-:Y:S04]  /*6fd40*/  STL.64 [R1+0x1560], R8 ;  /* 0x0015600801007387 */ /* 0x000fe80000100a00 */
[----:B------:R3:W-:Y:S01]  /*6fd50*/  STL.64 [R1+0x1568], R10 ;  /* 0x0015680a01007387 */ /* 0x0007e20000100a00 */
[C---:B------:R-:W-:Y:S03]  /*6fd60*/  HMMA.1688.F32.TF32 R204, R32.reuse, R106, R140 ;  /* 0x0000006a20cc723c */ /* 0x040fe6000008108c */
[----:B------:R-:W-:Y:S04]  /*6fd70*/  LDS R138, [R200+UR10+0x7380] ;  /* 0x0073800ac88a7984 */ /* 0x000fe80008000800 */
[----:B------:R-:W-:Y:S01]  /*6fd80*/  LDS R137, [R201+UR10+0x6380] ;  /* 0x0063800ac9897984 */ /* 0x000fe20008000800 */
[C---:B---3--:R-:W-:Y:S03]  /*6fd90*/  HMMA.1688.F32.TF32 R8, R32.reuse, R18, R4 ;  /* 0x000000122008723c */ /* 0x048fe60000081004 */
        /* <DEDUP_REMOVED lines=123> */
[----:B------:R-:W-:Y:S01]  /*70550*/  HMMA.1688.F32.TF32 R228, R32, R30, R228 ;  /* 0x0000001e20e4723c */ /* 0x000fe200000810e4 */
[----:B------:R-:W-:-:S02]  /*70560*/  IMAD.MOV.U32 R44, RZ, RZ, R77 ;  /* 0x000000ffff2c7224 */ /* 0x000fc400078e004d */
[----:B------:R-:W-:Y:S02]  /*70570*/  IMAD.MOV.U32 R45, RZ, RZ, R76 ;  /* 0x000000ffff2d7224 */ /* 0x000fe400078e004c */
[----:B------:R-:W-:Y:S02]  /*70580*/  IMAD.MOV.U32 R42, RZ, RZ, R93 ;  /* 0x000000ffff2a7224 */ /* 0x000fe400078e005d */
[----:B------:R-:W-:Y:S02]  /*70590*/  IMAD.MOV.U32 R43, RZ, RZ, R92 ;  /* 0x000000ffff2b7224 */ /* 0x000fe400078e005c */
[----:B------:R-:W-:Y:S02]  /*705a0*/  IMAD.MOV.U32 R46, RZ, RZ, R73 ;  /* 0x000000ffff2e7224 */ /* 0x000fe400078e0049 */
[----:B------:R-:W-:Y:S01]  /*705b0*/  IMAD.MOV.U32 R47, RZ, RZ, R72 ;  /* 0x000000ffff2f7224 */ /* 0x000fe200078e0048 */
[----:B------:R-:W-:Y:S02]  /*705c0*/  UIMAD UR12, UR6, -0x20, UR7 ;  /* 0xffffffe0060c78a4 */ /* 0x000fe4000f8e0207 */
[----:B------:R-:W-:-:S02]  /*705d0*/  UIADD3 UR8, UPT, UPT, UR8, 0x1, URZ ;  /* 0x0000000108087890 */ /* 0x000fc4000fffe0ff */
[----:B------:R-:W-:Y:S01]  /*705e0*/  UISETP.GE.AND UP0, UPT, UR6, UR11, UPT ;  /* 0x0000000b0600728c */ /* 0x000fe2000bf06270 */
[----:B------:R-:W-:Y:S01]  /*705f0*/  BAR.SYNC.DEFER_BLOCKING 0x0 ;  /* 0x0000000000007b1d */ /* 0x000fe20000010000 */
        /* <DEDUP_REMOVED lines=10> */
[----:B---3--:R-:W3:Y:S04]  /*706a0*/  LDL.LU.64 R114, [R1+0x4478] ;  /* 0x0044780001727983 */ /* 0x008ee80000300a00 */
        /* <DEDUP_REMOVED lines=19> */
[----:B-1----:R-:W-:Y:S08]  /*707e0*/  HMMA.1688.F32.TF32 R76, R136, R78, R4 ;  /* 0x0000004e884c723c */ /* 0x002ff00000081004 */
[----:B---3--:R-:W-:-:S15]  /*707f0*/  HMMA.1688.F32.TF32 R240, R32, R126, R240 ;  /* 0x0000007e20f0723c */ /* 0x008fde00000810f0 */
[----:B------:R-:W-:-:S04]  /*70800*/  NOP ;  /* 0x0000000000007918 */ /* 0x000fc80000000000 */
[----:B------:R-:W-:Y:S04]  /*70810*/  STL.64 [R1+0x1450], R240 ;  /* 0x001450f001007387 */ /* 0x000fe80000100a00 */
[----:B------:R1:W-:Y:S04]  /*70820*/  STL.64 [R1+0x1458], R242 ;  /* 0x001458f201007387 */ /* 0x0003e80000100a00 */
[----:B-1----:R-:W5:Y:S04]  /*70830*/  LDL.LU.64 R242, [R1+0x4438] ;  /* 0x0044380001f27983 */ /* 0x002f680000300a00 */
[----:B------:R-:W5:Y:S04]  /*70840*/  LDL.LU.64 R240, [R1+0x4430] ;  /* 0x0044300001f07983 */ /* 0x000f680000300a00 */
        /* <DEDUP_REMOVED lines=27> */
[----:B------:R-:W-:Y:S04]  /*70a00*/  STL.64 [R1+0x14f0], R84 ;  /* 0x0014f05401007387 */ /* 0x000fe80000100a00 */
[----:B------:R-:W-:Y:S02]  /*70a10*/  STL.64 [R1+0x14f8], R86 ;  /* 0x0014f85601007387 */ /* 0x000fe40000100a00 */
[C---:B------:R-:W-:Y:S03]  /*70a20*/  HMMA.1688.F32.TF32 R64, R32.reuse, R190, R88 ;  /* 0x000000be2040723c */ /* 0x040fe60000081058 */
[----:B------:R-:W-:Y:S04]  /*70a30*/  STL.64 [R1+0x14e0], R60 ;  /* 0x0014e03c01007387 */ /* 0x000fe80000100a00 */
[----:B------:R1:W-:Y:S04]  /*70a40*/  STL.64 [R1+0x14e8], R62 ;  /* 0x0014e83e01007387 */ /* 0x0003e80000100a00 */
[----:B------:R-:W-:Y:S04]  /*70a50*/  STL.64 [R1+0x14d0], R56 ;  /* 0x0014d03801007387 */ /* 0x000fe80000100a00 */
[----:B------:R3:W-:Y:S01]  /*70a60*/  STL.64 [R1+0x14d8], R58 ;  /* 0x0014d83a01007387 */ /* 0x0007e20000100a00 */
[C---:B-1----:R-:W-:Y:S08]  /*70a70*/  HMMA.1688.F32.TF32 R60, R32.reuse, R194, R232 ;  /* 0x000000c2203c723c */ /* 0x042ff000000810e8 */
[C---:B---3--:R-:W-:Y:S08]  /*70a80*/  HMMA.1688.F32.TF32 R56, R32.reuse, R198, R148 ;  /* 0x000000c62038723c */ /* 0x048ff00000081094 */
[----:B------:R-:W-:Y:S01]  /*70a90*/  HMMA.1688.F32.TF32 R32, R32, R202, R144 ;  /* 0x000000ca2020723c */ /* 0x000fe20000081090 */
[----:B------:R-:W-:Y:S04]  /*70aa0*/  STL.64 [R1+0x14c0], R64 ;  /* 0x0014c04001007387 */ /* 0x000fe80000100a00 */
[----:B------:R-:W-:Y:S04]  /*70ab0*/  STL.64 [R1+0x14c8], R66 ;  /* 0x0014c84201007387 */ /* 0x000fe80000100a00 */
[----:B------:R1:W-:Y:S04]  /*70ac0*/  STL.64 [R1+0x14b0], R60 ;  /* 0x0014b03c01007387 */ /* 0x0003e80000100a00 */
[----:B------:R3:W-:Y:S04]  /*70ad0*/  STL.64 [R1+0x14b8], R62 ;  /* 0x0014b83e01007387 */ /* 0x0007e80000100a00 */
[----:B------:R-:W-:Y:S04]  /*70ae0*/  STL.64 [R1+0x14a0], R56 ;  /* 0x0014a03801007387 */ /* 0x000fe80000100a00 */
[----:B------:R-:W-:Y:S04]  /*70af0*/  STL.64 [R1+0x14a8], R58 ;  /* 0x0014a83a01007387 */ /* 0x000fe80000100a00 */
[----:B------:R-:W-:Y:S04]  /*70b00*/  STL.64 [R1+0x1420], R32 ;  /* 0x0014202001007387 */ /* 0x000fe80000100a00 */
[----:B------:R1:W-:Y:S04]  /*70b10*/  STL.64 [R1+0x1428], R34 ;  /* 0x0014282201007387 */ /* 0x0003e80000100a00 */
[----:B------:R-:W2:Y:S04]  /*70b20*/  LDL.LU R4, [R1+0xb90] ;  /* 0x000b900001047983 */ /* 0x000ea80000300800 */
[----:B------:R-:W2:Y:S04]  /*70b30*/  LDL.LU R5, [R1+0xb94] ;  /* 0x000b940001057983 */ /* 0x000ea80000300800 */
[----:B------:R-:W2:Y:S04]  /*70b40*/  LDL.LU R6, [R1+0xb98] ;  /* 0x000b980001067983 */ /* 0x000ea80000300800 */
[----:B------:R-:W2:Y:S01]  /*70b50*/  LDL.LU R7, [R1+0xb9c] ;  /* 0x000b9c0001077983 */ /* 0x000ea20000300800 */
[----:B------:R-:W-:Y:S01]  /*70b60*/  HMMA.1688.F32.TF32 R92, R136, R94, R140 ;  /* 0x0000005e885c723c */ /* 0x000fe2000008108c */
[----:B------:R-:W-:-:S02]  /*70b70*/  IMAD.MOV.U32 R140, RZ, RZ, R17 ;  /* 0x000000ffff8c7224 */ /* 0x000fc400078e0011 */
[----:B------:R-:W4:Y:S01]  /*70b80*/  LDL.LU R17, [R1+0x4408] ;  /* 0x0044080001117983 */ /* 0x000f220000300800 */
[----:B------:R-:W-:-:S03]  /*70b90*/  IMAD.MOV.U32 R141, RZ, RZ, R20 ;  /* 0x000000ffff8d7224 */ /* 0x000fc600078e0014 */
[----:B------:R-:W4:Y:S01]  /*70ba0*/  LDL.LU R20, [R1+0x4404] ;  /* 0x0044040001147983 */ /* 0x000f220000300800 */
[----:B------:R-:W-:Y:S01]  /*70bb0*/  HMMA.1688.F32.TF32 R40, R136, R106, R40 ;  /* 0x0000006a8828723c */ /* 0x000fe20000081028 */
[----:B------:R-:W-:Y:S02]  /*70bc0*/  IMAD.MOV.U32 R106, RZ, RZ, R21 ;  /* 0x000000ffff6a7224 */ /* 0x000fe400078e0015 */
[----:B------:R-:W4:Y:S01]  /*70bd0*/  LDL.LU R21, [R1+0x4400] ;  /* 0x0044000001157983 */ /* 0x000f220000300800 */
[----:B------:R-:W-:-:S03]  /*70be0*/  IMAD.MOV.U32 R107, RZ, RZ, R96 ;  /* 0x000000ffff6b7224 */ /* 0x000fc600078e0060 */
[----:B------:R-:W4:Y:S01]  /*70bf0*/  LDL.LU R96, [R1+0x43fc] ;  /* 0x0043fc0001607983 */ /* 0x000f220000300800 */
[----:B------:R-:W-:Y:S01]  /*70c00*/  HMMA.1688.F32.TF32 R44, R136, R102, R44 ;  /* 0x00000066882c723c */ /* 0x000fe2000008102c */
[----:B------:R-:W-:Y:S02]  /*70c10*/  IMAD.MOV.U32 R102, RZ, RZ, R97 ;  /* 0x000000ffff667224 */ /* 0x000fe400078e0061 */
[----:B------:R-:W4:Y:S01]  /*70c20*/  LDL.LU R97, [R1+0x43f8] ;  /* 0x0043f80001617983 */ /* 0x000f220000300800 */
[----:B------:R-:W-:Y:S02]  /*70c30*/  IMAD.MOV.U32 R103, RZ, RZ, R2 ;  /* 0x000000ffff677224 */ /* 0x000fe400078e0002 */
        /* <DEDUP_REMOVED lines=41> */
[----:B----4-:R-:W-:-:S02]  /*70ed0*/  IMAD.MOV.U32 R67, RZ, RZ, R252 ;  /* 0x000000ffff437224 */ /* 0x010fc400078e00fc */
[----:B------:R-:W-:Y:S01]  /*70ee0*/  IMAD.MOV.U32 R68, RZ, RZ, R3 ;  /* 0x000000ffff447224 */ /* 0x000fe200078e0003 */
[----:B------:R-:W5:Y:S01]  /*70ef0*/  LDL.LU R252, [R1+0x43e8] ;  /* 0x0043e80001fc7983 */ /* 0x000f620000300800 */
[----:B------:R-:W-:Y:S02]  /*70f00*/  IMAD.MOV.U32 R69, RZ, RZ, R2 ;  /* 0x000000ffff457224 */ /* 0x000fe400078e0002 */
[----:B------:R-:W-:Y:S01]  /*70f10*/  IMAD.MOV.U32 R70, RZ, RZ, R97 ;  /* 0x000000ffff467224 */ /* 0x000fe200078e0061 */
[----:B------:R-:W4:Y:S01]  /*70f20*/  LDL.LU R3, [R1+0x43e4] ;  /* 0x0043e40001037983 */ /* 0x000f220000300800 */
[----:B------:R-:W-:Y:S02]  /*70f30*/  IMAD.MOV.U32 R71, RZ, RZ, R96 ;  /* 0x000000ffff477224 */ /* 0x000fe400078e0060 */
[----:B------:R-:W-:Y:S01]  /*70f40*/  IMAD.MOV.U32 R98, RZ, RZ, R25 ;  /* 0x000000ffff627224 */ /* 0x000fe200078e0019 */
[----:B------:R-:W4:Y:S01]  /*70f50*/  LDL.LU R2, [R1+0x43e0] ;  /* 0x0043e00001027983 */ /* 0x000f220000300800 */
[----:B------:R-:W-:-:S02]  /*70f60*/  IMAD.MOV.U32 R99, RZ, RZ, R24 ;  /* 0x000000ffff637224 */ /* 0x000fc400078e0018 */
[----:B------:R-:W-:Y:S02]  /*70f70*/  IMAD.MOV.U32 R88, RZ, RZ, R21 ;  /* 0x000000ffff587224 */ /* 0x000fe400078e0015 */
[----:B------:R-:W-:Y:S02]  /*70f80*/  IMAD.MOV.U32 R89, RZ, RZ, R20 ;  /* 0x000000ffff597224 */ /* 0x000fe400078e0014 */
[----:B------:R-:W-:Y:S02]  /*70f90*/  IMAD.MOV.U32 R90, RZ, RZ, R17 ;  /* 0x000000ffff5a7224 */ /* 0x000fe400078e0011 */
[----:B------:R-:W-:Y:S01]  /*70fa0*/  IMAD.MOV.U32 R91, RZ, RZ, R16 ;  /* 0x000000ffff5b7224 */ /* 0x000fe200078e0010 */
[----:B------:R-:W-:Y:S01]  /*70fb0*/  HMMA.1688.F32.TF32 R68, R136, R122, R68 ;  /* 0x0000007a8844723c */ /* 0x000fe20000081044 */
[----:B------:R-:W-:Y:S02]  /*70fc0*/  IMAD.MOV.U32 R96, RZ, RZ, R29 ;  /* 0x000000ffff607224 */ /* 0x000fe400078e001d */
[----:B------:R-:W-:-:S05]  /*70fd0*/  IMAD.MOV.U32 R97, RZ, RZ, R28 ;  /* 0x000000ffff617224 */ /* 0x000fca00078e001c */
[C---:B---3--:R-:W-:Y:S08]  /*70fe0*/  HMMA.1688.F32.TF32 R16, R136.reuse, R18, R60 ;  /* 0x000000128810723c */ /* 0x048ff0000008103c */
[C---:B------:R-:W-:Y:S08]  /*70ff0*/  HMMA.1688.F32.TF32 R88, R136.reuse, R126, R88 ;  /* 0x0000007e8858723c */ /* 0x040ff00000081058 */
[----:B--2---:R-:W-:Y:S01]  /*71000*/  HMMA.1688.F32.TF32 R28, R136, R30, R4 ;  /* 0x0000001e881c723c */ /* 0x004fe20000081004 */
[----:B------:R-:W-:-:S02]  /*71010*/  IMAD.MOV.U32 R4, RZ, RZ, R13 ;  /* 0x000000ffff047224 */ /* 0x000fc400078e000d */
[----:B------:R-:W-:Y:S02]  /*71020*/  IMAD.MOV.U32 R5, RZ, RZ, R12 ;  /* 0x000000ffff057224 */ /* 0x000fe400078e000c */
[----:B------:R-:W-:Y:S02]  /*71030*/  IMAD.MOV.U32 R6, RZ, RZ, R9 ;  /* 0x000000ffff067224 */ /* 0x000fe400078e0009 */
[----:B------:R-:W-:Y:S01]  /*71040*/  IMAD.MOV.U32 R7, RZ, RZ, R8 ;  /* 0x000000ffff077224 */ /* 0x000fe200078e0008 */
[C---:B------:R-:W-:Y:S08]  /*71050*/  HMMA.1688.F32.TF32 R12, R136.reuse, R14, R84 ;  /* 0x0000000e880c723c */ /* 0x040ff00000081054 */
[C---:B------:R-:W-:Y:S01]  /*71060*/  HMMA.1688.F32.TF32 R24, R136.reuse, R26, R212 ;  /* 0x0000001a8818723c */ /* 0x040fe200000810d4 */
[----:B------:R-:W5:Y:S04]  /*71070*/  LDL.LU.64 R214, [R1+0x43d8] ;  /* 0x0043d80001d67983 */ /* 0x000f680000300a00 */
[----:B------:R-:W5:Y:S03]  /*71080*/  LDL.LU.64 R212, [R1+0x43d0] ;  /* 0x0043d00001d47983 */ /* 0x000f660000300a00 */
[C---:B------:R-:W-:Y:S08]  /*71090*/  HMMA.1688.F32.TF32 R8, R136.reuse, R10, R248 ;  /* 0x0000000a8808723c */ /* 0x040ff000000810f8 */
[C---:B------:R-:W-:Y:S01]  /*710a0*/  HMMA.1688.F32.TF32 R20, R136.reuse, R22, R56 ;  /* 0x000000168814723c */ /* 0x040fe20000081038 */
[----:B------:R-:W5:Y:S04]  /*710b0*/  LDL.LU.64 R58, [R1+0x43c8] ;  /* 0x0043c800013a7983 */ /* 0x000f680000300a00 */
[----:B------:R-:W5:Y:S04]  /*710c0*/  LDL.LU.64 R56, [R1+0x43c0] ;  /* 0x0043c00001387983 */ /* 0x000f680000300a00 */
[----:B------:R-:W5:Y:S04]  /*710d0*/  LDL.LU.64 R62, [R1+0x43b8] ;  /* 0x0043b800013e7983 */ /* 0x000f680000300a00 */
[----:B------:R-:W5:Y:S01]  /*710e0*/  LDL.LU.64 R60, [R1+0x43b0] ;  /* 0x0043b000013c7983 */ /* 0x000f620000300a00 */
[C---:B------:R-:W-:Y:S03]  /*710f0*/  HMMA.1688.F32.TF32 R216, R136.reuse, R110, R216 ;  /* 0x0000006e88d8723c */ /* 0x040fe600000810d8 */
[----:B------:R-:W5:Y:S04]  /*71100*/  LDL.LU.64 R86, [R1+0x43a8] ;  /* 0x0043a80001567983 */ /* 0x000f680000300a00 */
[----:B------:R-:W5:Y:S04]  /*71110*/  LDL.LU.64 R84, [R1+0x43a0] ;  /* 0x0043a00001547983 */ /* 0x000f680000300a00 */
[----:B------:R-:W5:Y:S01]  /*71120*/  LDL.LU.64 R250, [R1+0x4398] ;  /* 0x0043980001fa7983 */ /* 0x000f620000300a00 */
[C---:B------:R-:W-:Y:S03]  /*71130*/  HMMA.1688.F32.TF32 R220, R136.reuse, R114, R220 ;  /* 0x0000007288dc723c */ /* 0x040fe600000810dc */
[----:B------:R-:W5:Y:S05]  /*71140*/  LDL.LU.64 R248, [R1+0x4390] ;  /* 0x0043900001f87983 */ /* 0x000f6a0000300a00 */
[C---:B------:R-:W-:Y:S01]  /*71150*/  HMMA.1688.F32.TF32 R64, R136.reuse, R118, R64 ;  /* 0x000000768840723c */ /* 0x040fe20000081040 */
[----:B------:R-:W-:Y:S04]  /*71160*/  STL.64 [R1+0x12c0], R216 ;  /* 0x0012c0d801007387 */ /* 0x000fe80000100a00 */
[----:B------:R1:W-:Y:S03]  /*71170*/  STL.64 [R1+0x12c8], R218 ;  /* 0x0012c8da01007387 */ /* 0x0003e60000100a00 */
[----:B------:R-:W-:Y:S01]  /*71180*/  HMMA.1688.F32.TF32 R4, R136, R130, R4 ;  /* 0x000000828804723c */ /* 0x000fe20000081004 */
        /* <DEDUP_REMOVED lines=20> */
[----:B-1----:R-:W2:Y:S01]  /*712d0*/  LDL.LU.64 R6, [R1+0x4338] ;  /* 0x0043380001067983 */ /* 0x002ea20000300a00 */
[----:B------:R-:W-:-:S02]  /*712e0*/  IMAD.MOV.U32 R126, RZ, RZ, R133 ;  /* 0x000000ffff7e7224 */ /* 0x000fc400078e0085 */
[----:B------:R-:W-:Y:S02]  /*712f0*/  IMAD.MOV.U32 R127, RZ, RZ, R132 ;  /* 0x000000ffff7f7224 */ /* 0x000fe400078e0084 */
[----:B------:R-:W-:Y:S02]  /*71300*/  IMAD.MOV.U32 R122, RZ, RZ, R153 ;  /* 0x000000ffff7a7224 */ /* 0x000fe400078e0099 */
[----:B------:R-:W-:Y:S01]  /*71310*/  IMAD.MOV.U32 R123, RZ, RZ, R152 ;  /* 0x000000ffff7b7224 */ /* 0x000fe200078e0098 */
[----:B------:R-:W-:Y:S01]  /*71320*/  HMMA.1688.F32.TF32 R96, R136, R174, R96 ;  /* 0x000000ae8860723c */ /* 0x000fe20000081060 */
[----:B------:R-:W-:Y:S01]  /*71330*/  IMAD.MOV.U32 R118, RZ, RZ, R157 ;  /* 0x000000ffff767224 */ /* 0x000fe200078e009d */
[----:B------:R-:W3:Y:S01]  /*71340*/  LDL.LU.64 R4, [R1+0x4330] ;  /* 0x0043300001047983 */ /* 0x000ee20000300a00 */
[----:B------:R-:W-:Y:S02]  /*71350*/  IMAD.MOV.U32 R119, RZ, RZ, R156 ;  /* 0x000000ffff777224 */ /* 0x000fe400078e009c */
[----:B------:R-:W-:-:S02]  /*71360*/  IMAD.MOV.U32 R114, RZ, RZ, R161 ;  /* 0x000000ffff727224 */ /* 0x000fc400078e00a1 */
[----:B------:R-:W-:Y:S02]  /*71370*/  IMAD.MOV.U32 R115, RZ, RZ, R160 ;  /* 0x000000ffff737224 */ /* 0x000fe400078e00a0 */
[----:B------:R-:W-:Y:S02]  /*71380*/  IMAD.MOV.U32 R110, RZ, RZ, R165 ;  /* 0x000000ffff6e7224 */ /* 0x000fe400078e00a5 */
[----:B------:R-:W-:Y:S02]  /*71390*/  IMAD.MOV.U32 R111, RZ, RZ, R164 ;  /* 0x000000ffff6f7224 */ /* 0x000fe400078e00a4 */
[----:B------:R-:W-:Y:S02]  /*713a0*/  IMAD.MOV.U32 R234, RZ, RZ, R185 ;  /* 0x000000ffffea7224 */ /* 0x000fe400078e00b9 */
[----:B------:R-:W-:Y:S02]  /*713b0*/  IMAD.MOV.U32 R235, RZ, RZ, R184 ;  /* 0x000000ffffeb7224 */ /* 0x000fe400078e00b8 */
[----:B--2---:R-:W-:-:S02]  /*713c0*/  IMAD.MOV.U32 R130, RZ, RZ, R7 ;  /* 0x000000ffff827224 */ /* 0x004fc400078e0007 */
[----:B------:R-:W-:-:S07]  /*713d0*/  IMAD.MOV.U32 R131, RZ, RZ, R6 ;  /* 0x000000ffff837224 */ /* 0x000fce00078e0006 */
[C---:B------:R-:W-:Y:S08]  /*713e0*/  HMMA.1688.F32.TF32 R132, R136.reuse, R134, R128 ;  /* 0x000000868884723c */ /* 0x040ff00000081080 */
        /* <DEDUP_REMOVED lines=23> */
[----:B------:R-:W-:Y:S04]  /*71560*/  STL.64 [R1+0x1248], R110 ;  /* 0x0012486e01007387 */ /* 0x000fe80000100a00 */
[----:B------:R-:W2:Y:S04]  /*71570*/  LDL.LU R7, [R1+0x35f4] ;  /* 0x0035f40001077983 */ /* 0x000ea80000300800 */
[----:B------:R1:W-:Y:S04]  /*71580*/  STL.64 [R1+0x1210], R100 ;  /* 0x0012106401007387 */ /* 0x0003e80000100a00 */
[----:B------:R-:W-:Y:S04]  /*71590*/  STL.64 [R1+0x1218], R102 ;  /* 0x0012186601007387 */ /* 0x000fe80000100a00 */
[----:B------:R-:W4:Y:S04]  /*715a0*/  LDL.LU R6, [R1+0x35f8] ;  /* 0x0035f80001067983 */ /* 0x000f280000300800 */
[----:B------:R3:W-:Y:S04]  /*715b0*/  STL.64 [R1+0x11e0], R96 ;  /* 0x0011e06001007387 */ /* 0x0007e80000100a00 */
[----:B------:R-:W-:Y:S04]  /*715c0*/  STL.64 [R1+0x11e8], R98 ;  /* 0x0011e86201007387 */ /* 0x000fe80000100a00 */
[----:B-1----:R-:W2:Y:S04]  /*715d0*/  LDL.LU R101, [R1+0x35fc] ;  /* 0x0035fc0001657983 */ /* 0x002ea80000300800 */
[----:B---3--:R-:W3:Y:S01]  /*715e0*/  LDL.LU R96, [R1+0x3600] ;  /* 0x0036000001607983 */ /* 0x008ee20000300800 */
[----:B------:R-:W-:-:S02]  /*715f0*/  IMAD.MOV.U32 R148, RZ, RZ, R181 ;  /* 0x000000ffff947224 */ /* 0x000fc400078e00b5 */
[----:B------:R-:W-:Y:S02]  /*71600*/  IMAD.MOV.U32 R149, RZ, RZ, R180 ;  /* 0x000000ffff957224 */ /* 0x000fe400078e00b4 */
[----:B------:R-:W-:Y:S02]  /*71610*/  IMAD.MOV.U32 R150, RZ, RZ, R177 ;  /* 0x000000ffff967224 */ /* 0x000fe400078e00b1 */
[----:B------:R-:W-:-:S07]  /*71620*/  IMAD.MOV.U32 R151, RZ, RZ, R176 ;  /* 0x000000ffff977224 */ /* 0x000fce00078e00b0 */
[C---:B------:R-:W-:Y:S01]  /*71630*/  HMMA.1688.F32.TF32 R112, R136.reuse, R190, R148 ;  /* 0x000000be8870723c */ /* 0x040fe20000081094 */
[----:B------:R-:W-:Y:S02]  /*71640*/  IMAD.MOV.U32 R144, RZ, RZ, R193 ;  /* 0x000000ffff907224 */ /* 0x000fe400078e00c1 */
[----:B------:R-:W-:Y:S02]  /*71650*/  IMAD.MOV.U32 R145, RZ, RZ, R192 ;  /* 0x000000ffff917224 */ /* 0x000fe400078e00c0 */
[----:B------:R-:W-:Y:S02]  /*71660*/  IMAD.MOV.U32 R146, RZ, RZ, R189 ;  /* 0x000000ffff927224 */ /* 0x000fe400078e00bd */
[----:B------:R-:W-:Y:S02]  /*71670*/  IMAD.MOV.U32 R147, RZ, RZ, R188 ;  /* 0x000000ffff937224 */ /* 0x000fe400078e00bc */
[----:B------:R-:W-:Y:S02]  /*71680*/  IMAD.MOV.U32 R142, RZ, RZ, R197 ;  /* 0x000000ffff8e7224 */ /* 0x000fe400078e00c5 */
[----:B------:R-:W-:Y:S01]  /*71690*/  IMAD.MOV.U32 R143, RZ, RZ, R196 ;  /* 0x000000ffff8f7224 */ /* 0x000fe200078e00c4 */
[----:B------:R-:W-:Y:S01]  /*716a0*/  HMMA.1688.F32.TF32 R72, R136, R74, R224 ;  /* 0x0000004a8848723c */ /* 0x000fe200000810e0 */
[----:B------:R-:W-:-:S02]  /*716b0*/  IMAD.MOV.U32 R224, RZ, RZ, R173 ;  /* 0x000000ffffe07224 */ /* 0x000fc400078e00ad */
[----:B------:R-:W-:Y:S02]  /*716c0*/  IMAD.MOV.U32 R225, RZ, RZ, R172 ;  /* 0x000000ffffe17224 */ /* 0x000fe400078e00ac */
[----:B------:R-:W-:Y:S02]  /*716d0*/  IMAD.MOV.U32 R226, RZ, RZ, R169 ;  /* 0x000000ffffe27224 */ /* 0x000fe400078e00a9 */
[----:B------:R-:W-:Y:S01]  /*716e0*/  IMAD.MOV.U32 R227, RZ, RZ, R168 ;  /* 0x000000ffffe37224 */ /* 0x000fe200078e00a8 */
[C---:B------:R-:W-:Y:S01]  /*716f0*/  HMMA.1688.F32.TF32 R108, R136.reuse, R194, R144 ;  /* 0x000000c2886c723c */ /* 0x040fe20000081090 */
[----:B------:R-:W-:Y:S07]  /*71700*/  STL.64 [R1+0x11c0], R112 ;  /* 0x0011c07001007387 */ /* 0x000fee0000100a00 */
[C---:B------:R-:W-:Y:S01]  /*71710*/  HMMA.1688.F32.TF32 R104, R136.reuse, R198, R140 ;  /* 0x000000c68868723c */ /* 0x040fe2000008108c */
[----:B------:R1:W-:Y:S07]  /*71720*/  STL.64 [R1+0x11c8], R114 ;  /* 0x0011c87201007387 */ /* 0x0003ee0000100a00 */
[----:B-1----:R-:W-:Y:S03]  /*71730*/  HMMA.1688.F32.TF32 R112, R136, R202, R224 ;  /* 0x000000ca8870723c */ /* 0x002fe600000810e0 */
[----:B------:R1:W-:Y:S04]  /*71740*/  STL.64 [R1+0x11a0], R108 ;  /* 0x0011a06c01007387 */ /* 0x0003e80000100a00 */
[----:B------:R-:W-:Y:S04]  /*71750*/  STL.64 [R1+0x11a8], R110 ;  /* 0x0011a86e01007387 */ /* 0x000fe80000100a00 */
[----:B-1----:R-:W3:Y:S04]  /*71760*/  LDL.LU R108, [R1+0x3604] ;  /* 0x00360400016c7983 */ /* 0x002ee80000300800 */
[----:B------:R-:W-:Y:S04]  /*71770*/  STL.64 [R1+0x1180], R104 ;  /* 0x0011806801007387 */ /* 0x000fe80000100a00 */
[----:B------:R1:W-:Y:S04]  /*71780*/  STL.64 [R1+0x1188], R106 ;  /* 0x0011886a01007387 */ /* 0x0003e80000100a00 */
[----:B-1----:R-:W3:Y:S04]  /*71790*/  LDL.LU R107, [R1+0x3608] ;  /* 0x00360800016b7983 */ /* 0x002ee80000300800 */
[----:B------:R-:W-:Y:S04]  /*717a0*/  STL.64 [R1+0x1120], R112 ;  /* 0x0011207001007387 */ /* 0x000fe80000100a00 */
[----:B------:R-:W-:Y:S04]  /*717b0*/  STL.64 [R1+0x1128], R114 ;  /* 0x0011287201007387 */ /* 0x000fe80000100a00 */
[----:B------:R-:W3:Y:S04]  /*717c0*/  LDL.LU R100, [R1+0x360c] ;  /* 0x00360c0001647983 */ /* 0x000ee80000300800 */
[----:B------:R-:W3:Y:S04]  /*717d0*/  LDL.LU R98, [R1+0x3610] ;  /* 0x0036100001627983 */ /* 0x000ee80000300800 */
[----:B------:R-:W3:Y:S04]  /*717e0*/  LDL.LU R105, [R1+0x3614] ;  /* 0x0036140001697983 */ /* 0x000ee80000300800 */
[----:B------:R-:W3:Y:S04]  /*717f0*/  LDL.LU R103, [R1+0x3618] ;  /* 0x0036180001677983 */ /* 0x000ee80000300800 */
[----:B------:R-:W3:Y:S04]  /*71800*/  LDL.LU R104, [R1+0x361c] ;  /* 0x00361c0001687983 */ /* 0x000ee80000300800 */
[----:B------:R-:W3:Y:S01]  /*71810*/  LDL.LU R99, [R1+0x3620] ;  /* 0x0036200001637983 */ /* 0x000ee20000300800 */
[----:B----4-:R-:W-:-:S05]  /*71820*/  IADD3 R6, P1, PT, R6, R3, RZ ;  /* 0x0000000306067210 */ /* 0x010fca0007f3e0ff */
[----:B--2---:R-:W-:Y:S01]  /*71830*/  IMAD.X R7, R7, 0x1, R2, P1 ;  /* 0x0000000107077824 */ /* 0x004fe200008e0602 */
[----:B------:R1:W-:Y:S01]  /*71840*/  STL [R1+0x35f8], R6 ;  /* 0x0035f80601007387 */ /* 0x0003e20000100800 */
[----:B---3--:R-:W-:-:S05]  /*71850*/  IADD3 R96, P2, PT, R96, R3, RZ ;  /* 0x0000000360607210 */ /* 0x008fca0007f5e0ff */
[----:B------:R-:W-:Y:S01]  /*71860*/  IMAD.X R101, R101, 0x1, R2, P2 ;  /* 0x0000000165657824 */ /* 0x000fe200010e0602 */
[----:B------:R-:W-:Y:S04]  /*71870*/  STL [R1+0x3600], R96 ;  /* 0x0036006001007387 */ /* 0x000fe80000100800 */
[----:B------:R2:W-:Y:S04]  /*71880*/  STL [R1+0x35f4], R7 ;  /* 0x0035f40701007387 */ /* 0x0005e80000100800 */
[----:B------:R3:W-:Y:S04]  /*71890*/  STL [R1+0x35fc], R101 ;  /* 0x0035fc6501007387 */ /* 0x0007e80000100800 */
[----:B------:R-:W4:Y:S04]  /*718a0*/  LDL.LU R102, [R1+0x3628] ;  /* 0x0036280001667983 */ /* 0x000f280000300800 */
[----:B------:R-:W4:Y:S01]  /*718b0*/  LDL.LU R106, [R1+0x3624] ;  /* 0x00362400016a7983 */ /* 0x000f220000300800 */
[----:B------:R-:W1:Y:S01]  /*718c0*/  S2R R153, SR_TID.X ;  /* 0x0000000000997919 */ /* 0x000e620000002100 */
[----:B------:R-:W-:-:S04]  /*718d0*/  UISETP.GT.AND UP1, UPT, UR12, URZ, UPT ;  /* 0x000000ff0c00728c */ /* 0x000fc8000bf24270 */
[----:B------:R-:W-:Y:S02]  /*718e0*/  USEL UR10, URZ, 0x4, !UP1 ;  /* 0x00000004ff0a7887 */ /* 0x000fe4000c800000 */
[----:B------:R-:W-:Y:S02]  /*718f0*/  UISETP.GT.AND UP1, UPT, UR8, 0x1, UPT ;  /* 0x000000010800788c */ /* 0x000fe4000bf24270 */
[----:B------:R-:W-:Y:S02]  /*71900*/  USEL UR10, UR10, URZ, !UP0 ;  /* 0x000000ff0a0a7287 */ /* 0x000fe4000c000000 */
[----:B------:R-:W-:-:S04]  /*71910*/  USEL UR8, UR8, URZ, !UP1 ;  /* 0x000000ff08087287 */ /* 0x000fc8000c800000 */
[----:B------:R-:W-:Y:S01]  /*71920*/  ISETP.NE.U32.AND P0, PT, RZ, UR10, PT ;  /* 0x0000000aff007c0c */ /* 0x000fe2000bf05070 */
[----:B------:R-:W-:Y:S01]  /*71930*/  ULEA UR13, UR8, UR4, 0xf ;  /* 0x00000004080d7291 */ /* 0x000fe2000f8e78ff */
[----:B-1----:R-:W-:-:S05]  /*71940*/  LOP3.LUT R157, R153, 0x1f, RZ, 0xc0, !PT ;  /* 0x0000001f999d7812 */ /* 0x002fca00078ec0ff */
[----:B------:R-:W-:-:S04]  /*71950*/  IMAD.SHL.U32 R154, R157, 0x4, RZ ;  /* 0x000000049d9a7824 */ /* 0x000fc800078e00ff */
[----:B------:R-:W-:-:S05]  /*71960*/  VIADD R97, R154, UR13 ;  /* 0x0000000d9a617c36 */ /* 0x000fca0008000000 */
[----:B------:R-:W-:Y:S01]  /*71970*/  @!PT LDS RZ, [RZ] ;  /* 0x00000000fffff984 */ /* 0x000fe20000000800 */
[----:B------:R-:W-:Y:S01]  /*71980*/  @!PT LDS RZ, [RZ] ;  /* 0x00000000fffff984 */ /* 0x000fe20000000800 */
[----:B------:R-:W-:Y:S01]  /*71990*/  @!PT LDS RZ, [RZ] ;  /* 0x00000000fffff984 */ /* 0x000fe20000000800 */
[----:B------:R1:W-:Y:S01]  /*719a0*/  LDGSTS.E [R97], desc[UR40][R6.64], P0 ;  /* 0x0000000006617fae */ /* 0x0003e200081a1028 */
[----:B------:R-:W-:Y:S01]  /*719b0*/  IADD3 R107, P1, PT, R107, R3, RZ ;  /* 0x000000036b6b7210 */ /* 0x000fe20007f3e0ff */
[----:B-1----:R-:W-:Y:S02]  /*719c0*/  IMAD.MOV.U32 R6, RZ, RZ, R96 ;  /* 0x000000ffff067224 */ /* 0x002fe400078e0060 */
[----:B--2---:R-:W-:Y:S01]  /*719d0*/  IMAD.MOV.U32 R7, RZ, RZ, R101 ;  /* 0x000000ffff077224 */ /* 0x004fe200078e0065 */
[----:B------:R-:W2:Y:S01]  /*719e0*/  LDL.LU R96, [R1+0x3630] ;  /* 0x0036300001607983 */ /* 0x000ea20000300800 */
[----:B------:R-:W-:-:S03]  /*719f0*/  IMAD.X R108, R108, 0x1, R2, P1 ;  /* 0x000000016c6c7824 */ /* 0x000fc600008e0602 */
[----:B---3--:R-:W3:Y:S04]  /*71a00*/  LDL.LU R101, [R1+0x36f8] ;  /* 0x0036f80001657983 */ /* 0x008ee80000300800 */
[----:B------:R-:W-:Y:S01]  /*71a10*/  STL [R1+0x3608], R107 ;  /* 0x0036086b01007387 */ /* 0x000fe20000100800 */
[----:B------:R-:W-:-:S03]  /*71a20*/  IADD3 R98, P2, PT, R98, R3, RZ ;  /* 0x0000000362627210 */ /* 0x000fc60007f5e0ff */
[----:B------:R1:W-:Y:S04]  /*71a30*/  LDGSTS.E [R97+0x80], desc[UR40][R6.64], P0 ;  /* 0x0008000006617fae */ /* 0x0003e800081a1028 */
[----:B------:R1:W-:Y:S04]  /*71a40*/  STL [R1+0x3604], R108 ;  /* 0x0036046c01007387 */ /* 0x0003e80000100800 */
[----:B------:R-:W-:Y:S01]  /*71a50*/  STL [R1+0x3610], R98 ;  /* 0x0036106201007387 */ /* 0x000fe20000100800 */
[----:B-1----:R-:W-:-:S03]  /*71a60*/  IMAD.MOV.U32 R7, RZ, RZ, R108 ;  /* 0x000000ffff077224 */ /* 0x002fc600078e006c */
[----:B------:R-:W3:Y:S01]  /*71a70*/  LDL.LU R108, [R1+0x362c] ;  /* 0x00362c00016c7983 */ /* 0x000ee20000300800 */
[----:B------:R-:W-:Y:S01]  /*71a80*/  IMAD.MOV.U32 R6, RZ, RZ, R107 ;  /* 0x000000ffff067224 */ /* 0x000fe200078e006b */
[-C--:B------:R-:W-:Y:S01]  /*71a90*/  IADD3 R103, P1, PT, R103, R3.reuse, RZ ;  /* 0x0000000367677210 */ /* 0x080fe20007f3e0ff */
[--C-:B------:R-:W-:Y:S01]  /*71aa0*/  IMAD.X R100, R100, 0x1, R2.reuse, P2 ;  /* 0x0000000164647824 */ /* 0x100fe200010e0602 */
[----:B------:R-:W-:Y:S02]  /*71ab0*/  IADD3 R99, P2, PT, R99, R3, RZ ;  /* 0x0000000363637210 */ /* 0x000fe40007f5e0ff */
[----:B------:R1:W-:Y:S01]  /*71ac0*/  LDGSTS.E [R97+0x100], desc[UR40][R6.64], P0 ;  /* 0x0010000006617fae */ /* 0x0003e200081a1028 */
[----:B------:R-:W-:-:S03]  /*71ad0*/  IMAD.X R105, R105, 0x1, R2, P1 ;  /* 0x0000000169697824 */ /* 0x000fc600008e0602 */
[----:B------:R1:W-:Y:S04]  /*71ae0*/  STL [R1+0x360c], R100 ;  /* 0x00360c6401007387 */ /* 0x0003e80000100800 */
[----:B------:R-:W3:Y:S01]  /*71af0*/  LDL.LU R107, [R1+0x36f4] ;  /* 0x0036f400016b7983 */ /* 0x000ee20000300800 */
[----:B-1----:R-:W-:Y:S02]  /*71b00*/  IMAD.MOV.U32 R6, RZ, RZ, R98 ;  /* 0x000000ffff067224 */ /* 0x002fe400078e0062 */
[----:B------:R-:W-:Y:S02]  /*71b10*/  IMAD.MOV.U32 R7, RZ, RZ, R100 ;  /* 0x000000ffff077224 */ /* 0x000fe400078e0064 */
[----:B------:R-:W3:Y:S04]  /*71b20*/  LDL.LU R100, [R1+0x3700] ;  /* 0x0037000001647983 */ /* 0x000ee80000300800 */
[----:B------:R-:W3:Y:S01]  /*71b30*/  LDL.LU R98, [R1+0x3708] ;  /* 0x0037080001627983 */ /* 0x000ee20000300800 */
[----:B------:R-:W-:-:S03]  /*71b40*/  IMAD.X R104, R104, 0x1, R2, P2 ;  /* 0x0000000168687824 */ /* 0x000fc600010e0602 */
[----:B------:R-:W-:Y:S04]  /*71b50*/  STL [R1+0x3618], R103 ;  /* 0x0036186701007387 */ /* 0x000fe80000100800 */
[----:B------:R1:W-:Y:S04]  /*71b60*/  LDGSTS.E [R97+0x180], desc[UR40][R6.64], P0 ;  /* 0x0018000006617fae */ /* 0x0003e800081a1028 */
[----:B------:R1:W-:Y:S04]  /*71b70*/  STL [R1+0x3614], R105 ;  /* 0x0036146901007387 */ /* 0x0003e80000100800 */
[----:B------:R-:W-:Y:S01]  /*71b80*/  STL [R1+0x3620], R99 ;  /* 0x0036206301007387 */ /* 0x000fe20000100800 */
[----:B-1----:R-:W-:-:S03]  /*71b90*/  IMAD.MOV.U32 R7, RZ, RZ, R105 ;  /* 0x000000ffff077224 */ /* 0x002fc600078e0069 */
[----:B------:R-:W3:Y:S01]  /*71ba0*/  LDL.LU R105, [R1+0x36fc] ;  /* 0x0036fc0001697983 */ /* 0x000ee20000300800 */
[----:B------:R-:W-:-:S03]  /*71bb0*/  IMAD.MOV.U32 R6, RZ, RZ, R103 ;  /* 0x000000ffff067224 */ /* 0x000fc600078e0067 */
[----:B------:R1:W-:Y:S04]  /*71bc0*/  STL [R1+0x361c], R104 ;  /* 0x00361c6801007387 */ /* 0x0003e80000100800 */
[----:B------:R-:W3:Y:S04]  /*71bd0*/  LDL.LU R103, [R1+0x3704] ;  /* 0x0037040001677983 */ /* 0x000ee80000300800 */
[----:B------:R1:W-:Y:S02]  /*71be0*/  LDGSTS.E [R97+0x200], desc[UR40][R6.64], P0 ;  /* 0x0020000006617fae */ /* 0x0003e400081a1028 */
[----:B-1----:R-:W-:-:S02]  /*71bf0*/  IMAD.MOV.U32 R6, RZ, RZ, R99 ;  /* 0x000000ffff067224 */ /* 0x002fc400078e0063 */
[----:B------:R-:W-:Y:S02]  /*71c00*/  IMAD.MOV.U32 R7, RZ, RZ, R104 ;  /* 0x000000ffff077224 */ /* 0x000fe400078e0068 */
[----:B------:R-:W3:Y:S04]  /*71c10*/  LDL.LU R104, [R1+0x3710] ;  /* 0x0037100001687983 */ /* 0x000ee80000300800 */
[----:B------:R-:W3:Y:S04]  /*71c20*/  LDL.LU R99, [R1+0x3718] ;  /* 0x0037180001637983 */ /* 0x000ee80000300800 */
[----:B------:R1:W-:Y:S01]  /*71c30*/  LDGSTS.E [R97+0x280], desc[UR40][R6.64], P0 ;  /* 0x0028000006617fae */ /* 0x0003e200081a1028 */
[----:B----4-:R-:W-:-:S05]  /*71c40*/  IADD3 R102, P1, PT, R102, R3, RZ ;  /* 0x0000000366667210 */ /* 0x010fca0007f3e0ff */
[----:B------:R-:W-:Y:S01]  /*71c50*/  IMAD.X R106, R106, 0x1, R2, P1 ;  /* 0x000000016a6a7824 */ /* 0x000fe200008e0602 */
[----:B------:R-:W-:Y:S03]  /*71c60*/  STL [R1+0x3628], R102 ;  /* 0x0036286601007387 */ /* 0x000fe60000100800 */
[----:B-1----:R-:W-:Y:S01]  /*71c70*/  IMAD.MOV.U32 R7, RZ, RZ, R106 ;  /* 0x000000ffff077224 */ /* 0x002fe200078e006a */
[----:B------:R1:W-:Y:S01]  /*71c80*/  STL [R1+0x3624], R106 ;  /* 0x0036246a01007387 */ /* 0x0003e20000100800 */
[----:B------:R-:W-:Y:S01]  /*71c90*/  IMAD.MOV.U32 R6, RZ, RZ, R102 ;  /* 0x000000ffff067224 */ /* 0x000fe200078e0066 */
[----:B------:R-:W-:Y:S02]  /*71ca0*/  UISETP.GT.AND UP1, UPT, UR12, 0x4, UPT ;  /* 0x000000040c00788c */ /* 0x000fe4000bf24270 */
[----:B-1----:R-:W4:Y:S04]  /*71cb0*/  LDL.LU R106, [R1+0x370c] ;  /* 0x00370c00016a7983 */ /* 0x002f280000300800 */
[----:B------:R-:W4:Y:S01]  /*71cc0*/  LDL.LU R102, [R1+0x3714] ;  /* 0x0037140001667983 */ /* 0x000f220000300800 */
[----:B------:R-:W-:-:S03]  /*71cd0*/  USEL UR10, URZ, 0x4, !UP1 ;  /* 0x00000004ff0a7887 */ /* 0x000fc6000c800000 */
[----:B------:R1:W-:Y:S01]  /*71ce0*/  LDGSTS.E [R97+0x300], desc[UR40][R6.64], P0 ;  /* 0x0030000006617fae */ /* 0x0003e200081a1028 */
[----:B------:R-:W-:-:S06]  /*71cf0*/  USEL UR10, UR10, URZ, !UP0 ;  /* 0x000000ff0a0a7287 */ /* 0x000fcc000c000000 */
[----:B------:R-:W-:Y:S02]  /*71d00*/  ISETP.NE.U32.AND P1, PT, RZ, UR10, PT ;  /* 0x0000000aff007c0c */ /* 0x000fe4000bf25070 */
[-C--:B--2---:R-:W-:Y:S02]  /*71d10*/  IADD3 R96, P2, PT, R96, R3.reuse, RZ ;  /* 0x0000000360607210 */ /* 0x084fe40007f5e0ff */
[----:B---3--:R-:W-:-:S03]  /*71d20*/  IADD3 R101, P3, PT, R101, R3, RZ ;  /* 0x0000000365657210 */ /* 0x008fc60007f7e0ff */
[----:B-1----:R-:W-:Y:S01]  /*71d30*/  IMAD.MOV.U32 R6, RZ, RZ, R96 ;  /* 0x000000ffff067224 */ /* 0x002fe200078e0060 */
[----:B------:R1:W-:Y:S01]  /*71d40*/  STL [R1+0x3630], R96 ;  /* 0x0036306001007387 */ /* 0x0003e20000100800 */
[----:B------:R-:W-:-:S04]  /*71d50*/  IMAD.X R108, R108, 0x1, R2, P2 ;  /* 0x000000016c6c7824 */ /* 0x000fc800010e0602 */
[----:B------:R-:W-:Y:S01]  /*71d60*/  IMAD.MOV.U32 R7, RZ, RZ, R108 ;  /* 0x000000ffff077224 */ /* 0x000fe200078e006c */
[----:B------:R-:W-:Y:S04]  /*71d70*/  STL [R1+0x362c], R108 ;  /* 0x00362c6c01007387 */ /* 0x000fe80000100800 */
[----:B------:R2:W-:Y:S04]  /*71d80*/  LDGSTS.E [R97+0x380], desc[UR40][R6.64], P0 ;  /* 0x0038000006617fae */ /* 0x0005e800081a1028 */
[----:B------:R3:W-:Y:S01]  /*71d90*/  STL [R1+0x36f8], R101 ;  /* 0x0036f86501007387 */ /* 0x0007e20000100800 */
[----:B------:R-:W-:-:S03]  /*71da0*/  IMAD.X R107, R107, 0x1, R2, P3 ;  /* 0x000000016b6b7824 */ /* 0x000fc600018e0602 */
[----:B------:R-:W4:Y:S01]  /*71db0*/  LDL.LU R109, [R1+0x3720] ;  /* 0x00372000016d7983 */ /* 0x000f220000300800 */
[----:B------:R-:W-:-:S03]  /*71dc0*/  IADD3 R100, P0, PT, R100, R3, RZ ;  /* 0x0000000364647210 */ /* 0x000fc60007f1e0ff */
[----:B------:R-:W-:Y:S01]  /*71dd0*/  STL [R1+0x36f4], R107 ;  /* 0x0036f46b01007387 */ /* 0x000fe20000100800 */
[----:B--2---:R-:W-:Y:S02]  /*71de0*/  IMAD.MOV.U32 R6, RZ, RZ, R101 ;  /* 0x000000ffff067224 */ /* 0x004fe400078e0065 */
[----:B------:R-:W-:Y:S01]  /*71df0*/  IMAD.MOV.U32 R7, RZ, RZ, R107 ;  /* 0x000000ffff077224 */ /* 0x000fe200078e006b */
[----:B-1----:R-:W2:Y:S01]  /*71e00*/  LDL.LU R96, [R1+0x3728] ;  /* 0x0037280001607983 */ /* 0x002ea20000300800 */
[----:B------:R-:W-:-:S03]  /*71e10*/  IADD3 R98, P2, PT, R98, R3, RZ ;  /* 0x0000000362627210 */ /* 0x000fc60007f5e0ff */
[----:B------:R-:W2:Y:S04]  /*71e20*/  LDL.LU R110, [R1+0x371c] ;  /* 0x00371c00016e7983 */ /* 0x000ea80000300800 */
[----:B---3--:R-:W3:Y:S04]  /*71e30*/  LDL.LU R101, [R1+0x3724] ;  /* 0x0037240001657983 */ /* 0x008ee80000300800 */
[----:B------:R1:W-:Y:S04]  /*71e40*/  STL [R1+0x3700], R100 ;  /* 0x0037006401007387 */ /* 0x0003e80000100800 */
[----:B------:R1:W-:Y:S01]  /*71e50*/  LDGSTS.E [R97+0x1000], desc[UR40][R6.64], P1 ;  /* 0x0100000006617fae */ /* 0x0003e200089a1028 */
[----:B------:R-:W-:-:S05]  /*71e60*/  IMAD.X R105, R105, 0x1, R2, P0 ;  /* 0x0000000169697824 */ /* 0x000fca00000e0602 */
[----:B------:R1:W-:Y:S02]  /*71e70*/  STL [R1+0x36fc], R105 ;  /* 0x0036fc6901007387 */ /* 0x0003e40000100800 */
[----:B-1----:R-:W-:Y:S02]  /*71e80*/  IMAD.MOV.U32 R6, RZ, RZ, R100 ;  /* 0x000000ffff067224 */ /* 0x002fe400078e0064 */
[----:B------:R-:W-:Y:S01]  /*71e90*/  IMAD.X R103, R103, 0x1, R2, P2 ;  /* 0x0000000167677824 */ /* 0x000fe200010e0602 */
[----:B------:R1:W-:Y:S04]  /*71ea0*/  STL [R1+0x3708], R98 ;  /* 0x0037086201007387 */ /* 0x0003e80000100800 */
[----:B------:R-:W3:Y:S01]  /*71eb0*/  LDL.LU R100, [R1+0x3730] ;  /* 0x0037300001647983 */ /* 0x000ee20000300800 */
[----:B------:R-:W-:-:S03]  /*71ec0*/  IMAD.MOV.U32 R7, RZ, RZ, R105 ;  /* 0x000000ffff077224 */ /* 0x000fc600078e0069 */
[----:B------:R1:W-:Y:S04]  /*71ed0*/  STL [R1+0x3704], R103 ;  /* 0x0037046701007387 */ /* 0x0003e80000100800 */
[----:B------:R-:W3:Y:S04]  /*71ee0*/  LDL.LU R105, [R1+0x372c] ;  /* 0x00372c0001697983 */ /* 0x000ee80000300800 */
[----:B------:R1:W-:Y:S01]  /*71ef0*/  LDGSTS.E [R97+0x1080], desc[UR40][R6.64], P1 ;  /* 0x0108000006617fae */ /* 0x0003e200089a1028 */
[-C--:B------:R-:W-:Y:S02]  /*71f00*/  IADD3 R104, P0, PT, R104, R3.reuse, RZ ;  /* 0x0000000368687210 */ /* 0x080fe40007f1e0ff */
[----:B------:R-:W-:Y:S01]  /*71f10*/  IADD3 R99, P2, PT, R99, R3, RZ ;  /* 0x0000000363637210 */ /* 0x000fe20007f5e0ff */
[----:B-1----:R-:W-:-:S02]  /*71f20*/  IMAD.MOV.U32 R6, RZ, RZ, R98 ;  /* 0x000000ffff067224 */ /* 0x002fc400078e0062 */
[----:B------:R-:W-:Y:S01]  /*71f30*/  IMAD.MOV.U32 R7, RZ, RZ, R103 ;  /* 0x000000ffff077224 */ /* 0x000fe200078e0067 */
[----:B------:R-:W3:Y:S04]  /*71f40*/  LDL.LU R98, [R1+0x37f8] ;  /* 0x0037f80001627983 */ /* 0x000ee80000300800 */
[----:B------:R-:W3:Y:S04]  /*71f50*/  LDL.LU R103, [R1+0x3800] ;  /* 0x0038000001677983 */ /* 0x000ee80000300800 */
[----:B------:R-:W-:Y:S04]  /*71f60*/  STL [R1+0x3710], R104 ;  /* 0x0037106801007387 */ /* 0x000fe80000100800 */
[----:B------:R1:W-:Y:S01]  /*71f70*/  LDGSTS.E [R97+0x1100], desc[UR40][R6.64], P1 ;  /* 0x0110000006617fae */ /* 0x0003e200089a1028 */
[----:B----4-:R-:W-:-:S05]  /*71f80*/  IMAD.X R106, R106, 0x1, R2, P0 ;  /* 0x000000016a6a7824 */ /* 0x010fca00000e0602 */
[----:B------:R4:W-:Y:S01]  /*71f90*/  STL [R1+0x370c], R106 ;  /* 0x00370c6a01007387 */ /* 0x0009e20000100800 */
[----:B------:R-:W-:-:S03]  /*71fa0*/  IMAD.X R102, R102, 0x1, R2, P2 ;  /* 0x0000000166667824 */ /* 0x000fc600010e0602 */
[----:B------:R-:W-:Y:S04]  /*71fb0*/  STL [R1+0x3718], R99 ;  /* 0x0037186301007387 */ /* 0x000fe80000100800 */
[----:B------:R-:W3:Y:S04]  /*71fc0*/  LDL.LU R108, [R1+0x37f4] ;  /* 0x0037f400016c7983 */ /* 0x000ee80000300800 */
[----:B------:R4:W-:Y:S04]  /*71fd0*/  STL [R1+0x3714], R102 ;  /* 0x0037146601007387 */ /* 0x0009e80000100800 */
[----:B------:R-:W3:Y:S01]  /*71fe0*/  LDL.LU R107, [R1+0x37fc] ;  /* 0x0037fc00016b7983 */ /* 0x000ee20000300800 */
[----:B-1----:R-:W-:-:S02]  /*71ff0*/  IMAD.MOV.U32 R6, RZ, RZ, R104 ;  /* 0x000000ffff067224 */ /* 0x002fc400078e0068 */
[----:B------:R-:W-:Y:S02]  /*72000*/  IMAD.MOV.U32 R7, RZ, RZ, R106 ;  /* 0x000000ffff077224 */ /* 0x000fe400078e006a */
[----:B----4-:R-:W4:Y:S04]  /*72010*/  LDL.LU R106, [R1+0x3804] ;  /* 0x00380400016a7983 */ /* 0x010f280000300800 */
[----:B------:R1:W-:Y:S02]  /*72020*/  LDGSTS.E [R97+0x1180], desc[UR40][R6.64], P1 ;  /* 0x0118000006617fae */ /* 0x0003e400089a1028 */
[----:B-1----:R-:W-:Y:S02]  /*72030*/  IMAD.MOV.U32 R7, RZ, RZ, R102 ;  /* 0x000000ffff077224 */ /* 0x002fe400078e0066 */
[----:B------:R-:W4:Y:S01]  /*72040*/  LDL.LU R102, [R1+0x3808] ;  /* 0x0038080001667983 */ /* 0x000f220000300800 */
[----:B------:R-:W-:-:S03]  /*72050*/  IMAD.MOV.U32 R6, RZ, RZ, R99 ;  /* 0x000000ffff067224 */ /* 0x000fc600078e0063 */
[----:B------:R-:W4:Y:S04]  /*72060*/  LDL.LU R104, [R1+0x380c] ;  /* 0x00380c0001687983 */ /* 0x000f280000300800 */
[----:B------:R-:W4:Y:S04]  /*72070*/  LDL.LU R99, [R1+0x3810] ;  /* 0x0038100001637983 */ /* 0x000f280000300800 */
[----:B------:R1:W-:Y:S01]  /*72080*/  LDGSTS.E [R97+0x1200], desc[UR40][R6.64], P1 ;  /* 0x0120000006617fae */ /* 0x0003e200089a1028 */
[----:B------:R-:W-:-:S04]  /*72090*/  UISETP.GT.AND UP1, UPT, UR12, 0x8, UPT ;  /* 0x000000080c00788c */ /* 0x000fc8000bf24270 */
[----:B------:R-:W-:-:S04]  /*720a0*/  USEL UR10, URZ, 0x4, !UP1 ;  /* 0x00000004ff0a7887 */ /* 0x000fc8000c800000 */
[----:B------:R-:W-:Y:S01]  /*720b0*/  USEL UR10, UR10, URZ, !UP0 ;  /* 0x000000ff0a0a7287 */ /* 0x000fe2000c000000 */
[----:B------:R-:W-:-:S05]  /*720c0*/  IADD3 R109, P0, PT, R109, R3, RZ ;  /* 0x000000036d6d7210 */ /* 0x000fca0007f1e0ff */
[----:B-1----:R-:W-:Y:S01]  /*720d0*/  IMAD.MOV.U32 R6, RZ, RZ, R109 ;  /* 0x000000ffff067224 */ /* 0x002fe200078e006d */
[----:B--2---:R-:W-:Y:S01]  /*720e0*/  IADD3 R96, P2, PT, R96, R3, RZ ;  /* 0x0000000360607210 */ /* 0x004fe20007f5e0ff */
[----:B------:R-:W-:-:S04]  /*720f0*/  IMAD.X R110, R110, 0x1, R2, P0 ;  /* 0x000000016e6e7824 */ /* 0x000fc800000e0602 */
[----:B------:R-:W-:Y:S02]  /*72100*/  IMAD.MOV.U32 R7, RZ, RZ, R110 ;  /* 0x000000ffff077224 */ /* 0x000fe400078e006e */
[----:B---3--:R-:W-:Y:S01]  /*72110*/  IMAD.X R101, R101, 0x1, R2, P2 ;  /* 0x0000000165657824 */ /* 0x008fe200010e0602 */
[----:B------:R-:W-:Y:S04]  /*72120*/  STL [R1+0x3720], R109 ;  /* 0x0037206d01007387 */ /* 0x000fe80000100800 */
[----:B------:R-:W-:Y:S04]  /*72130*/  STL [R1+0x371c], R110 ;  /* 0x00371c6e01007387 */ /* 0x000fe80000100800 */
[----:B------:R1:W-:Y:S04]  /*72140*/  LDGSTS.E [R97+0x1280], desc[UR40][R6.64], P1 ;  /* 0x0128000006617fae */ /* 0x0003e800089a1028 */
[----:B------:R-:W-:Y:S04]  /*72150*/  STL [R1+0x3728], R96 ;  /* 0x0037286001007387 */ /* 0x000fe80000100800 */
[----:B------:R2:W-:Y:S01]  /*72160*/  STL [R1+0x3724], R101 ;  /* 0x0037246501007387 */ /* 0x0005e20000100800 */
[----:B-1----:R-:W-:Y:S01]  /*72170*/  IMAD.MOV.U32 R6, RZ, RZ, R96 ;  /* 0x000000ffff067224 */ /* 0x002fe200078e0060 */
[----:B------:R-:W-:Y:S01]  /*72180*/  IADD3 R100, P0, PT, R100, R3, RZ ;  /* 0x0000000364647210 */ /* 0x000fe20007f1e0ff */
[----:B------:R-:W-:-:S02]  /*72190*/  IMAD.MOV.U32 R7, RZ, RZ, R101 ;  /* 0x000000ffff077224 */ /* 0x000fc400078e0065 */
[----:B--2---:R-:W2:Y:S04]  /*721a0*/  LDL.LU R101, [R1+0x3818] ;  /* 0x0038180001657983 */ /* 0x004ea80000300800 */
[----:B------:R-:W3:Y:S01]  /*721b0*/  LDL.LU R96, [R1+0x3820] ;  /* 0x0038200001607983 */ /* 0x000ee20000300800 */
[----:B------:R-:W-:-:S03]  /*721c0*/  IMAD.X R105, R105, 0x1, R2, P0 ;  /* 0x0000000169697824 */ /* 0x000fc600000e0602 */
[----:B------:R1:W-:Y:S04]  /*721d0*/  LDGSTS.E [R97+0x1300], desc[UR40][R6.64], P1 ;  /* 0x0130000006617fae */ /* 0x0003e800089a1028 */
[----:B------:R-:W-:Y:S04]  /*721e0*/  STL [R1+0x3730], R100 ;  /* 0x0037306401007387 */ /* 0x000fe80000100800 */
[----:B------:R1:W-:Y:S02]  /*721f0*/  STL [R1+0x372c], R105 ;  /* 0x00372c6901007387 */ /* 0x0003e40000100800 */
[----:B-1----:R-:W-:-:S02]  /*72200*/  IMAD.MOV.U32 R7, RZ, RZ, R105 ;  /* 0x000000ffff077224 */ /* 0x002fc400078e0069 */
[----:B------:R-:W3:Y:S01]  /*72210*/  LDL.LU R105, [R1+0x3814] ;  /* 0x0038140001697983 */ /* 0x000ee20000300800 */
[----:B------:R-:W-:-:S03]  /*72220*/  IMAD.MOV.U32 R6, RZ, RZ, R100 ;  /* 0x000000ffff067224 */ /* 0x000fc600078e0064 */
[----:B------:R-:W3:Y:S01]  /*72230*/  LDL.LU R100, [R1+0x381c] ;  /* 0x00381c0001647983 */ /* 0x000ee20000300800 */
[----:B------:R-:W-:-:S03]  /*72240*/  ISETP.NE.U32.AND P0, PT, RZ, UR10, PT ;  /* 0x0000000aff007c0c */ /* 0x000fc6000bf05070 */
[----:B------:R1:W-:Y:S01]  /*72250*/  LDGSTS.E [R97+0x1380], desc[UR40][R6.64], P1 ;  /* 0x0138000006617fae */ /* 0x0003e200089a1028 */
[-C--:B------:R-:W-:Y:S02]  /*72260*/  IADD3 R98, P1, PT, R98, R3.reuse, RZ ;  /* 0x0000000362627210 */ /* 0x080fe40007f3e0ff */
[----:B------:R-:W-:-:S03]  /*72270*/  IADD3 R103, P2, PT, R103, R3, RZ ;  /* 0x0000000367677210 */ /* 0x000fc60007f5e0ff */
[----:B------:R1:W-:Y:S02]  /*72280*/  STL [R1+0x37f8], R98 ;  /* 0x0037f86201007387 */ /* 0x0003e40000100800 */
[----:B-1----:R-:W-:Y:S02]  /*72290*/  IMAD.MOV.U32 R6, RZ, RZ, R98 ;  /* 0x000000ffff067224 */ /* 0x002fe400078e0062 */
[----:B------:R-:W-:-:S04]  /*722a0*/  IMAD.X R108, R108, 0x1, R2, P1 ;  /* 0x000000016c6c7824 */ /* 0x000fc800008e0602 */
[----:B------:R-:W-:Y:S01]  /*722b0*/  IMAD.MOV.U32 R7, RZ, RZ, R108 ;  /* 0x000000ffff077224 */ /* 0x000fe200078e006c */
[----:B------:R-:W-:Y:S01]  /*722c0*/  STL [R1+0x37f4], R108 ;  /* 0x0037f46c01007387 */ /* 0x000fe20000100800 */
[----:B------:R-:W-:-:S03]  /*722d0*/  IMAD.X R107, R107, 0x1, R2, P2 ;  /* 0x000000016b6b7824 */ /* 0x000fc600010e0602 */
[----:B------:R1:W-:Y:S04]  /*722e0*/  STL [R1+0x3800], R103 ;  /* 0x0038006701007387 */ /* 0x0003e80000100800 */
[----:B------:R-:W3:Y:S04]  /*722f0*/  LDL.LU R98, [R1+0x3828] ;  /* 0x0038280001627983 */ /* 0x000ee80000300800 */
[----:B------:R1:W-:Y:S04]  /*72300*/  LDGSTS.E [R97+0x2000], desc[UR40][R6.64], P0 ;  /* 0x0200000006617fae */ /* 0x0003e800081a1028 */
[----:B------:R-:W-:Y:S01]  /*72310*/  STL [R1+0x37fc], R107 ;  /* 0x0037fc6b01007387 */ /* 0x000fe20000100800 */
[----:B-1----:R-:W-:-:S03]  /*72320*/  IMAD.MOV.U32 R6, RZ, RZ, R103 ;  /* 0x000000ffff067224 */ /* 0x002fc600078e0067 */
[----:B------:R-:W3:Y:S01]  /*72330*/  LDL.LU R103, [R1+0x3824] ;  /* 0x0038240001677983 */ /* 0x000ee20000300800 */
[----:B----4-:R-:W-:Y:S01]  /*72340*/  IADD3 R102, P1, PT, R102, R3, RZ ;  /* 0x0000000366667210 */ /* 0x010fe20007f3e0ff */
[----:B------:R-:W-:-:S04]  /*72350*/  IMAD.MOV.U32 R7, RZ, RZ, R107 ;  /* 0x000000ffff077224 */ /* 0x000fc800078e006b */
[--C-:B------:R-:W-:Y:S01]  /*72360*/  IMAD.X R106, R106, 0x1, R2.reuse, P1 ;  /* 0x000000016a6a7824 */ /* 0x100fe200008e0602 */
[----:B------:R-:W-:Y:S01]  /*72370*/  IADD3 R99, P2, PT, R99, R3, RZ ;  /* 0x0000000363637210 */ /* 0x000fe20007f5e0ff */
[----:B------:R1:W-:Y:S04]  /*72380*/  STL [R1+0x3808], R102 ;  /* 0x0038086601007387 */ /* 0x0003e80000100800 */
[----:B------:R4:W-:Y:S01]  /*72390*/  LDGSTS.E [R97+0x2080], desc[UR40][R6.64], P0 ;  /* 0x0208000006617fae */ /* 0x0009e200081a1028 */
[----:B------:R-:W-:-:S03]  /*723a0*/  IMAD.X R104, R104, 0x1, R2, P2 ;  /* 0x0000000168687824 */ /* 0x000fc600010e0602 */
[----:B------:R-:W-:Y:S04]  /*723b0*/  STL [R1+0x3804], R106 ;  /* 0x0038046a01007387 */ /* 0x000fe80000100800 */
[----:B------:R-:W-:Y:S01]  /*723c0*/  STL [R1+0x3810], R99 ;  /* 0x0038106301007387 */ /* 0x000fe20000100800 */
[----:B----4-:R-:W-:-:S03]  /*723d0*/  IMAD.MOV.U32 R6, RZ, RZ, R102 ;  /* 0x000000ffff067224 */ /* 0x010fc600078e0066 */
[----:B-1----:R-:W4:Y:S04]  /*723e0*/  LDL.LU R102, [R1+0x3830] ;  /* 0x0038300001667983 */ /* 0x002f280000300800 */
[----:B------:R1:W-:Y:S01]  /*723f0*/  STL [R1+0x380c], R104 ;  /* 0x00380c6801007387 */ /* 0x0003e20000100800 */
[----:B------:R-:W-:-:S03]  /*72400*/  IMAD.MOV.U32 R7, RZ, RZ, R106 ;  /* 0x000000ffff077224 */ /* 0x000fc600078e006a */
[----:B------:R-:W4:Y:S04]  /*72410*/  LDL.LU R109, [R1+0x38f8] ;  /* 0x0038f800016d7983 */ /* 0x000f280000300800 */
[----:B------:R-:W4:Y:S04]  /*72420*/  LDL.LU R108, [R1+0x382c] ;  /* 0x00382c00016c7983 */ /* 0x000f280000300800 */
[----:B------:R1:W-:Y:S04]  /*72430*/  LDGSTS.E [R97+0x2100], desc[UR40][R6.64], P0 ;  /* 0x0210000006617fae */ /* 0x0003e800081a1028 */
[----:B------:R-:W4:Y:S01]  /*72440*/  LDL.LU R110, [R1+0x38f4] ;  /* 0x0038f400016e7983 */ /* 0x000f220000300800 */
[----:B-1----:R-:W-:-:S02]  /*72450*/  IMAD.MOV.U32 R6, RZ, RZ, R99 ;  /* 0x000000ffff067224 */ /* 0x002fc400078e0063 */
[----:B------:R-:W-:Y:S02]  /*72460*/  IMAD.MOV.U32 R7, RZ, RZ, R104 ;  /* 0x000000ffff077224 */ /* 0x000fe400078e0068 */
[----:B------:R-:W4:Y:S04]  /*72470*/  LDL.LU R104, [R1+0x3900] ;  /* 0x0039000001687983 */ /* 0x000f280000300800 */
[----:B------:R-:W4:Y:S04]  /*72480*/  LDL.LU R99, [R1+0x3908] ;  /* 0x0039080001637983 */ /* 0x000f280000300800 */
[----:B------:R1:W-:Y:S01]  /*72490*/  LDGSTS.E [R97+0x2180], desc[UR40][R6.64], P0 ;  /* 0x0218000006617fae */ /* 0x0003e200081a1028 */
[----:B--2---:R-:W-:-:S02]  /*724a0*/  IADD3 R101, P1, PT, R101, R3, RZ ;  /* 0x0000000365657210 */ /* 0x004fc40007f3e0ff */
[----:B---3--:R-:W-:-:S03]  /*724b0*/  IADD3 R96, P2, PT, R96, R3, RZ ;  /* 0x0000000360607210 */ /* 0x008fc60007f5e0ff */
[----:B------:R-:W-:Y:S01]  /*724c0*/  STL [R1+0x3818], R101 ;  /* 0x0038186501007387 */ /* 0x000fe20000100800 */
[----:B-1----:R-:W-:Y:S02]  /*724d0*/  IMAD.MOV.U32 R6, RZ, RZ, R101 ;  /* 0x000000ffff067224 */ /* 0x002fe400078e0065 */
[----:B------:R-:W-:-:S04]  /*724e0*/  IMAD.X R105, R105, 0x1, R2, P1 ;  /* 0x0000000169697824 */ /* 0x000fc800008e0602 */
[----:B------:R-:W-:Y:S01]  /*724f0*/  IMAD.MOV.U32 R7, RZ, RZ, R105 ;  /* 0x000000ffff077224 */ /* 0x000fe200078e0069 */
[----:B------:R1:W-:Y:S01]  /*72500*/  STL [R1+0x3814], R105 ;  /* 0x0038146901007387 */ /* 0x0003e20000100800 */
[----:B------:R-:W-:-:S03]  /*72510*/  IMAD.X R100, R100, 0x1, R2, P2 ;  /* 0x0000000164647824 */ /* 0x000fc600010e0602 */
[----:B------:R-:W-:Y:S04]  /*72520*/  STL [R1+0x3820], R96 ;  /* 0x0038206001007387 */ /* 0x000fe80000100800 */
[----:B------:R2:W-:Y:S04]  /*72530*/  LDGSTS.E [R97+0x2200], desc[UR40][R6.64], P0 ;  /* 0x0220000006617fae */ /* 0x0005e800081a1028 */
[----:B-1----:R-:W3:Y:S04]  /*72540*/  LDL.LU R105, [R1+0x38fc] ;  /* 0x0038fc0001697983 */ /* 0x002ee80000300800 */
[----:B------:R1:W-:Y:S04]  /*72550*/  STL [R1+0x381c], R100 ;  /* 0x00381c6401007387 */ /* 0x0003e80000100800 */
[----:B------:R-:W3:Y:S01]  /*72560*/  LDL.LU R101, [R1+0x3904] ;  /* 0x0039040001657983 */ /* 0x000ee20000300800 */
[----:B--2---:R-:W-:-:S02]  /*72570*/  IMAD.MOV.U32 R7, RZ, RZ, R100 ;  /* 0x000000ffff077224 */ /* 0x004fc400078e0064 */
[----:B------:R-:W-:Y:S01]  /*72580*/  IMAD.MOV.U32 R6, RZ, RZ, R96 ;  /* 0x000000ffff067224 */ /* 0x000fe200078e0060 */
[----:B-1----:R-:W2:Y:S04]  /*72590*/  LDL.LU R100, [R1+0x3910] ;  /* 0x0039100001647983 */ /* 0x002ea80000300800 */
[----:B------:R-:W2:Y:S01]  /*725a0*/  LDL.LU R96, [R1+0x3918] ;  /* 0x0039180001607983 */ /* 0x000ea20000300800 */
[----:B------:R-:W-:-:S03]  /*725b0*/  UISETP.GT.AND UP1, UPT, UR12, 0xc, UPT ;  /* 0x0000000c0c00788c */ /* 0x000fc6000bf24270 */
[----:B------:R1:W-:Y:S01]  /*725c0*/  LDGSTS.E [R97+0x2280], desc[UR40][R6.64], P0 ;  /* 0x0228000006617fae */ /* 0x0003e200081a1028 */
[----:B------:R-:W-:-:S05]  /*725d0*/  IADD3 R98, P1, PT, R98, R3, RZ ;  /* 0x0000000362627210 */ /* 0x000fca0007f3e0ff */
[----:B------:R-:W-:Y:S01]  /*725e0*/  STL [R1+0x3828], R98 ;  /* 0x0038286201007387 */ /* 0x000fe20000100800 */
[----:B------:R-:W-:-:S05]  /*725f0*/  IMAD.X R103, R103, 0x1, R2, P1 ;  /* 0x0000000167677824 */ /* 0x000fca00008e0602 */
[----:B------:R1:W-:Y:S04]  /*72600*/  STL [R1+0x3824], R103 ;  /* 0x0038246701007387 */ /* 0x0003e80000100800 */
[----:B------:R-:W2:Y:S04]  /*72610*/  LDL.LU R106, [R1+0x390c] ;  /* 0x00390c00016a7983 */ /* 0x000ea80000300800 */
[----:B------:R-:W2:Y:S01]  /*72620*/  LDL.LU R107, [R1+0x3914] ;  /* 0x00391400016b7983 */ /* 0x000ea20000300800 */
[----:B------:R-:W-:Y:S01]  /*72630*/  USEL UR10, URZ, 0x4, !UP1 ;  /* 0x00000004ff0a7887 */ /* 0x000fe2000c800000 */
[----:B-1----:R-:W-:-:S02]  /*72640*/  IMAD.MOV.U32 R6, RZ, RZ, R98 ;  /* 0x000000ffff067224 */ /* 0x002fc400078e0062 */
[----:B------:R-:W-:Y:S01]  /*72650*/  IMAD.MOV.U32 R7, RZ, RZ, R103 ;  /* 0x000000ffff077224 */ /* 0x000fe200078e0067 */
[----:B------:R-:W-:Y:S01]  /*72660*/  USEL UR10, UR10, URZ, !UP0 ;  /* 0x000000ff0a0a7287 */ /* 0x000fe2000c000000 */
[----:B------:R-:W2:Y:S04]  /*72670*/  LDL.LU R103, [R1+0x3920] ;  /* 0x0039200001677983 */ /* 0x000ea80000300800 */
[----:B------:R1:W-:Y:S01]  /*72680*/  LDGSTS.E [R97+0x2300], desc[UR40][R6.64], P0 ;  /* 0x0230000006617fae */ /* 0x0003e200081a1028 */
[----:B----4-:R-:W-:-:S03]  /*72690*/  IADD3 R102, P2, PT, R102, R3, RZ ;  /* 0x0000000366667210 */ /* 0x010fc60007f5e0ff */
[----:B------:R-:W4:Y:S01]  /*726a0*/  LDL.LU R98, [R1+0x3928] ;  /* 0x0039280001627983 */ /* 0x000f220000300800 */
[----:B------:R-:W-:Y:S01]  /*726b0*/  ISETP.NE.U32.AND P1, PT, RZ, UR10, PT ;  /* 0x0000000aff007c0c */ /* 0x000fe2000bf25070 */
[----:B-1----:R-:W-:Y:S02]  /*726c0*/  IMAD.MOV.U32 R6, RZ, RZ, R102 ;  /* 0x000000ffff067224 */ /* 0x002fe400078e0066 */
[----:B------:R-:W-:Y:S01]  /*726d0*/  IMAD.X R108, R108, 0x1, R2, P2 ;  /* 0x000000016c6c7824 */ /* 0x000fe200010e0602 */
[----:B------:R-:W-:-:S03]  /*726e0*/  IADD3 R109, P3, PT, R109, R3, RZ ;  /* 0x000000036d6d7210 */ /* 0x000fc60007f7e0ff */
[----:B------:R-:W-:Y:S01]  /*726f0*/  IMAD.MOV.U32 R7, RZ, RZ, R108 ;  /* 0x000000ffff077224 */ /* 0x000fe200078e006c */
[----:B------:R-:W-:Y:S04]  /*72700*/  STL [R1+0x3830], R102 ;  /* 0x0038306601007387 */ /* 0x000fe80000100800 */
[----:B------:R1:W-:Y:S01]  /*72710*/  STL [R1+0x382c], R108 ;  /* 0x00382c6c01007387 */ /* 0x0003e20000100800 */
[----:B------:R-:W-:-:S03]  /*72720*/  IMAD.X R110, R110, 0x1, R2, P3 ;  /* 0x000000016e6e7824 */ /* 0x000fc600018e0602 */
[----:B------:R1:W-:Y:S04]  /*72730*/  LDGSTS.E [R97+0x2380], desc[UR40][R6.64], P0 ;  /* 0x0238000006617fae */ /* 0x0003e800081a1028 */
[----:B------:R-:W-:Y:S01]  /*72740*/  STL [R1+0x38f8], R109 ;  /* 0x0038f86d01007387 */ /* 0x000fe20000100800 */
[----:B------:R-:W-:-:S03]  /*72750*/  IADD3 R104, P0, PT, R104, R3, RZ ;  /* 0x0000000368687210 */ /* 0x000fc60007f1e0ff */
[----:B-1----:R-:W4:Y:S01]  /*72760*/  LDL.LU R108, [R1+0x391c] ;  /* 0x00391c00016c7983 */ /* 0x002f220000300800 */
[----:B------:R-:W-:Y:S01]  /*72770*/  IADD3 R99, P2, PT, R99, R3, RZ ;  /* 0x0000000363637210 */ /* 0x000fe20007f5e0ff */
[----:B------:R-:W-:Y:S02]  /*72780*/  IMAD.MOV.U32 R6, RZ, RZ, R109 ;  /* 0x000000ffff067224 */ /* 0x000fe400078e006d */
[----:B------:R-:W-:Y:S01]  /*72790*/  IMAD.MOV.U32 R7, RZ, RZ, R110 ;  /* 0x000000ffff077224 */ /* 0x000fe200078e006e */
[----:B------:R-:W-:Y:S04]  /*727a0*/  STL [R1+0x38f4], R110 ;  /* 0x0038f46e01007387 */ /* 0x000fe80000100800 */
[----:B------:R-:W4:Y:S04]  /*727b0*/  LDL.LU R102, [R1+0x3924] ;  /* 0x0039240001667983 */ /* 0x000f280000300800 */
[----:B------:R1:W-:Y:S04]  /*727c0*/  STL [R1+0x3900], R104 ;  /* 0x0039006801007387 */ /* 0x0003e80000100800 */
[----:B------:R1:W-:Y:S02]  /*727d0*/  LDGSTS.E [R97+0x3000], desc[UR40][R6.64], P1 ;  /* 0x0300000006617fae */ /* 0x0003e400089a1028 */
[----:B-1----:R-:W-:-:S02]  /*727e0*/  IMAD.MOV.U32 R6, RZ, RZ, R104 ;  /* 0x000000ffff067224 */ /* 0x002fc400078e0068 */
[----:B---3--:R-:W-:-:S05]  /*727f0*/  IMAD.X R105, R105, 0x1, R2, P0 ;  /* 0x0000000169697824 */ /* 0x008fca00000e0602 */
[----:B------:R1:W-:Y:S01]  /*72800*/  STL [R1+0x38fc], R105 ;  /* 0x0038fc6901007387 */ /* 0x0003e20000100800 */
[----:B------:R-:W-:-:S03]  /*72810*/  IMAD.X R101, R101, 0x1, R2, P2 ;  /* 0x0000000165657824 */ /* 0x000fc600010e0602 */
[----:B------:R-:W-:Y:S04]  /*72820*/  STL [R1+0x3908], R99 ;  /* 0x0039086301007387 */ /* 0x000fe80000100800 */
[----:B------:R-:W3:Y:S01]  /*72830*/  LDL.LU R104, [R1+0x3930] ;  /* 0x0039300001687983 */ /* 0x000ee20000300800 */
[----:B------:R-:W-:-:S03]  /*72840*/  IMAD.MOV.U32 R7, RZ, RZ, R105 ;  /* 0x000000ffff077224 */ /* 0x000fc600078e0069 */
[----:B------:R2:W-:Y:S04]  /*72850*/  STL [R1+0x3904], R101 ;  /* 0x0039046501007387 */ /* 0x0005e80000100800 */
[----:B-1----:R-:W3:Y:S01]  /*72860*/  LDL.LU R105, [R1+0x392c] ;  /* 0x00392c0001697983 */ /* 0x002ee20000300800 */
[----:B--2---:R-:W-:-:S03]  /*72870*/  IADD3 R100, P0, PT, R100, R3, RZ ;  /* 0x0000000364647210 */ /* 0x004fc60007f1e0ff */
[----:B------:R1:W-:Y:S01]  /*72880*/  LDGSTS.E [R97+0x3080], desc[UR40][R6.64], P1 ;  /* 0x0308000006617fae */ /* 0x0003e200089a1028 */
[----:B------:R-:W-:Y:S01]  /*72890*/  IADD3 R96, P2, PT, R96, R3, RZ ;  /* 0x0000000360607210 */ /* 0x000fe20007f5e0ff */
[----:B-1----:R-:W-:Y:S02]  /*728a0*/  IMAD.MOV.U32 R6, RZ, RZ, R99 ;  /* 0x000000ffff067224 */ /* 0x002fe400078e0063 */
[----:B------:R-:W-:Y:S02]  /*728b0*/  IMAD.MOV.U32 R7, RZ, RZ, R101 ;  /* 0x000000ffff077224 */ /* 0x000fe400078e0065 */
[----:B------:R-:W2:Y:S04]  /*728c0*/  LDL.LU R101, [R1+0x39f8] ;  /* 0x0039f80001657983 */ /* 0x000ea80000300800 */
[----:B------:R-:W2:Y:S04]  /*728d0*/  LDL.LU R99, [R1+0x3a00] ;  /* 0x003a000001637983 */ /* 0x000ea80000300800 */
[----:B------:R-:W-:Y:S04]  /*728e0*/  STL [R1+0x3910], R100 ;  /* 0x0039106401007387 */ /* 0x000fe80000100800 */
[----:B------:R1:W-:Y:S02]  /*728f0*/  LDGSTS.E [R97+0x3100], desc[UR40][R6.64], P1 ;  /* 0x0310000006617fae */ /* 0x0003e400089a1028 */
[----:B-1----:R-:W-:-:S02]  /*72900*/  IMAD.MOV.U32 R6, RZ, RZ, R100 ;  /* 0x000000ffff067224 */ /* 0x002fc400078e0064 */
[----:B------:R-:W-:-:S04]  /*72910*/  IMAD.X R106, R106, 0x1, R2, P0 ;  /* 0x000000016a6a7824 */ /* 0x000fc800000e0602 */
[----:B------:R-:W-:Y:S01]  /*72920*/  IMAD.MOV.U32 R7, RZ, RZ, R106 ;  /* 0x000000ffff077224 */ /* 0x000fe200078e006a */
[----:B------:R1:W-:Y:S01]  /*72930*/  STL [R1+0x390c], R106 ;  /* 0x00390c6a01007387 */ /* 0x0003e20000100800 */
[----:B------:R-:W-:-:S03]  /*72940*/  IMAD.X R107, R107, 0x1, R2, P2 ;  /* 0x000000016b6b7824 */ /* 0x000fc600010e0602 */
[----:B------:R-:W-:Y:S01]  /*72950*/  STL [R1+0x3918], R96 ;  /* 0x0039186001007387 */ /* 0x000fe20000100800 */
[----:B------:R-:W-:-:S03]  /*72960*/  IADD3 R103, P0, PT, R103, R3, RZ ;  /* 0x0000000367677210 */ /* 0x000fc60007f1e0ff */
[----:B------:R4:W-:Y:S04]  /*72970*/  LDGSTS.E [R97+0x3180], desc[UR40][R6.64], P1 ;  /* 0x0318000006617fae */ /* 0x0009e800089a1028 */
[----:B-1----:R-:W2:Y:S04]  /*72980*/  LDL.LU R106, [R1+0x39f4] ;  /* 0x0039f400016a7983 */ /* 0x002ea80000300800 */
[----:B------:R1:W-:Y:S04]  /*72990*/  STL [R1+0x3914], R107 ;  /* 0x0039146b01007387 */ /* 0x0003e80000100800 */
[----:B------:R-:W2:Y:S01]  /*729a0*/  LDL.LU R100, [R1+0x39fc] ;  /* 0x0039fc0001647983 */ /* 0x000ea20000300800 */
[----:B----4-:R-:W-:Y:S01]  /*729b0*/  IMAD.MOV.U32 R6, RZ, RZ, R96 ;  /* 0x000000ffff067224 */ /* 0x010fe200078e0060 */
[----:B------:R-:W-:Y:S01]  /*729c0*/  IADD3 R98, P2, PT, R98, R3, RZ ;  /* 0x0000000362627210 */ /* 0x000fe20007f5e0ff */
[----:B------:R-:W-:-:S02]  /*729d0*/  IMAD.MOV.U32 R7, RZ, RZ, R107 ;  /* 0x000000ffff077224 */ /* 0x000fc400078e006b */
[----:B-1----:R-:W4:Y:S04]  /*729e0*/  LDL.LU R107, [R1+0x3a08] ;  /* 0x003a0800016b7983 */ /* 0x002f280000300800 */
[----:B------:R-:W4:Y:S04]  /*729f0*/  LDL.LU R96, [R1+0x3a10] ;  /* 0x003a100001607983 */ /* 0x000f280000300800 */
[----:B------:R-:W-:Y:S04]  /*72a00*/  STL [R1+0x3920], R103 ;  /* 0x0039206701007387 */ /* 0x000fe80000100800 */
[----:B------:R1:W-:Y:S01]  /*72a10*/  LDGSTS.E [R97+0x3200], desc[UR40][R6.64], P1 ;  /* 0x0320000006617fae */ /* 0x0003e200089a1028 */
[----:B------:R-:W-:-:S04]  /*72a20*/  IMAD.X R108, R108, 0x1, R2, P0 ;  /* 0x000000016c6c7824 */ /* 0x000fc800000e0602 */
[----:B-1----:R-:W-:Y:S01]  /*72a30*/  IMAD.MOV.U32 R7, RZ, RZ, R108 ;  /* 0x000000ffff077224 */ /* 0x002fe200078e006c */
[----:B------:R1:W-:Y:S01]  /*72a40*/  STL [R1+0x391c], R108 ;  /* 0x00391c6c01007387 */ /* 0x0003e20000100800 */
[----:B------:R-:W-:-:S03]  /*72a50*/  IMAD.MOV.U32 R6, RZ, RZ, R103 ;  /* 0x000000ffff067224 */ /* 0x000fc600078e0067 */
[----:B------:R-:W-:Y:S01]  /*72a60*/  STL [R1+0x3928], R98 ;  /* 0x0039286201007387 */ /* 0x000fe20000100800 */
[----:B------:R-:W-:-:S03]  /*72a70*/  IMAD.X R102, R102, 0x1, R2, P2 ;  /* 0x0000000166667824 */ /* 0x000fc600010e0602 */
[----:B------:R1:W-:Y:S04]  /*72a80*/  LDGSTS.E [R97+0x3280], desc[UR40][R6.64], P1 ;  /* 0x0328000006617fae */ /* 0x0003e800089a1028 */
[----:B-1----:R-:W4:Y:S04]  /*72a90*/  LDL.LU R108, [R1+0x3a04] ;  /* 0x003a0400016c7983 */ /* 0x002f280000300800 */
[----:B------:R1:W-:Y:S01]  /*72aa0*/  STL [R1+0x3924], R102 ;  /* 0x0039246601007387 */ /* 0x0003e20000100800 */
[----:B------:R-:W-:-:S03]  /*72ab0*/  IMAD.MOV.U32 R6, RZ, RZ, R98 ;  /* 0x000000ffff067224 */ /* 0x000fc600078e0062 */
[----:B------:R-:W4:Y:S01]  /*72ac0*/  LDL.LU R103, [R1+0x3a0c] ;  /* 0x003a0c0001677983 */ /* 0x000f220000300800 */
[----:B------:R-:W-:-:S03]  /*72ad0*/  IMAD.MOV.U32 R7, RZ, RZ, R102 ;  /* 0x000000ffff077224 */ /* 0x000fc600078e0066 */
[----:B-1----:R-:W4:Y:S04]  /*72ae0*/  LDL.LU R102, [R1+0x3a18] ;  /* 0x003a180001667983 */ /* 0x002f280000300800 */
[----:B------:R-:W4:Y:S04]  /*72af0*/  LDL.LU R98, [R1+0x3a20] ;  /* 0x003a200001627983 */ /* 0x000f280000300800 */
[----:B------:R1:W-:Y:S01]  /*72b00*/  LDGSTS.E [R97+0x3300], desc[UR40][R6.64], P1 ;  /* 0x0330000006617fae */ /* 0x0003e200089a1028 */
[----:B---3--:R-:W-:-:S05]  /*72b10*/  IADD3 R104, P0, PT, R104, R3, RZ ;  /* 0x0000000368687210 */ /* 0x008fca0007f1e0ff */
[----:B------:R-:W-:Y:S01]  /*72b20*/  IMAD.X R105, R105, 0x1, R2, P0 ;  /* 0x0000000169697824 */ /* 0x000fe200000e0602 */
[----:B------:R3:W-:Y:S01]  /*72b30*/  STL [R1+0x3930], R104 ;  /* 0x0039306801007387 */ /* 0x0007e20000100800 */
[----:B-1----:R-:W-:-:S03]  /*72b40*/  IMAD.MOV.U32 R6, RZ, RZ, R104 ;  /* 0x000000ffff067224 */ /* 0x002fc600078e0068 */
[----:B------:R1:W-:Y:S04]  /*72b50*/  STL [R1+0x392c], R105 ;  /* 0x00392c6901007387 */ /* 0x0003e80000100800 */
[----:B---3--:R-:W3:Y:S01]  /*72b60*/  LDL.LU R104, [R1+0x3a14] ;  /* 0x003a140001687983 */ /* 0x008ee20000300800 */
[----:B------:R-:W-:-:S03]  /*72b70*/  IMAD.MOV.U32 R7, RZ, RZ, R105 ;  /* 0x000000ffff077224 */ /* 0x000fc600078e0069 */
[----:B-1----:R-:W3:Y:S04]  /*72b80*/  LDL.LU R105, [R1+0x3a1c] ;  /* 0x003a1c0001697983 */ /* 0x002ee80000300800 */
[----:B------:R1:W-:Y:S01]  /*72b90*/  LDGSTS.E [R97+0x3380], desc[UR40][R6.64], P1 ;  /* 0x0338000006617fae */ /* 0x0003e200089a1028 */
[-C--:B--2---:R-:W-:Y:S02]  /*72ba0*/  IADD3 R101, P1, PT, R101, R3.reuse, RZ ;  /* 0x0000000365657210 */ /* 0x084fe40007f3e0ff */
[----:B------:R-:W-:-:S03]  /*72bb0*/  IADD3 R99, P2, PT, R99, R3, RZ ;  /* 0x0000000363637210 */ /* 0x000fc60007f5e0ff */
[----:B------:R2:W-:Y:S01]  /*72bc0*/  STL [R1+0x39f8], R101 ;  /* 0x0039f86501007387 */ /* 0x0005e20000100800 */
[----:B-1----:R-:W-:Y:S02]  /*72bd0*/  IMAD.MOV.U32 R6, RZ, RZ, R101 ;  /* 0x000000ffff067224 */ /* 0x002fe400078e0065 */
[----:B------:R-:W-:-:S05]  /*72be0*/  IMAD.X R106, R106, 0x1, R2, P1 ;  /* 0x000000016a6a7824 */ /* 0x000fca00008e0602 */
[----:B------:R1:W-:Y:S01]  /*72bf0*/  STL [R1+0x39f4], R106 ;  /* 0x0039f46a01007387 */ /* 0x0003e20000100800 */
[----:B------:R-:W-:-:S03]  /*72c00*/  IMAD.X R100, R100, 0x1, R2, P2 ;  /* 0x0000000164647824 */ /* 0x000fc600010e0602 */
[----:B------:R1:W-:Y:S04]  /*72c10*/  STL [R1+0x3a00], R99 ;  /* 0x003a006301007387 */ /* 0x0003e80000100800 */
[----:B--2---:R-:W2:Y:S01]  /*72c20*/  LDL.LU R101, [R1+0x3a28] ;  /* 0x003a280001657983 */ /* 0x004ea20000300800 */
[----:B------:R-:W-:-:S03]  /*72c30*/  IMAD.MOV.U32 R7, RZ, RZ, R106 ;  /* 0x000000ffff077224 */ /* 0x000fc600078e006a */
[----:B------:R4:W-:Y:S04]  /*72c40*/  STL [R1+0x39fc], R100 ;  /* 0x0039fc6401007387 */ /* 0x0009e80000100800 */
[----:B-1----:R-:W2:Y:S01]  /*72c50*/  LDL.LU R106, [R1+0x3a24] ;  /* 0x003a2400016a7983 */ /* 0x002ea20000300800 */
[----:B------:R-:W-:-:S04]  /*72c60*/  UISETP.GT.AND UP1, UPT, UR12, 0x10, UPT ;  /* 0x000000100c00788c */ /* 0x000fc8000bf24270 */
[----:B------:R-:W-:-:S04]  /*72c70*/  USEL UR10, URZ, 0x4, !UP1 ;  /* 0x00000004ff0a7887 */ /* 0x000fc8000c800000 */
[----:B------:R-:W-:-:S06]  /*72c80*/  USEL UR10, UR10, URZ, !UP0 ;  /* 0x000000ff0a0a7287 */ /* 0x000fcc000c000000 */
[----:B------:R-:W-:Y:S02]  /*72c90*/  ISETP.NE.U32.AND P0, PT, RZ, UR10, PT ;  /* 0x0000000aff007c0c */ /* 0x000fe4000bf05070 */
[-C--:B----4-:R-:W-:Y:S02]  /*72ca0*/  IADD3 R107, P1, PT, R107, R3.reuse, RZ ;  /* 0x000000036b6b7210 */ /* 0x090fe40007f3e0ff */
[----:B------:R-:W-:-:S09]  /*72cb0*/  IADD3 R96, P2, PT, R96, R3, RZ ;  /* 0x0000000360607210 */ /* 0x000fd20007f5e0ff */
[----:B------:R1:W-:Y:S01]  /*72cc0*/  LDGSTS.E [R97+0x4000], desc[UR40][R6.64], P0 ;  /* 0x0400000006617fae */ /* 0x0003e200081a1028 */
[----:B------:R-:W-:Y:S02]  /*72cd0*/  IMAD.X R108, R108, 0x1, R2, P1 ;  /* 0x000000016c6c7824 */ /* 0x000fe400008e0602 */
[----:B-1----:R-:W-:Y:S02]  /*72ce0*/  IMAD.MOV.U32 R6, RZ, RZ, R99 ;  /* 0x000000ffff067224 */ /* 0x002fe400078e0063 */
[----:B------:R-:W-:Y:S01]  /*72cf0*/  IMAD.MOV.U32 R7, RZ, RZ, R100 ;  /* 0x000000ffff077224 */ /* 0x000fe200078e0064 */
[----:B------:R-:W4:Y:S04]  /*72d00*/  LDL.LU R99, [R1+0x3a30] ;  /* 0x003a300001637983 */ /* 0x000f280000300800 */
[----:B------:R-:W4:Y:S04]  /*72d10*/  LDL.LU R100, [R1+0x3af8] ;  /* 0x003af80001647983 */ /* 0x000f280000300800 */
[----:B------:R-:W-:Y:S04]  /*72d20*/  STL [R1+0x3a08], R107 ;  /* 0x003a086b01007387 */ /* 0x000fe80000100800 */
[----:B------:R1:W-:Y:S04]  /*72d30*/  LDGSTS.E [R97+0x4080], desc[UR40][R6.64], P0 ;  /* 0x0408000006617fae */ /* 0x0003e800081a1028 */
[----:B------:R1:W-:Y:S04]  /*72d40*/  STL [R1+0x3a04], R108 ;  /* 0x003a046c01007387 */ /* 0x0003e80000100800 */
[----:B------:R-:W-:Y:S01]  /*72d50*/  STL [R1+0x3a10], R96 ;  /* 0x003a106001007387 */ /* 0x000fe20000100800 */
[----:B-1----:R-:W-:-:S03]  /*72d60*/  IMAD.MOV.U32 R7, RZ, RZ, R108 ;  /* 0x000000ffff077224 */ /* 0x002fc600078e006c */
[----:B------:R-:W4:Y:S01]  /*72d70*/  LDL.LU R108, [R1+0x3a2c] ;  /* 0x003a2c00016c7983 */ /* 0x000f220000300800 */
[----:B------:R-:W-:Y:S01]  /*72d80*/  IMAD.MOV.U32 R6, RZ, RZ, R107 ;  /* 0x000000ffff067224 */ /* 0x000fe200078e006b */
[-C--:B------:R-:W-:Y:S01]  /*72d90*/  IADD3 R102, P1, PT, R102, R3.reuse, RZ ;  /* 0x0000000366667210 */ /* 0x080fe20007f3e0ff */
[----:B------:R-:W-:Y:S01]  /*72da0*/  IMAD.X R103, R103, 0x1, R2, P2 ;  /* 0x0000000167677824 */ /* 0x000fe200010e0602 */
[----:B------:R-:W-:Y:S02]  /*72db0*/  IADD3 R98, P2, PT, R98, R3, RZ ;  /* 0x0000000362627210 */ /* 0x000fe40007f5e0ff */
[----:B------:R1:W-:Y:S04]  /*72dc0*/  LDGSTS.E [R97+0x4100], desc[UR40][R6.64], P0 ;  /* 0x0410000006617fae */ /* 0x0003e800081a1028 */
[----:B------:R1:W-:Y:S04]  /*72dd0*/  STL [R1+0x3a0c], R103 ;  /* 0x003a0c6701007387 */ /* 0x0003e80000100800 */
[----:B------:R-:W4:Y:S01]  /*72de0*/  LDL.LU R107, [R1+0x3af4] ;  /* 0x003af400016b7983 */ /* 0x000f220000300800 */
[----:B-1----:R-:W-:-:S02]  /*72df0*/  IMAD.MOV.U32 R6, RZ, RZ, R96 ;  /* 0x000000ffff067224 */ /* 0x002fc400078e0060 */
[----:B------:R-:W-:Y:S02]  /*72e00*/  IMAD.MOV.U32 R7, RZ, RZ, R103 ;  /* 0x000000ffff077224 */ /* 0x000fe400078e0067 */
[----:B------:R-:W4:Y:S04]  /*72e10*/  LDL.LU R103, [R1+0x3b00] ;  /* 0x003b000001677983 */ /* 0x000f280000300800 */
[----:B------:R-:W4:Y:S04]  /*72e20*/  LDL.LU R96, [R1+0x3b08] ;  /* 0x003b080001607983 */ /* 0x000f280000300800 */
[----:B------:R-:W-:Y:S04]  /*72e30*/  STL [R1+0x3a18], R102 ;  /* 0x003a186601007387 */ /* 0x000fe80000100800 */
[----:B------:R1:W-:Y:S02]  /*72e40*/  LDGSTS.E [R97+0x4180], desc[UR40][R6.64], P0 ;  /* 0x0418000006617fae */ /* 0x0003e400081a1028 */
[----:B-1----:R-:W-:-:S02]  /*72e50*/  IMAD.MOV.U32 R6, RZ, RZ, R102 ;  /* 0x000000ffff067224 */ /* 0x002fc400078e0066 */
[----:B---3--:R-:W-:-:S04]  /*72e60*/  IMAD.X R104, R104, 0x1, R2, P1 ;  /* 0x0000000168687824 */ /* 0x008fc800008e0602 */
[----:B------:R-:W-:Y:S01]  /*72e70*/  IMAD.MOV.U32 R7, RZ, RZ, R104 ;  /* 0x000000ffff077224 */ /* 0x000fe200078e0068 */
[----:B------:R1:W-:Y:S01]  /*72e80*/  STL [R1+0x3a14], R104 ;  /* 0x003a146801007387 */ /* 0x0003e20000100800 */
[----:B------:R-:W-:-:S03]  /*72e90*/  IMAD.X R105, R105, 0x1, R2, P2 ;  /* 0x0000000169697824 */ /* 0x000fc600010e0602 */
[----:B------:R-:W-:Y:S04]  /*72ea0*/  STL [R1+0x3a20], R98 ;  /* 0x003a206201007387 */ /* 0x000fe80000100800 */
[----:B------:R3:W-:Y:S04]  /*72eb0*/  LDGSTS.E [R97+0x4200], desc[UR40][R6.64], P0 ;  /* 0x0420000006617fae */ /* 0x0007e800081a1028 */
[----:B-1----:R-:W4:Y:S04]  /*72ec0*/  LDL.LU R104, [R1+0x3afc] ;  /* 0x003afc0001687983 */ /* 0x002f280000300800 */
[----:B------:R1:W-:Y:S04]  /*72ed0*/  STL [R1+0x3a1c], R105 ;  /* 0x003a1c6901007387 */ /* 0x0003e80000100800 */
[----:B------:R-:W4:Y:S01]  /*72ee0*/  LDL.LU R102, [R1+0x3b04] ;  /* 0x003b040001667983 */ /* 0x000f220000300800 */
[----:B---3--:R-:W-:-:S02]  /*72ef0*/  IMAD.MOV.U32 R6, RZ, RZ, R98 ;  /* 0x000000ffff067224 */ /* 0x008fc400078e0062 */
[----:B------:R-:W-:Y:S02]  /*72f00*/  IMAD.MOV.U32 R7, RZ, RZ, R105 ;  /* 0x000000ffff077224 */ /* 0x000fe400078e0069 */
[----:B-1----:R-:W3:Y:S04]  /*72f10*/  LDL.LU R105, [R1+0x3b10] ;  /* 0x003b100001697983 */ /* 0x002ee80000300800 */
[----:B------:R-:W3:Y:S04]  /*72f20*/  LDL.LU R98, [R1+0x3b18] ;  /* 0x003b180001627983 */ /* 0x000ee80000300800 */
[----:B------:R1:W-:Y:S01]  /*72f30*/  LDGSTS.E [R97+0x4280], desc[UR40][R6.64], P0 ;  /* 0x0428000006617fae */ /* 0x0003e200081a1028 */
[----:B--2---:R-:W-:-:S05]  /*72f40*/  IADD3 R101, P1, PT, R101, R3, RZ ;  /* 0x0000000365657210 */ /* 0x004fca0007f3e0ff */
[----:B------:R-:W-:Y:S01]  /*72f50*/  IMAD.X R106, R106, 0x1, R2, P1 ;  /* 0x000000016a6a7824 */ /* 0x000fe200008e0602 */
[----:B------:R-:W-:Y:S03]  /*72f60*/  STL [R1+0x3a28], R101 ;  /* 0x003a286501007387 */ /* 0x000fe60000100800 */
[----:B-1----:R-:W-:Y:S01]  /*72f70*/  IMAD.MOV.U32 R7, RZ, RZ, R106 ;  /* 0x000000ffff077224 */ /* 0x002fe200078e006a */
[----:B------:R1:W-:Y:S01]  /*72f80*/  STL [R1+0x3a24], R106 ;  /* 0x003a246a01007387 */ /* 0x0003e20000100800 */
[----:B------:R-:W-:Y:S01]  /*72f90*/  IMAD.MOV.U32 R6, RZ, RZ, R101 ;  /* 0x000000ffff067224 */ /* 0x000fe200078e0065 */
[----:B------:R-:W-:Y:S02]  /*72fa0*/  UISETP.GT.AND UP1, UPT, UR12, 0x14, UPT ;  /* 0x000000140c00788c */ /* 0x000fe4000bf24270 */
[----:B-1----:R-:W2:Y:S04]  /*72fb0*/  LDL.LU R106, [R1+0x3b0c] ;  /* 0x003b0c00016a7983 */ /* 0x002ea80000300800 */
[----:B------:R-:W2:Y:S01]  /*72fc0*/  LDL.LU R101, [R1+0x3b14] ;  /* 0x003b140001657983 */ /* 0x000ea20000300800 */
[----:B------:R-:W-:-:S03]  /*72fd0*/  USEL UR10, URZ, 0x4, !UP1 ;  /* 0x00000004ff0a7887 */ /* 0x000fc6000c800000 */
[----:B------:R1:W-:Y:S01]  /*72fe0*/  LDGSTS.E [R97+0x4300], desc[UR40][R6.64], P0 ;  /* 0x0430000006617fae */ /* 0x0003e200081a1028 */
[----:B------:R-:W-:-:S06]  /*72ff0*/  USEL UR10, UR10, URZ, !UP0 ;  /* 0x000000ff0a0a7287 */ /* 0x000fcc000c000000 */
[----:B------:R-:W-:Y:S02]  /*73000*/  ISETP.NE.U32.AND P1, PT, RZ, UR10, PT ;  /* 0x0000000aff007c0c */ /* 0x000fe4000bf25070 */
[-C--:B----4-:R-:W-:Y:S02]  /*73010*/  IADD3 R99, P2, PT, R99, R3.reuse, RZ ;  /* 0x0000000363637210 */ /* 0x090fe40007f5e0ff */
[----:B------:R-:W-:-:S03]  /*73020*/  IADD3 R100, P3, PT, R100, R3, RZ ;  /* 0x0000000364647210 */ /* 0x000fc60007f7e0ff */
        /* <DEDUP_REMOVED lines=8> */
[----:B------:R-:W2:Y:S01]  /*730b0*/  LDL.LU R109, [R1+0x3b20] ;  /* 0x003b2000016d7983 */ /* 0x000ea20000300800 */
[----:B------:R-:W-:-:S03]  /*730c0*/  IADD3 R103, P0, PT, R103, R3, RZ ;  /* 0x0000000367677210 */ /* 0x000fc60007f1e0ff */
[----:B------:R-:W-:Y:S01]  /*730d0*/  STL [R1+0x3af4], R107 ;  /* 0x003af46b01007387 */ /* 0x000fe20000100800 */
[----:B----4-:R-:W-:Y:S02]  /*730e0*/  IMAD.MOV.U32 R6, RZ, RZ, R100 ;  /* 0x000000ffff067224 */ /* 0x010fe400078e0064 */
[----:B------:R-:W-:Y:S01]  /*730f0*/  IMAD.MOV.U32 R7, RZ, RZ, R107 ;  /* 0x000000ffff077224 */ /* 0x000fe200078e006b */
[----:B-1----:R-:W4:Y:S01]  /*73100*/  LDL.LU R99, [R1+0x3b28] ;  /* 0x003b280001637983 */ /* 0x002f220000300800 */
[----:B------:R-:W-:-:S03]  /*73110*/  IADD3 R96, P2, PT, R96, R3, RZ ;  /* 0x0000000360607210 */ /* 0x000fc60007f5e0ff */
[----:B------:R-:W4:Y:S04]  /*73120*/  LDL.LU R110, [R1+0x3b1c] ;  /* 0x003b1c00016e7983 */ /* 0x000f280000300800 */
[----:B------:R-:W4:Y:S04]  /*73130*/  LDL.LU R100, [R1+0x3b24] ;  /* 0x003b240001647983 */ /* 0x000f280000300800 */
[----:B------:R1:W-:Y:S04]  /*73140*/  STL [R1+0x3b00], R103 ;  /* 0x003b006701007387 */ /* 0x0003e80000100800 */
[----:B------:R1:W-:Y:S02]  /*73150*/  LDGSTS.E [R97+0x5000], desc[UR40][R6.64], P1 ;  /* 0x0500000006617fae */ /* 0x0003e400089a1028 */
[----:B-1----:R-:W-:-:S02]  /*73160*/  IMAD.MOV.U32 R6, RZ, RZ, R103 ;  /* 0x000000ffff067224 */ /* 0x002fc400078e0067 */
[----:B------:R-:W-:-:S05]  /*73170*/  IMAD.X R104, R104, 0x1, R2, P0 ;  /* 0x0000000168687824 */ /* 0x000fca00000e0602 */
[----:B------:R1:W-:Y:S01]  /*73180*/  STL [R1+0x3afc], R104 ;  /* 0x003afc6801007387 */ /* 0x0003e20000100800 */
[----:B------:R-:W-:-:S03]  /*73190*/  IMAD.X R102, R102, 0x1, R2, P2 ;  /* 0x0000000166667824 */ /* 0x000fc600010e0602 */
[----:B------:R1:W-:Y:S04]  /*731a0*/  STL [R1+0x3b08], R96 ;  /* 0x003b086001007387 */ /* 0x0003e80000100800 */
[----:B------:R-:W4:Y:S01]  /*731b0*/  LDL.LU R103, [R1+0x3b30] ;  /* 0x003b300001677983 */ /* 0x000f220000300800 */
[----:B------:R-:W-:-:S03]  /*731c0*/  IMAD.MOV.U32 R7, RZ, RZ, R104 ;  /* 0x000000ffff077224 */ /* 0x000fc600078e0068 */
[----:B------:R3:W-:Y:S04]  /*731d0*/  STL [R1+0x3b04], R102 ;  /* 0x003b046601007387 */ /* 0x0007e80000100800 */
[----:B-1----:R-:W4:Y:S01]  /*731e0*/  LDL.LU R104, [R1+0x3b2c] ;  /* 0x003b2c0001687983 */ /* 0x002f220000300800 */
[-C--:B---3--:R-:W-:Y:S02]  /*731f0*/  IADD3 R105, P0, PT, R105, R3.reuse, RZ ;  /* 0x0000000369697210 */ /* 0x088fe40007f1e0ff */
[----:B------:R-:W-:Y:S01]  /*73200*/  IADD3 R98, P2, PT, R98, R3, RZ ;  /* 0x0000000362627210 */ /* 0x000fe20007f5e0ff */
[----:B------:R1:W-:Y:S02]  /*73210*/  LDGSTS.E [R97+0x5080], desc[UR40][R6.64], P1 ;  /* 0x0508000006617fae */ /* 0x0003e400089a1028 */
[----:B-1----:R-:W-:-:S02]  /*73220*/  IMAD.MOV.U32 R6, RZ, RZ, R96 ;  /* 0x000000ffff067224 */ /* 0x002fc400078e0060 */
[----:B------:R-:W-:Y:S01]  /*73230*/  IMAD.MOV.U32 R7, RZ, RZ, R102 ;  /* 0x000000ffff077224 */ /* 0x000fe200078e0066 */
[----:B------:R-:W3:Y:S04]  /*73240*/  LDL.LU R96, [R1+0x3bf8] ;  /* 0x003bf80001607983 */ /* 0x000ee80000300800 */
[----:B------:R-:W3:Y:S04]  /*73250*/  LDL.LU R102, [R1+0x3c00] ;  /* 0x003c000001667983 */ /* 0x000ee80000300800 */
[----:B------:R-:W-:Y:S04]  /*73260*/  STL [R1+0x3b10], R105 ;  /* 0x003b106901007387 */ /* 0x000fe80000100800 */
[----:B------:R1:W-:Y:S01]  /*73270*/  LDGSTS.E [R97+0x5100], desc[UR40][R6.64], P1 ;  /* 0x0510000006617fae */ /* 0x0003e200089a1028 */
[----:B--2---:R-:W-:-:S05]  /*73280*/  IMAD.X R106, R106, 0x1, R2, P0 ;  /* 0x000000016a6a7824 */ /* 0x004fca00000e0602 */
        /* <DEDUP_REMOVED lines=8> */
[----:B--2---:R-:W2:Y:S04]  /*73310*/  LDL.LU R106, [R1+0x3c04] ;  /* 0x003c0400016a7983 */ /* 0x004ea80000300800 */
[----:B------:R1:W-:Y:S04]  /*73320*/  LDGSTS.E [R97+0x5180], desc[UR40][R6.64], P1 ;  /* 0x0518000006617fae */ /* 0x0003e800089a1028 */
[----:B------:R-:W2:Y:S01]  /*73330*/  LDL.LU R105, [R1+0x3c08] ;  /* 0x003c080001697983 */ /* 0x000ea20000300800 */
[----:B-1----:R-:W-:-:S02]  /*73340*/  IMAD.MOV.U32 R7, RZ, RZ, R101 ;  /* 0x000000ffff077224 */ /* 0x002fc400078e0065 */
[----:B------:R-:W-:Y:S01]  /*73350*/  IMAD.MOV.U32 R6, RZ, RZ, R98 ;  /* 0x000000ffff067224 */ /* 0x000fe200078e0062 */
[----:B------:R-:W2:Y:S04]  /*73360*/  LDL.LU R101, [R1+0x3c0c] ;  /* 0x003c0c0001657983 */ /* 0x000ea80000300800 */
[----:B------:R-:W2:Y:S04]  /*73370*/  LDL.LU R98, [R1+0x3c10] ;  /* 0x003c100001627983 */ /* 0x000ea80000300800 */
[----:B------:R1:W-:Y:S01]  /*73380*/  LDGSTS.E [R97+0x5200], desc[UR40][R6.64], P1 ;  /* 0x0520000006617fae */ /* 0x0003e200089a1028 */
[----:B------:R-:W-:-:S05]  /*73390*/  IADD3 R109, P0, PT, R109, R3, RZ ;  /* 0x000000036d6d7210 */ /* 0x000fca0007f1e0ff */
[----:B-1----:R-:W-:Y:S01]  /*733a0*/  IMAD.MOV.U32 R6, RZ, RZ, R109 ;  /* 0x000000ffff067224 */ /* 0x002fe200078e006d */
[----:B----4-:R-:W-:Y:S01]  /*733b0*/  IADD3 R99, P2, PT, R99, R3, RZ ;  /* 0x0000000363637210 */ /* 0x010fe20007f5e0ff */
[----:B------:R-:W-:-:S04]  /*733c0*/  IMAD.X R110, R110, 0x1, R2, P0 ;  /* 0x000000016e6e7824 */ /* 0x000fc800000e0602 */
[----:B------:R-:W-:Y:S02]  /*733d0*/  IMAD.MOV.U32 R7, RZ, RZ, R110 ;  /* 0x000000ffff077224 */ /* 0x000fe400078e006e */
[----:B------:R-:W-:Y:S01]  /*733e0*/  IMAD.X R100, R100, 0x1, R2, P2 ;  /* 0x0000000164647824 */ /* 0x000fe200010e0602 */
[----:B------:R-:W-:Y:S04]  /*733f0*/  STL [R1+0x3b20], R109 ;  /* 0x003b206d01007387 */ /* 0x000fe80000100800 */
[----:B------:R-:W-:Y:S04]  /*73400*/  STL [R1+0x3b1c], R110 ;  /* 0x003b1c6e01007387 */ /* 0x000fe80000100800 */
[----:B------:R1:W-:Y:S04]  /*73410*/  LDGSTS.E [R97+0x5280], desc[UR40][R6.64], P1 ;  /* 0x0528000006617fae */ /* 0x0003e800089a1028 */
[----:B------:R-:W-:Y:S04]  /*73420*/  STL [R1+0x3b28], R99 ;  /* 0x003b286301007387 */ /* 0x000fe80000100800 */
[----:B------:R4:W-:Y:S01]  /*73430*/  STL [R1+0x3b24], R100 ;  /* 0x003b246401007387 */ /* 0x0009e20000100800 */
[----:B-1----:R-:W-:-:S02]  /*73440*/  IMAD.MOV.U32 R6, RZ, RZ, R99 ;  /* 0x000000ffff067224 */ /* 0x002fc400078e0063 */
[----:B------:R-:W-:Y:S02]  /*73450*/  IMAD.MOV.U32 R7, RZ, RZ, R100 ;  /* 0x000000ffff077224 */ /* 0x000fe400078e0064 */
[----:B----4-:R-:W4:Y:S01]  /*73460*/  LDL.LU R100, [R1+0x3c18] ;  /* 0x003c180001647983 */ /* 0x010f220000300800 */
[----:B------:R-:W-:-:S03]  /*73470*/  UISETP.GT.AND UP1, UPT, UR12, 0x18, UPT ;  /* 0x000000180c00788c */ /* 0x000fc6000bf24270 */
[----:B------:R-:W4:Y:S04]  /*73480*/  LDL.LU R99, [R1+0x3c20] ;  /* 0x003c200001637983 */ /* 0x000f280000300800 */
[----:B------:R1:W-:Y:S01]  /*73490*/  LDGSTS.E [R97+0x5300], desc[UR40][R6.64], P1 ;  /* 0x0530000006617fae */ /* 0x0003e200089a1028 */
[----:B------:R-:W-:Y:S01]  /*734a0*/  USEL UR10, URZ, 0x4, !UP1 ;  /* 0x00000004ff0a7887 */ /* 0x000fe2000c800000 */
[----:B------:R-:W-:-:S05]  /*734b0*/  IADD3 R103, P0, PT, R103, R3, RZ ;  /* 0x0000000367677210 */ /* 0x000fca0007f1e0ff */
[----:B------:R-:W-:Y:S01]  /*734c0*/  IMAD.X R104, R104, 0x1, R2, P0 ;  /* 0x0000000168687824 */ /* 0x000fe200000e0602 */
[----:B------:R-:W-:Y:S03]  /*734d0*/  STL [R1+0x3b30], R103 ;  /* 0x003b306701007387 */ /* 0x000fe60000100800 */
[----:B-1----:R-:W-:Y:S01]  /*734e0*/  IMAD.MOV.U32 R7, RZ, RZ, R104 ;  /* 0x000000ffff077224 */ /* 0x002fe200078e0068 */
[----:B------:R1:W-:Y:S01]  /*734f0*/  STL [R1+0x3b2c], R104 ;  /* 0x003b2c6801007387 */ /* 0x0003e20000100800 */
[----:B------:R-:W-:Y:S01]  /*73500*/  IMAD.MOV.U32 R6, RZ, RZ, R103 ;  /* 0x000000ffff067224 */ /* 0x000fe200078e0067 */
[----:B------:R-:W-:-:S04]  /*73510*/  USEL UR10, UR10, URZ, !UP0 ;  /* 0x000000ff0a0a7287 */ /* 0x000fc8000c000000 */
[----:B------:R3:W-:Y:S04]  /*73520*/  LDGSTS.E [R97+0x5380], desc[UR40][R6.64], P1 ;  /* 0x0538000006617fae */ /* 0x0007e800089a1028 */
[----:B-1----:R-:W4:Y:S04]  /*73530*/  LDL.LU R104, [R1+0x3c14] ;  /* 0x003c140001687983 */ /* 0x002f280000300800 */
[----:B------:R-:W4:Y:S01]  /*73540*/  LDL.LU R103, [R1+0x3c1c] ;  /* 0x003c1c0001677983 */ /* 0x000f220000300800 */
[----:B---3--:R-:W-:Y:S02]  /*73550*/  IADD3 R96, P1, PT, R96, R3, RZ ;  /* 0x0000000360607210 */ /* 0x008fe40007f3e0ff */
[----:B------:R-:W-:-:S02]  /*73560*/  ISETP.NE.U32.AND P0, PT, RZ, UR10, PT ;  /* 0x0000000aff007c0c */ /* 0x000fc4000bf05070 */
[----:B------:R-:W-:Y:S01]  /*73570*/  IADD3 R102, P2, PT, R102, R3, RZ ;  /* 0x0000000366667210 */ /* 0x000fe20007f5e0ff */
[----:B------:R1:W-:Y:S01]  /*73580*/  STL [R1+0x3bf8], R96 ;  /* 0x003bf86001007387 */ /* 0x0003e20000100800 */
[----:B------:R-:W-:Y:S02]  /*73590*/  IMAD.MOV.U32 R6, RZ, RZ, R96 ;  /* 0x000000ffff067224 */ /* 0x000fe400078e0060 */
[----:B------:R-:W-:-:S04]  /*735a0*/  IMAD.X R108, R108, 0x1, R2, P1 ;  /* 0x000000016c6c7824 */ /* 0x000fc800008e0602 */
[----:B------:R-:W-:Y:S01]  /*735b0*/  IMAD.MOV.U32 R7, RZ, RZ, R108 ;  /* 0x000000ffff077224 */ /* 0x000fe200078e006c */
[----:B------:R-:W-:Y:S01]  /*735c0*/  STL [R1+0x3bf4], R108 ;  /* 0x003bf46c01007387 */ /* 0x000fe20000100800 */
[----:B------:R-:W-:-:S03]  /*735d0*/  IMAD.X R107, R107, 0x1, R2, P2 ;  /* 0x000000016b6b7824 */ /* 0x000fc600010e0602 */
[----:B------:R3:W-:Y:S04]  /*735e0*/  STL [R1+0x3c00], R102 ;  /* 0x003c006601007387 */ /* 0x0007e80000100800 */
[----:B-1----:R-:W4:Y:S04]  /*735f0*/  LDL.LU R96, [R1+0x3c28] ;  /* 0x003c280001607983 */ /* 0x002f280000300800 */
[----:B------:R1:W-:Y:S04]  /*73600*/  LDGSTS.E [R97+0x6000], desc[UR40][R6.64], P0 ;  /* 0x0600000006617fae */ /* 0x0003e800081a1028 */
[----:B------:R-:W-:Y:S01]  /*73610*/  STL [R1+0x3bfc], R107 ;  /* 0x003bfc6b01007387 */ /* 0x000fe20000100800 */
[----:B-1----:R-:W-:-:S03]  /*73620*/  IMAD.MOV.U32 R6, RZ, RZ, R102 ;  /* 0x000000ffff067224 */ /* 0x002fc600078e0066 */
[----:B---3--:R-:W3:Y:S01]  /*73630*/  LDL.LU R102, [R1+0x3c24] ;  /* 0x003c240001667983 */ /* 0x008ee20000300800 */
[-C--:B--2---:R-:W-:Y:S02]  /*73640*/  IADD3 R105, P1, PT, R105, R3.reuse, RZ ;  /* 0x0000000369697210 */ /* 0x084fe40007f3e0ff */
[----:B------:R-:W-:-:S03]  /*73650*/  IADD3 R98, P2, PT, R98, R3, RZ ;  /* 0x0000000362627210 */ /* 0x000fc60007f5e0ff */
[--C-:B------:R-:W-:Y:S01]  /*73660*/  IMAD.X R106, R106, 0x1, R2.reuse, P1 ;  /* 0x000000016a6a7824 */ /* 0x100fe200008e0602 */
[----:B------:R-:W-:Y:S01]  /*73670*/  STL [R1+0x3c08], R105 ;  /* 0x003c086901007387 */ /* 0x000fe20000100800 */
[----:B------:R-:W-:-:S03]  /*73680*/  IMAD.X R101, R101, 0x1, R2, P2 ;  /* 0x0000000165657824 */ /* 0x000fc600010e0602 */
[----:B------:R-:W-:Y:S04]  /*73690*/  STL [R1+0x3c04], R106 ;  /* 0x003c046a01007387 */ /* 0x000fe80000100800 */
[----:B------:R-:W-:Y:S04]  /*736a0*/  STL [R1+0x3c10], R98 ;  /* 0x003c106201007387 */ /* 0x000fe80000100800 */
[----:B------:R1:W-:Y:S01]  /*736b0*/  STL [R1+0x3c0c], R101 ;  /* 0x003c0c6501007387 */ /* 0x0003e20000100800 */
[----:B------:R-:W-:-:S03]  /*736c0*/  IMAD.MOV.U32 R7, RZ, RZ, R107 ;  /* 0x000000ffff077224 */ /* 0x000fc600078e006b */
[----:B------:R-:W2:Y:S04]  /*736d0*/  LDL.LU R112, [R1+0x3c2c] ;  /* 0x003c2c0001707983 */ /* 0x000ea80000300800 */
[----:B------:R-:W2:Y:S04]  /*736e0*/  LDL.LU R111, [R1+0x3c30] ;  /* 0x003c3000016f7983 */ /* 0x000ea80000300800 */
[----:B------:R1:W-:Y:S04]  /*736f0*/  LDGSTS.E [R97+0x6080], desc[UR40][R6.64], P0 ;  /* 0x0608000006617fae */ /* 0x0003e800081a1028 */
[----:B------:R-:W2:Y:S04]  /*73700*/  LDL.LU R110, [R1+0x3cf4] ;  /* 0x003cf400016e7983 */ /* 0x000ea80000300800 */
[----:B------:R-:W2:Y:S01]  /*73710*/  LDL.LU R109, [R1+0x3cf8] ;  /* 0x003cf800016d7983 */ /* 0x000ea20000300800 */
[----:B-1----:R-:W-:-:S02]  /*73720*/  IMAD.MOV.U32 R6, RZ, RZ, R105 ;  /* 0x000000ffff067224 */ /* 0x002fc400078e0069 */
[----:B------:R-:W-:-:S05]  /*73730*/  IMAD.MOV.U32 R7, RZ, RZ, R106 ;  /* 0x000000ffff077224 */ /* 0x000fca00078e006a */
[----:B------:R1:W-:Y:S02]  /*73740*/  LDGSTS.E [R97+0x6100], desc[UR40][R6.64], P0 ;  /* 0x0610000006617fae */ /* 0x0003e400081a1028 */
[----:B-1----:R-:W-:Y:S02]  /*73750*/  IMAD.MOV.U32 R7, RZ, RZ, R101 ;  /* 0x000000ffff077224 */ /* 0x002fe400078e0065 */
[----:B------:R-:W-:Y:S01]  /*73760*/  IMAD.MOV.U32 R6, RZ, RZ, R98 ;  /* 0x000000ffff067224 */ /* 0x000fe200078e0062 */
[----:B------:R-:W2:Y:S04]  /*73770*/  LDL.LU R101, [R1+0x3d00] ;  /* 0x003d000001657983 */ /* 0x000ea80000300800 */
[----:B------:R-:W2:Y:S04]  /*73780*/  LDL.LU R98, [R1+0x3d08] ;  /* 0x003d080001627983 */ /* 0x000ea80000300800 */
[----:B------:R1:W-:Y:S01]  /*73790*/  LDGSTS.E [R97+0x6180], desc[UR40][R6.64], P0 ;  /* 0x0618000006617fae */ /* 0x0003e200081a1028 */
[----:B----4-:R-:W-:-:S02]  /*737a0*/  IADD3 R100, P1, PT, R100, R3, RZ ;  /* 0x0000000364647210 */ /* 0x010fc40007f3e0ff */
[----:B------:R-:W-:-:S03]  /*737b0*/  IADD3 R99, P2, PT, R99, R3, RZ ;  /* 0x0000000363637210 */ /* 0x000fc60007f5e0ff */
[----:B------:R4:W-:Y:S01]  /*737c0*/  STL [R1+0x3c18], R100 ;  /* 0x003c186401007387 */ /* 0x0009e20000100800 */
[----:B-1----:R-:W-:Y:S02]  /*737d0*/  IMAD.MOV.U32 R6, RZ, RZ, R100 ;  /* 0x000000ffff067224 */ /* 0x002fe400078e0064 */
[----:B------:R-:W-:-:S05]  /*737e0*/  IMAD.X R104, R104, 0x1, R2, P1 ;  /* 0x0000000168687824 */ /* 0x000fca00008e0602 */
[----:B------:R-:W-:Y:S01]  /*737f0*/  STL [R1+0x3c14], R104 ;  /* 0x003c146801007387 */ /* 0x000fe20000100800 */
[----:B------:R-:W-:-:S03]  /*73800*/  IMAD.X R103, R103, 0x1, R2, P2 ;  /* 0x0000000167677824 */ /* 0x000fc600010e0602 */
[----:B------:R1:W-:Y:S04]  /*73810*/  STL [R1+0x3c20], R99 ;  /* 0x003c206301007387 */ /* 0x0003e80000100800 */
[----:B------:R-:W2:Y:S04]  /*73820*/  LDL.LU R106, [R1+0x3cfc] ;  /* 0x003cfc00016a7983 */ /* 0x000ea80000300800 */
[----:B------:R-:W-:Y:S04]  /*73830*/  STL [R1+0x3c1c], R103 ;  /* 0x003c1c6701007387 */ /* 0x000fe80000100800 */
[----:B----4-:R-:W4:Y:S01]  /*73840*/  LDL.LU R100, [R1+0x3d04] ;  /* 0x003d040001647983 */ /* 0x010f220000300800 */
[----:B------:R-:W-:-:S05]  /*73850*/  IMAD.MOV.U32 R7, RZ, RZ, R104 ;  /* 0x000000ffff077224 */ /* 0x000fca00078e0068 */
[----:B------:R1:W-:Y:S02]  /*73860*/  LDGSTS.E [R97+0x6200], desc[UR40][R6.64], P0 ;  /* 0x0620000006617fae */ /* 0x0003e400081a1028 */
[----:B-1----:R-:W-:Y:S02]  /*73870*/  IMAD.MOV.U32 R6, RZ, RZ, R99 ;  /* 0x000000ffff067224 */ /* 0x002fe400078e0063 */
[----:B------:R-:W-:Y:S01]  /*73880*/  IMAD.MOV.U32 R7, RZ, RZ, R103 ;  /* 0x000000ffff077224 */ /* 0x000fe200078e0067 */
[----:B------:R-:W4:Y:S04]  /*73890*/  LDL.LU R99, [R1+0x3d10] ;  /* 0x003d100001637983 */ /* 0x000f280000300800 */
[----:B------:R-:W4:Y:S04]  /*738a0*/  LDL.LU R107, [R1+0x3d18] ;  /* 0x003d1800016b7983 */ /* 0x000f280000300800 */
[----:B------:R1:W-:Y:S01]  /*738b0*/  LDGSTS.E [R97+0x6280], desc[UR40][R6.64], P0 ;  /* 0x0628000006617fae */ /* 0x0003e200081a1028 */
[----:B------:R-:W-:-:S05]  /*738c0*/  IADD3 R96, P1, PT, R96, R3, RZ ;  /* 0x0000000360607210 */ /* 0x000fca0007f3e0ff */
[----:B------:R-:W-:Y:S01]  /*738d0*/  STL [R1+0x3c28], R96 ;  /* 0x003c286001007387 */ /* 0x000fe20000100800 */
[----:B---3--:R-:W-:-:S04]  /*738e0*/  IMAD.X R102, R102, 0x1, R2, P1 ;  /* 0x0000000166667824 */ /* 0x008fc800008e0602 */
[----:B-1----:R-:W-:Y:S01]  /*738f0*/  IMAD.MOV.U32 R7, RZ, RZ, R102 ;  /* 0x000000ffff077224 */ /* 0x002fe200078e0066 */
[----:B------:R1:W-:Y:S04]  /*73900*/  STL [R1+0x3c24], R102 ;  /* 0x003c246601007387 */ /* 0x0003e80000100800 */
[----:B-1----:R-:W3:Y:S04]  /*73910*/  LDL.LU R102, [R1+0x3d0c] ;  /* 0x003d0c0001667983 */ /* 0x002ee80000300800 */
[----:B------:R-:W3:Y:S01]  /*73920*/  LDL.LU R108, [R1+0x3d14] ;  /* 0x003d1400016c7983 */ /* 0x000ee20000300800 */
[----:B------:R-:W-:-:S03]  /*73930*/  UISETP.GT.AND UP1, UPT, UR12, 0x1c, UPT ;  /* 0x0000001c0c00788c */ /* 0x000fc6000bf24270 */
[----:B------:R-:W3:Y:S01]  /*73940*/  LDL.LU R105, [R1+0x3d1c] ;  /* 0x003d1c0001697983 */ /* 0x000ee20000300800 */
[----:B------:R-:W-:Y:S01]  /*73950*/  USEL UR10, URZ, 0x4, !UP1 ;  /* 0x00000004ff0a7887 */ /* 0x000fe2000c800000 */
[----:B--2---:R-:W-:Y:S02]  /*73960*/  IADD3 R111, P2, PT, R111, R3, RZ ;  /* 0x000000036f6f7210 */ /* 0x004fe40007f5e0ff */
[----:B------:R-:W2:Y:S01]  /*73970*/  LDL.LU R103, [R1+0x3d20] ;  /* 0x003d200001677983 */ /* 0x000ea20000300800 */
[----:B------:R-:W-:Y:S01]  /*73980*/  IMAD.MOV.U32 R6, RZ, RZ, R96 ;  /* 0x000000ffff067224 */ /* 0x000fe200078e0060 */
[----:B------:R-:W-:Y:S01]  /*73990*/  USEL UR10, UR10, URZ, !UP0 ;  /* 0x000000ff0a0a7287 */ /* 0x000fe2000c000000 */
[----:B------:R-:W-:Y:S01]  /*739a0*/  IMAD.X R112, R112, 0x1, R2, P2 ;  /* 0x0000000170707824 */ /* 0x000fe200010e0602 */
[----:B------:R-:W2:Y:S04]  /*739b0*/  LDL.LU R104, [R1+0x3d24] ;  /* 0x003d240001687983 */ /* 0x000ea80000300800 */
[----:B------:R1:W-:Y:S01]  /*739c0*/  LDGSTS.E [R97+0x6300], desc[UR40][R6.64], P0 ;  /* 0x0630000006617fae */ /* 0x0003e200081a1028 */
[----:B------:R-:W-:-:S02]  /*739d0*/  ISETP.NE.U32.AND P1, PT, RZ, UR10, PT ;  /* 0x0000000aff007c0c */ /* 0x000fc4000bf25070 */
[----:B------:R-:W-:Y:S01]  /*739e0*/  IADD3 R109, P3, PT, R109, R3, RZ ;  /* 0x000000036d6d7210 */ /* 0x000fe20007f7e0ff */
[----:B------:R-:W2:Y:S01]  /*739f0*/  LDL.LU R96, [R1+0x3d28] ;  /* 0x003d280001607983 */ /* 0x000ea20000300800 */
[----:B-1----:R-:W-:Y:S02]  /*73a00*/  IMAD.MOV.U32 R6, RZ, RZ, R111 ;  /* 0x000000ffff067224 */ /* 0x002fe400078e006f */
[----:B------:R-:W-:Y:S02]  /*73a10*/  IMAD.MOV.U32 R7, RZ, RZ, R112 ;  /* 0x000000ffff077224 */ /* 0x000fe400078e0070 */
[----:B------:R-:W-:-:S03]  /*73a20*/  IMAD.X R110, R110, 0x1, R2, P3 ;  /* 0x000000016e6e7824 */ /* 0x000fc600018e0602 */
[----:B------:R1:W-:Y:S04]  /*73a30*/  LDGSTS.E [R97+0x6380], desc[UR40][R6.64], P0 ;  /* 0x0638000006617fae */ /* 0x0003e800081a1028 */
[----:B------:R-:W-:Y:S01]  /*73a40*/  STL [R1+0x3c30], R111 ;  /* 0x003c306f01007387 */ /* 0x000fe20000100800 */
[----:B------:R-:W-:-:S03]  /*73a50*/  IADD3 R101, P0, PT, R101, R3, RZ ;  /* 0x0000000365657210 */ /* 0x000fc60007f1e0ff */
[----:B------:R-:W-:Y:S01]  /*73a60*/  STL [R1+0x3c2c], R112 ;  /* 0x003c2c7001007387 */ /* 0x000fe20000100800 */
[----:B-1----:R-:W-:Y:S01]  /*73a70*/  IMAD.MOV.U32 R6, RZ, RZ, R109 ;  /* 0x000000ffff067224 */ /* 0x002fe200078e006d */
[----:B------:R-:W-:Y:S01]  /*73a80*/  IADD3 R98, P2, PT, R98, R3, RZ ;  /* 0x0000000362627210 */ /* 0x000fe20007f5e0ff */
[----:B------:R-:W-:Y:S01]  /*73a90*/  IMAD.MOV.U32 R7, RZ, RZ, R110 ;  /* 0x000000ffff077224 */ /* 0x000fe200078e006e */
[----:B------:R-:W-:Y:S04]  /*73aa0*/  STL [R1+0x3cf8], R109 ;  /* 0x003cf86d01007387 */ /* 0x000fe80000100800 */
[----:B------:R-:W-:Y:S04]  /*73ab0*/  STL [R1+0x3cf4], R110 ;  /* 0x003cf46e01007387 */ /* 0x000fe80000100800 */
[----:B------:R1:W-:Y:S04]  /*73ac0*/  STL [R1+0x3d00], R101 ;  /* 0x003d006501007387 */ /* 0x0003e80000100800 */
[----:B------:R1:W-:Y:S02]  /*73ad0*/  LDGSTS.E [R97+0x7000], desc[UR40][R6.64], P1 ;  /* 0x0700000006617fae */ /* 0x0003e400089a1028 */
[----:B-1----:R-:W-:-:S02]  /*73ae0*/  IMAD.MOV.U32 R6, RZ, RZ, R101 ;  /* 0x000000ffff067224 */ /* 0x002fc400078e0065 */
[----:B------:R-:W-:-:S05]  /*73af0*/  IMAD.X R106, R106, 0x1, R2, P0 ;  /* 0x000000016a6a7824 */ /* 0x000fca00000e0602 */
[----:B------:R1:W-:Y:S01]  /*73b00*/  STL [R1+0x3cfc], R106 ;  /* 0x003cfc6a01007387 */ /* 0x0003e20000100800 */
[----:B----4-:R-:W-:-:S03]  /*73b10*/  IMAD.X R100, R100, 0x1, R2, P2 ;  /* 0x0000000164647824 */ /* 0x010fc600010e0602 */
[----:B------:R4:W-:Y:S04]  /*73b20*/  STL [R1+0x3d08], R98 ;  /* 0x003d086201007387 */ /* 0x0009e80000100800 */
[----:B------:R-:W2:Y:S01]  /*73b30*/  LDL.LU R101, [R1+0x3d30] ;  /* 0x003d300001657983 */ /* 0x000ea20000300800 */
[----:B------:R-:W-:-:S03]  /*73b40*/  IMAD.MOV.U32 R7, RZ, RZ, R106 ;  /* 0x000000ffff077224 */ /* 0x000fc600078e006a */
[----:B------:R4:W-:Y:S04]  /*73b50*/  STL [R1+0x3d04], R100 ;  /* 0x003d046401007387 */ /* 0x0009e80000100800 */
[----:B-1----:R-:W2:Y:S04]  /*73b60*/  LDL.LU R106, [R1+0x3d2c] ;  /* 0x003d2c00016a7983 */ /* 0x002ea80000300800 */
[----:B------:R1:W-:Y:S01]  /*73b70*/  LDGSTS.E [R97+0x7080], desc[UR40][R6.64], P1 ;  /* 0x0708000006617fae */ /* 0x0003e200089a1028 */
[-C--:B------:R-:W-:Y:S02]  /*73b80*/  IADD3 R99, P0, PT, R99, R3.reuse, RZ ;  /* 0x0000000363637210 */ /* 0x080fe40007f1e0ff */
[----:B------:R-:W-:Y:S01]  /*73b90*/  IADD3 R107, P2, PT, R107, R3, RZ ;  /* 0x000000036b6b7210 */ /* 0x000fe20007f5e0ff */
[----:B-1----:R-:W-:-:S02]  /*73ba0*/  IMAD.MOV.U32 R6, RZ, RZ, R98 ;  /* 0x000000ffff067224 */ /* 0x002fc400078e0062 */
[----:B------:R-:W-:Y:S01]  /*73bb0*/  IMAD.MOV.U32 R7, RZ, RZ, R100 ;  /* 0x000000ffff077224 */ /* 0x000fe200078e0064 */
[----:B----4-:R-:W4:Y:S04]  /*73bc0*/  LDL.LU R98, [R1+0x3638] ;  /* 0x0036380001627983 */ /* 0x010f280000300800 */
[----:B------:R-:W4:Y:S04]  /*73bd0*/  LDL.LU R100, [R1+0x3640] ;  /* 0x0036400001647983 */ /* 0x000f280000300800 */
[----:B------:R1:W-:Y:S04]  /*73be0*/  STL [R1+0x3d10], R99 ;  /* 0x003d106301007387 */ /* 0x0003e80000100800 */
[----:B------:R1:W-:Y:S02]  /*73bf0*/  LDGSTS.E [R97+0x7100], desc[UR40][R6.64], P1 ;  /* 0x0710000006617fae */ /* 0x0003e400089a1028 */
[----:B-1----:R-:W-:-:S02]  /*73c00*/  IMAD.MOV.U32 R6, RZ, RZ, R99 ;  /* 0x000000ffff067224 */ /* 0x002fc400078e0063 */
[--C-:B---3--:R-:W-:Y:S02]  /*73c10*/  IMAD.X R102, R102, 0x1, R2.reuse, P0 ;  /* 0x0000000166667824 */ /* 0x108fe400000e0602 */
[----:B------:R-:W-:-:S03]  /*73c20*/  IMAD.X R108, R108, 0x1, R2, P2 ;  /* 0x000000016c6c7824 */ /* 0x000fc600010e0602 */
[----:B------:R1:W-:Y:S01]  /*73c30*/  STL [R1+0x3d0c], R102 ;  /* 0x003d0c6601007387 */ /* 0x0003e20000100800 */
[----:B------:R-:W-:-:S03]  /*73c40*/  IMAD.MOV.U32 R7, RZ, RZ, R102 ;  /* 0x000000ffff077224 */ /* 0x000fc600078e0066 */
[----:B------:R-:W-:Y:S04]  /*73c50*/  STL [R1+0x3d18], R107 ;  /* 0x003d186b01007387 */ /* 0x000fe80000100800 */
[----:B------:R-:W3:Y:S04]  /*73c60*/  LDL.LU R99, [R1+0x3634] ;  /* 0x0036340001637983 */ /* 0x000ee80000300800 */
[----:B------:R2:W-:Y:S04]  /*73c70*/  STL [R1+0x3d14], R108 ;  /* 0x003d146c01007387 */ /* 0x0005e80000100800 */
[----:B-1----:R-:W3:Y:S01]  /*73c80*/  LDL.LU R102, [R1+0x363c] ;  /* 0x00363c0001667983 */ /* 0x002ee20000300800 */
[----:B--2---:R-:W-:-:S03]  /*73c90*/  IADD3 R103, P0, PT, R103, R3, RZ ;  /* 0x0000000367677210 */ /* 0x004fc60007f1e0ff */
[----:B------:R1:W-:Y:S02]  /*73ca0*/  LDGSTS.E [R97+0x7180], desc[UR40][R6.64], P1 ;  /* 0x0718000006617fae */ /* 0x0003e400089a1028 */
[----:B------:R-:W-:Y:S01]  /*73cb0*/  IMAD.X R105, R105, 0x1, R2, P0 ;  /* 0x0000000169697824 */ /* 0x000fe200000e0602 */
[----:B------:R-:W-:Y:S01]  /*73cc0*/  IADD3 R96, P2, PT, R96, R3, RZ ;  /* 0x0000000360607210 */ /* 0x000fe20007f5e0ff */
[----:B------:R-:W-:Y:S01]  /*73cd0*/  STL [R1+0x3d20], R103 ;  /* 0x003d206701007387 */ /* 0x000fe20000100800 */
[----:B-1----:R-:W-:Y:S02]  /*73ce0*/  IMAD.MOV.U32 R6, RZ, RZ, R107 ;  /* 0x000000ffff067224 */ /* 0x002fe400078e006b */
[----:B------:R-:W-:Y:S01]  /*73cf0*/  IMAD.MOV.U32 R7, RZ, RZ, R108 ;  /* 0x000000ffff077224 */ /* 0x000fe200078e006c */
[----:B------:R1:W-:Y:S04]  /*73d00*/  STL [R1+0x3d1c], R105 ;  /* 0x003d1c6901007387 */ /* 0x0003e80000100800 */
[----:B------:R2:W-:Y:S01]  /*73d10*/  LDGSTS.E [R97+0x7200], desc[UR40][R6.64], P1 ;  /* 0x0720000006617fae */ /* 0x0005e200089a1028 */
[----:B------:R-:W-:-:S03]  /*73d20*/  IMAD.X R104, R104, 0x1, R2, P2 ;  /* 0x0000000168687824 */ /* 0x000fc600010e0602 */
[----:B------:R-:W-:Y:S04]  /*73d30*/  STL [R1+0x3d28], R96 ;  /* 0x003d286001007387 */ /* 0x000fe80000100800 */
[----:B------:R-:W3:Y:S01]  /*73d40*/  LDL.LU R108, [R1+0x3648] ;  /* 0x00364800016c7983 */ /* 0x000ee20000300800 */
[----:B--2---:R-:W-:Y:S02]  /*73d50*/  IMAD.MOV.U32 R7, RZ, RZ, R105 ;  /* 0x000000ffff077224 */ /* 0x004fe400078e0069 */
[----:B-1----:R-:W1:Y:S01]  /*73d60*/  S2R R105, SR_TID.X ;  /* 0x0000000000697919 */ /* 0x002e620000002100 */
[----:B------:R-:W-:Y:S01]  /*73d70*/  IMAD.MOV.U32 R6, RZ, RZ, R103 ;  /* 0x000000ffff067224 */ /* 0x000fe200078e0067 */
[----:B------:R2:W-:Y:S04]  /*73d80*/  STL [R1+0x3d24], R104 ;  /* 0x003d246801007387 */ /* 0x0005e80000100800 */
[----:B------:R-:W3:Y:S04]  /*73d90*/  LDL.LU R103, [R1+0x3650] ;  /* 0x0036500001677983 */ /* 0x000ee80000300800 */
[----:B------:R-:W3:Y:S04]  /*73da0*/  LDL.LU R109, [R1+0x3644] ;  /* 0x00364400016d7983 */ /* 0x000ee80000300800 */
[----:B------:R2:W-:Y:S04]  /*73db0*/  LDGSTS.E [R97+0x7280], desc[UR40][R6.64], P1 ;  /* 0x0728000006617fae */ /* 0x0005e800089a1028 */
[----:B------:R-:W3:Y:S01]  /*73dc0*/  LDL.LU R110, [R1+0x364c] ;  /* 0x00364c00016e7983 */ /* 0x000ee20000300800 */
[----:B--2---:R-:W-:-:S02]  /*73dd0*/  IMAD.MOV.U32 R6, RZ, RZ, R96 ;  /* 0x000000ffff067224 */ /* 0x004fc400078e0060 */
[----:B------:R-:W-:Y:S02]  /*73de0*/  IMAD.MOV.U32 R7, RZ, RZ, R104 ;  /* 0x000000ffff077224 */ /* 0x000fe400078e0068 */
[----:B------:R-:W2:Y:S04]  /*73df0*/  LDL.LU R104, [R1+0x3658] ;  /* 0x0036580001687983 */ /* 0x000ea80000300800 */
[----:B------:R-:W2:Y:S04]  /*73e00*/  LDL.LU R96, [R1+0x3660] ;  /* 0x0036600001607983 */ /* 0x000ea80000300800 */
[----:B------:R1:W-:Y:S01]  /*73e10*/  LDGSTS.E [R97+0x7300], desc[UR40][R6.64], P1 ;  /* 0x0730000006617fae */ /* 0x0003e200089a1028 */
[----:B------:R-:W-:-:S05]  /*73e20*/  IADD3 R101, P0, PT, R101, R3, RZ ;  /* 0x0000000365657210 */ /* 0x000fca0007f1e0ff */
[----:B------:R-:W-:Y:S01]  /*73e30*/  IMAD.X R106, R106, 0x1, R2, P0 ;  /* 0x000000016a6a7824 */ /* 0x000fe200000e0602 */
[----:B------:R-:W-:Y:S03]  /*73e40*/  STL [R1+0x3d30], R101 ;  /* 0x003d306501007387 */ /* 0x000fe60000100800 */
[----:B-1----:R-:W-:Y:S01]  /*73e50*/  IMAD.MOV.U32 R7, RZ, RZ, R106 ;  /* 0x000000ffff077224 */ /* 0x002fe200078e006a */
[----:B------:R1:W-:Y:S01]  /*73e60*/  STL [R1+0x3d2c], R106 ;  /* 0x003d2c6a01007387 */ /* 0x0003e20000100800 */
[----:B------:R-:W-:-:S03]  /*73e70*/  IMAD.MOV.U32 R6, RZ, RZ, R101 ;  /* 0x000000ffff067224 */ /* 0x000fc600078e0065 */
[----:B-1----:R-:W2:Y:S01]  /*73e80*/  LDL.LU R106, [R1+0x3654] ;  /* 0x00365400016a7983 */ /* 0x002ea20000300800 */
[----:B------:R-:W-:-:S03]  /*73e90*/  LOP3.LUT R101, R105, 0x1f, RZ, 0xc0, !PT ;  /* 0x0000001f69657812 */ /* 0x000fc600078ec0ff */
[----:B------:R-:W2:Y:S04]  /*73ea0*/  LDL.LU R105, [R1+0x365c] ;  /* 0x00365c0001697983 */ /* 0x000ea80000300800 */
[----:B------:R1:W-:Y:S01]  /*73eb0*/  LDGSTS.E [R97+0x7380], desc[UR40][R6.64], P1 ;  /* 0x0738000006617fae */ /* 0x0003e200089a1028 */
[-C--:B----4-:R-:W-:Y:S01]  /*73ec0*/  IADD3 R98, P1, PT, R98, R3.reuse, RZ ;  /* 0x0000000362627210 */ /* 0x090fe20007f3e0ff */
[----:B------:R-:W-:Y:S01]  /*73ed0*/  IMAD.SHL.U32 R101, R101, 0x4, RZ ;  /* 0x0000000465657824 */ /* 0x000fe200078e00ff */
[----:B------:R-:W-:-:S04]  /*73ee0*/  IADD3 R100, P2, PT, R100, R3, RZ ;  /* 0x0000000364647210 */ /* 0x000fc80007f5e0ff */
[----:B------:R-:W-:Y:S01]  /*73ef0*/  LOP3.LUT R101, R101, 0x20, RZ, 0x3c, !PT ;  /* 0x0000002065657812 */ /* 0x000fe200078e3cff */
[----:B------:R4:W-:Y:S04]  /*73f00*/  STL [R1+0x3638], R98 ;  /* 0x0036386201007387 */ /* 0x0009e80000100800 */
[----:B-1----:R-:W-:Y:S02]  /*73f10*/  VIADD R6, R101, UR13 ;  /* 0x0000000d65067c36 */ /* 0x002fe40008000000 */
[----:B---3--:R-:W-:-:S05]  /*73f20*/  IMAD.X R99, R99, 0x1, R2, P1 ;  /* 0x0000000163637824 */ /* 0x008fca00008e0602 */
[----:B------:R1:W-:Y:S01]  /*73f30*/  STL [R1+0x3634], R99 ;  /* 0x0036346301007387 */ /* 0x0003e20000100800 */
[----:B------:R-:W-:-:S03]  /*73f40*/  IMAD.X R102, R102, 0x1, R2, P2 ;  /* 0x0000000166667824 */ /* 0x000fc600010e0602 */
[----:B------:R3:W-:Y:S04]  /*73f50*/  STL [R1+0x3640], R100 ;  /* 0x0036406401007387 */ /* 0x0007e80000100800 */
[----:B------:R1:W-:Y:S04]  /*73f60*/  STL [R1+0x363c], R102 ;  /* 0x00363c6601007387 */ /* 0x0003e80000100800 */
[----:B------:R-:W2:Y:S04]  /*73f70*/  LDL.LU R101, [R1+0x3668] ;  /* 0x0036680001657983 */ /* 0x000ea80000300800 */
[----:B------:R-:W2:Y:S01]  /*73f80*/  LDL.LU R107, [R1+0x3664] ;  /* 0x00366400016b7983 */ /* 0x000ea20000300800 */
[----:B------:R-:W-:-:S04]  /*73f90*/  UISETP.GT.AND UP1, UPT, UR12, 0x1, UPT ;  /* 0x000000010c00788c */ /* 0x000fc8000bf24270 */
[----:B------:R-:W-:-:S04]  /*73fa0*/  USEL UR10, URZ, 0x4, !UP1 ;  /* 0x00000004ff0a7887 */ /* 0x000fc8000c800000 */
[----:B------:R-:W-:-:S06]  /*73fb0*/  USEL UR10, UR10, URZ, !UP0 ;  /* 0x000000ff0a0a7287 */ /* 0x000fcc000c000000 */
[----:B------:R-:W-:Y:S02]  /*73fc0*/  ISETP.NE.U32.AND P0, PT, RZ, UR10, PT ;  /* 0x0000000aff007c0c */ /* 0x000fe4000bf05070 */
[----:B------:R-:W-:-:S11]  /*73fd0*/  IADD3 R108, P1, PT, R108, R3, RZ ;  /* 0x000000036c6c7210 */ /* 0x000fd60007f3e0ff */
[----:B------:R4:W-:Y:S01]  /*73fe0*/  LDGSTS.E [R6+0x400], desc[UR40][R98.64], P0 ;  /* 0x0040000062067fae */ /* 0x0009e200081a1028 */
[----:B------:R-:W-:Y:S01]  /*73ff0*/  IADD3 R103, P2, PT, R103, R3, RZ ;  /* 0x0000000367677210 */ /* 0x000fe20007f5e0ff */
[----:B------:R-:W-:Y:S02]  /*74000*/  IMAD.X R109, R109, 0x1, R2, P1 ;  /* 0x000000016d6d7824 */ /* 0x000fe400008e0602 */
[----:B----4-:R-:W-:Y:S02]  /*74010*/  IMAD.MOV.U32 R98, RZ, RZ, R100 ;  /* 0x000000ffff627224 */ /* 0x010fe400078e0064 */
[----:B-1----:R-:W-:Y:S01]  /*74020*/  IMAD.MOV.U32 R99, RZ, RZ, R102 ;  /* 0x000000ffff637224 */ /* 0x002fe200078e0066 */
[----:B---3--:R-:W3:Y:S04]  /*74030*/  LDL.LU R100, [R1+0x3670] ;  /* 0x0036700001647983 */ /* 0x008ee80000300800 */
[----:B------:R-:W4:Y:S04]  /*74040*/  LDL.LU R102, [R1+0x3738] ;  /* 0x0037380001667983 */ /* 0x000f280000300800 */
[----:B------:R-:W-:Y:S04]  /*74050*/  STL [R1+0x3648], R108 ;  /* 0x0036486c01007387 */ /* 0x000fe80000100800 */
[----:B------:R1:W-:Y:S04]  /*74060*/  LDGSTS.E [R6+0x480], desc[UR40][R98.64], P0 ;  /* 0x0048000062067fae */ /* 0x0003e800081a1028 */
[----:B------:R1:W-:Y:S04]  /*74070*/  STL [R1+0x3644], R109 ;  /* 0x0036446d01007387 */ /* 0x0003e80000100800 */
[----:B------:R2:W-:Y:S01]  /*74080*/  STL [R1+0x3650], R103 ;  /* 0x0036506701007387 */ /* 0x0005e20000100800 */
[----:B-1----:R-:W-:-:S03]  /*74090*/  IMAD.MOV.U32 R99, RZ, RZ, R109 ;  /* 0x000000ffff637224 */ /* 0x002fc600078e006d */
[----:B------:R-:W4:Y:S01]  /*740a0*/  LDL.LU R109, [R1+0x366c] ;  /* 0x00366c00016d7983 */ /* 0x000f220000300800 */
[----:B------:R-:W-:Y:S01]  /*740b0*/  IMAD.MOV.U32 R98, RZ, RZ, R108 ;  /* 0x000000ffff627224 */ /* 0x000fe200078e006c */
[-C--:B--2---:R-:W-:Y:S01]  /*740c0*/  IADD3 R104, P1, PT, R104, R3.reuse, RZ ;  /* 0x0000000368687210 */ /* 0x084fe20007f3e0ff */
[----:B------:R-:W-:Y:S01]  /*740d0*/  IMAD.X R110, R110, 0x1, R2, P2 ;  /* 0x000000016e6e7824 */ /* 0x000fe200010e0602 */
[----:B------:R-:W-:Y:S02]  /*740e0*/  IADD3 R96, P2, PT, R96, R3, RZ ;  /* 0x0000000360607210 */ /* 0x000fe40007f5e0ff */
[----:B------:R1:W-:Y:S04]  /*740f0*/  LDGSTS.E [R6+0x500], desc[UR40][R98.64], P0 ;  /* 0x0050000062067fae */ /* 0x0003e800081a1028 */
[----:B------:R-:W-:Y:S04]  /*74100*/  STL [R1+0x364c], R110 ;  /* 0x00364c6e01007387 */ /* 0x000fe80000100800 */
[----:B------:R-:W2:Y:S01]  /*74110*/  LDL.LU R108, [R1+0x3734] ;  /* 0x00373400016c7983 */ /* 0x000ea20000300800 */
[----:B-1----:R-:W-:-:S02]  /*74120*/  IMAD.MOV.U32 R98, RZ, RZ, R103 ;  /* 0x000000ffff627224 */ /* 0x002fc400078e0067 */
[----:B------:R-:W-:Y:S01]  /*74130*/  IMAD.MOV.U32 R99, RZ, RZ, R110 ;  /* 0x000000ffff637224 */ /* 0x000fe200078e006e */
[----:B------:R-:W2:Y:S04]  /*74140*/  LDL.LU R103, [R1+0x3740] ;  /* 0x0037400001677983 */ /* 0x000ea80000300800 */
[----:B------:R-:W2:Y:S04]  /*74150*/  LDL.LU R7, [R1+0x3748] ;  /* 0x0037480001077983 */ /* 0x000ea80000300800 */
[----:B------:R-:W-:Y:S04]  /*74160*/  STL [R1+0x3658], R104 ;  /* 0x0036586801007387 */ /* 0x000fe80000100800 */
[----:B------:R1:W-:Y:S01]  /*74170*/  LDGSTS.E [R6+0x580], desc[UR40][R98.64], P0 ;  /* 0x0058000062067fae */ /* 0x0003e200081a1028 */
[----:B------:R-:W-:-:S04]  /*74180*/  IMAD.X R106, R106, 0x1, R2, P1 ;  /* 0x000000016a6a7824 */ /* 0x000fc800008e0602 */
[----:B-1----:R-:W-:Y:S01]  /*74190*/  IMAD.MOV.U32 R99, RZ, RZ, R106 ;  /* 0x000000ffff637224 */ /* 0x002fe200078e006a */
[----:B------:R1:W-:Y:S01]  /*741a0*/  STL [R1+0x3654], R106 ;  /* 0x0036546a01007387 */ /* 0x0003e20000100800 */
[----:B------:R-:W-:-:S03]  /*741b0*/  IMAD.X R105, R105, 0x1, R2, P2 ;  /* 0x0000000169697824 */ /* 0x000fc600010e0602 */
[----:B------:R-:W-:Y:S01]  /*741c0*/  STL [R1+0x3660], R96 ;  /* 0x0036606001007387 */ /* 0x000fe20000100800 */
[----:B------:R-:W-:-:S03]  /*741d0*/  IMAD.MOV.U32 R98, RZ, RZ, R104 ;  /* 0x000000ffff627224 */ /* 0x000fc600078e0068 */
[----:B-1----:R-:W2:Y:S04]  /*741e0*/  LDL.LU R106, [R1+0x373c] ;  /* 0x00373c00016a7983 */ /* 0x002ea80000300800 */
[----:B------:R1:W-:Y:S04]  /*741f0*/  STL [R1+0x365c], R105 ;  /* 0x00365c6901007387 */ /* 0x0003e80000100800 */
[----:B------:R-:W2:Y:S04]  /*74200*/  LDL.LU R104, [R1+0x3744] ;  /* 0x0037440001687983 */ /* 0x000ea80000300800 */
[----:B------:R1:W-:Y:S02]  /*74210*/  LDGSTS.E [R6+0x600], desc[UR40][R98.64], P0 ;  /* 0x0060000062067fae */ /* 0x0003e400081a1028 */
[----:B-1----:R-:W-:-:S02]  /*74220*/  IMAD.MOV.U32 R98, RZ, RZ, R96 ;  /* 0x000000ffff627224 */ /* 0x002fc400078e0060 */
        /* <DEDUP_REMOVED lines=17> */
[-C--:B---3--:R-:W-:Y:S02]  /*74340*/  IADD3 R100, P2, PT, R100, R3.reuse, RZ ;  /* 0x0000000364647210 */ /* 0x088fe40007f5e0ff */
[----:B----4-:R-:W-:-:S03]  /*74350*/  IADD3 R102, P3, PT, R102, R3, RZ ;  /* 0x0000000366667210 */ /* 0x010fc60007f7e0ff */
[----:B-1----:R-:W-:Y:S01]  /*74360*/  IMAD.MOV.U32 R98, RZ, RZ, R100 ;  /* 0x000000ffff627224 */ /* 0x002fe200078e0064 */
[----:B------:R1:W-:Y:S01]  /*74370*/  STL [R1+0x3670], R100 ;  /* 0x0036706401007387 */ /* 0x0003e20000100800 */
[----:B------:R-:W-:-:S04]  /*74380*/  IMAD.X R109, R109, 0x1, R2, P2 ;  /* 0x000000016d6d7824 */ /* 0x000fc800010e0602 */
[----:B------:R-:W-:Y:S01]  /*74390*/  IMAD.MOV.U32 R99, RZ, RZ, R109 ;  /* 0x000000ffff637224 */ /* 0x000fe200078e006d */
[----:B------:R-:W-:Y:S04]  /*743a0*/  STL [R1+0x366c], R109 ;  /* 0x00366c6d01007387 */ /* 0x000fe80000100800 */
[----:B------:R3:W-:Y:S04]  /*743b0*/  LDGSTS.E [R6+0x780], desc[UR40][R98.64], P0 ;  /* 0x0078000062067fae */ /* 0x0007e800081a1028 */
[----:B------:R4:W-:Y:S01]  /*743c0*/  STL [R1+0x3738], R102 ;  /* 0x0037386601007387 */ /* 0x0009e20000100800 */
[----:B--2---:R-:W-:-:S03]  /*743d0*/  IMAD.X R108, R108, 0x1, R2, P3 ;  /* 0x000000016c6c7824 */ /* 0x004fc600018e0602 */
[----:B------:R-:W2:Y:S01]  /*743e0*/  LDL.LU R110, [R1+0x3760] ;  /* 0x00376000016e7983 */ /* 0x000ea20000300800 */
[----:B------:R-:W-:-:S03]  /*743f0*/  IADD3 R103, P0, PT, R103, R3, RZ ;  /* 0x0000000367677210 */ /* 0x000fc60007f1e0ff */
[----:B------:R-:W-:Y:S01]  /*74400*/  STL [R1+0x3734], R108 ;  /* 0x0037346c01007387 */ /* 0x000fe20000100800 */
[----:B---3--:R-:W-:Y:S02]  /*74410*/  IMAD.MOV.U32 R98, RZ, RZ, R102 ;  /* 0x000000ffff627224 */ /* 0x008fe400078e0066 */
[----:B------:R-:W-:Y:S01]  /*74420*/  IMAD.MOV.U32 R99, RZ, RZ, R108 ;  /* 0x000000ffff637224 */ /* 0x000fe200078e006c */
[----:B-1----:R-:W3:Y:S01]  /*74430*/  LDL.LU R100, [R1+0x3768] ;  /* 0x0037680001647983 */ /* 0x002ee20000300800 */
[----:B------:R-:W-:-:S03]  /*74440*/  IADD3 R7, P2, PT, R7, R3, RZ ;  /* 0x0000000307077210 */ /* 0x000fc60007f5e0ff */
[----:B------:R-:W3:Y:S04]  /*74450*/  LDL.LU R111, [R1+0x375c] ;  /* 0x00375c00016f7983 */ /* 0x000ee80000300800 */
[----:B----4-:R-:W4:Y:S04]  /*74460*/  LDL.LU R102, [R1+0x3764] ;  /* 0x0037640001667983 */ /* 0x010f280000300800 */
        /* <DEDUP_REMOVED lines=10> */
[----:B-1----:R-:W4:Y:S04]  /*74510*/  LDL.LU R106, [R1+0x376c] ;  /* 0x00376c00016a7983 */ /* 0x002f280000300800 */
[----:B------:R1:W-:Y:S01]  /*74520*/  LDGSTS.E [R6+0x1480], desc[UR40][R98.64], P1 ;  /* 0x0148000062067fae */ /* 0x0003e200089a1028 */
[-C--:B------:R-:W-:Y:S02]  /*74530*/  IADD3 R105, P0, PT, R105, R3.reuse, RZ ;  /* 0x0000000369697210 */ /* 0x080fe40007f1e0ff */
[----:B------:R-:W-:Y:S01]  /*74540*/  IADD3 R96, P2, PT, R96, R3, RZ ;  /* 0x0000000360607210 */ /* 0x000fe20007f5e0ff */
[----:B-1----:R-:W-:-:S02]  /*74550*/  IMAD.MOV.U32 R98, RZ, RZ, R7 ;  /* 0x000000ffff627224 */ /* 0x002fc400078e0007 */
[----:B------:R-:W-:Y:S01]  /*74560*/  IMAD.MOV.U32 R99, RZ, RZ, R104 ;  /* 0x000000ffff637224 */ /* 0x000fe200078e0068 */
[----:B------:R-:W4:Y:S04]  /*74570*/  LDL.LU R7, [R1+0x3838] ;  /* 0x0038380001077983 */ /* 0x000f280000300800 */
[----:B------:R-:W4:Y:S04]  /*74580*/  LDL.LU R104, [R1+0x3840] ;  /* 0x0038400001687983 */ /* 0x000f280000300800 */
[----:B------:R-:W-:Y:S04]  /*74590*/  STL [R1+0x3750], R105 ;  /* 0x0037506901007387 */ /* 0x000fe80000100800 */
[----:B------:R1:W-:Y:S01]  /*745a0*/  LDGSTS.E [R6+0x1500], desc[UR40][R98.64], P1 ;  /* 0x0150000062067fae */ /* 0x0003e200089a1028 */
[----:B------:R-:W-:-:S05]  /*745b0*/  IMAD.X R107, R107, 0x1, R2, P0 ;  /* 0x000000016b6b7824 */ /* 0x000fca00000e0602 */
[----:B------:R1:W-:Y:S01]  /*745c0*/  STL [R1+0x374c], R107 ;  /* 0x00374c6b01007387 */ /* 0x0003e20000100800 */
[----:B------:R-:W-:-:S03]  /*745d0*/  IMAD.X R101, R101, 0x1, R2, P2 ;  /* 0x0000000165657824 */ /* 0x000fc600010e0602 */
[----:B------:R-:W-:Y:S04]  /*745e0*/  STL [R1+0x3758], R96 ;  /* 0x0037586001007387 */ /* 0x000fe80000100800 */
[----:B------:R-:W4:Y:S04]  /*745f0*/  LDL.LU R109, [R1+0x3834] ;  /* 0x00383400016d7983 */ /* 0x000f280000300800 */
[----:B------:R1:W-:Y:S04]  /*74600*/  STL [R1+0x3754], R101 ;  /* 0x0037546501007387 */ /* 0x0003e80000100800 */
[----:B------:R-:W4:Y:S01]  /*74610*/  LDL.LU R108, [R1+0x383c] ;  /* 0x00383c00016c7983 */ /* 0x000f220000300800 */
[----:B-1----:R-:W-:-:S02]  /*74620*/  IMAD.MOV.U32 R98, RZ, RZ, R105 ;  /* 0x000000ffff627224 */ /* 0x002fc400078e0069 */
[----:B------:R-:W-:Y:S02]  /*74630*/  IMAD.MOV.U32 R99, RZ, RZ, R107 ;  /* 0x000000ffff637224 */ /* 0x000fe400078e006b */
[----:B------:R-:W4:Y:S04]  /*74640*/  LDL.LU R107, [R1+0x3844] ;  /* 0x00384400016b7983 */ /* 0x000f280000300800 */
[----:B------:R1:W-:Y:S02]  /*74650*/  LDGSTS.E [R6+0x1580], desc[UR40][R98.64], P1 ;  /* 0x0158000062067fae */ /* 0x0003e400089a1028 */
[----:B-1----:R-:W-:Y:S02]  /*74660*/  IMAD.MOV.U32 R99, RZ, RZ, R101 ;  /* 0x000000ffff637224 */ /* 0x002fe400078e0065 */
[----:B------:R-:W4:Y:S01]  /*74670*/  LDL.LU R101, [R1+0x3848] ;  /* 0x0038480001657983 */ /* 0x000f220000300800 */
[----:B------:R-:W-:-:S03]  /*74680*/  IMAD.MOV.U32 R98, RZ, RZ, R96 ;  /* 0x000000ffff627224 */ /* 0x000fc600078e0060 */
[----:B------:R-:W4:Y:S04]  /*74690*/  LDL.LU R105, [R1+0x384c] ;  /* 0x00384c0001697983 */ /* 0x000f280000300800 */
[----:B------:R-:W4:Y:S04]  /*746a0*/  LDL.LU R96, [R1+0x3850] ;  /* 0x0038500001607983 */ /* 0x000f280000300800 */
[----:B------:R1:W-:Y:S01]  /*746b0*/  LDGSTS.E [R6+0x1600], desc[UR40][R98.64], P1 ;  /* 0x0160000062067fae */ /* 0x0003e200089a1028 */
[----:B--2---:R-:W-:-:S05]  /*746c0*/  IADD3 R110, P0, PT, R110, R3, RZ ;  /* 0x000000036e6e7210 */ /* 0x004fca0007f1e0ff */
[----:B-1----:R-:W-:Y:S01]  /*746d0*/  IMAD.MOV.U32 R98, RZ, RZ, R110 ;  /* 0x000000ffff627224 */ /* 0x002fe200078e006e */
[----:B---3--:R-:W-:Y:S01]  /*746e0*/  IADD3 R100, P2, PT, R100, R3, RZ ;  /* 0x0000000364647210 */ /* 0x008fe20007f5e0ff */
[----:B------:R-:W-:-:S04]  /*746f0*/  IMAD.X R111, R111, 0x1, R2, P0 ;  /* 0x000000016f6f7824 */ /* 0x000fc800000e0602 */
[----:B------:R-:W-:Y:S02]  /*74700*/  IMAD.MOV.U32 R99, RZ, RZ, R111 ;  /* 0x000000ffff637224 */ /* 0x000fe400078e006f */
[----:B----4-:R-:W-:Y:S01]  /*74710*/  IMAD.X R102, R102, 0x1, R2, P2 ;  /* 0x0000000166667824 */ /* 0x010fe200010e0602 */
[----:B------:R-:W-:Y:S04]  /*74720*/  STL [R1+0x3760], R110 ;  /* 0x0037606e01007387 */ /* 0x000fe80000100800 */
[----:B------:R-:W-:Y:S04]  /*74730*/  STL [R1+0x375c], R111 ;  /* 0x00375c6f01007387 */ /* 0x000fe80000100800 */
[----:B------:R1:W-:Y:S04]  /*74740*/  LDGSTS.E [R6+0x1680], desc[UR40][R98.64], P1 ;  /* 0x0168000062067fae */ /* 0x0003e800089a1028 */
[----:B------:R-:W-:Y:S04]  /*74750*/  STL [R1+0x3768], R100 ;  /* 0x0037686401007387 */ /* 0x000fe80000100800 */
[----:B------:R2:W-:Y:S01]  /*74760*/  STL [R1+0x3764], R102 ;  /* 0x0037646601007387 */ /* 0x0005e20000100800 */
[----:B-1----:R-:W-:-:S02]  /*74770*/  IMAD.MOV.U32 R98, RZ, RZ, R100 ;  /* 0x000000ffff627224 */ /* 0x002fc400078e0064 */
[----:B------:R-:W-:Y:S02]  /*74780*/  IMAD.MOV.U32 R99, RZ, RZ, R102 ;  /* 0x000000ffff637224 */ /* 0x000fe400078e0066 */
[----:B--2---:R-:W2:Y:S04]  /*74790*/  LDL.LU R102, [R1+0x3858] ;  /* 0x0038580001667983 */ /* 0x004ea80000300800 */
[----:B------:R-:W3:Y:S01]  /*747a0*/  LDL.LU R100, [R1+0x3860] ;  /* 0x0038600001647983 */ /* 0x000ee20000300800 */
[----:B------:R-:W-:-:S03]  /*747b0*/  UISETP.GT.AND UP1, UPT, UR12, 0x9, UPT ;  /* 0x000000090c00788c */ /* 0x000fc6000bf24270 */
[----:B------:R1:W-:Y:S01]  /*747c0*/  LDGSTS.E [R6+0x1700], desc[UR40][R98.64], P1 ;  /* 0x0170000062067fae */ /* 0x0003e200089a1028 */
[----:B------:R-:W-:-:S05]  /*747d0*/  IADD3 R103, P0, PT, R103, R3, RZ ;  /* 0x0000000367677210 */ /* 0x000fca0007f1e0ff */
[----:B------:R-:W-:Y:S01]  /*747e0*/  IMAD.X R106, R106, 0x1, R2, P0 ;  /* 0x000000016a6a7824 */ /* 0x000fe200000e0602 */
[----:B------:R-:W-:Y:S03]  /*747f0*/  STL [R1+0x3770], R103 ;  /* 0x0037706701007387 */ /* 0x000fe60000100800 */
[----:B-1----:R-:W-:Y:S01]  /*74800*/  IMAD.MOV.U32 R99, RZ, RZ, R106 ;  /* 0x000000ffff637224 */ /* 0x002fe200078e006a */
[----:B------:R1:W-:Y:S01]  /*74810*/  STL [R1+0x376c], R106 ;  /* 0x00376c6a01007387 */ /* 0x0003e20000100800 */
[----:B------:R-:W-:Y:S01]  /*74820*/  USEL UR10, URZ, 0x4, !UP1 ;  /* 0x00000004ff0a7887 */ /* 0x000fe2000c800000 */
[----:B------:R-:W-:Y:S02]  /*74830*/  IMAD.MOV.U32 R98, RZ, RZ, R103 ;  /* 0x000000ffff627224 */ /* 0x000fe400078e0067 */
[----:B-1----:R-:W4:Y:S01]  /*74840*/  LDL.LU R106, [R1+0x3854] ;  /* 0x00385400016a7983 */ /* 0x002f220000300800 */
[----:B------:R-:W-:-:S03]  /*74850*/  USEL UR10, UR10, URZ, !UP0 ;  /* 0x000000ff0a0a7287 */ /* 0x000fc6000c000000 */
[----:B------:R-:W4:Y:S04]  /*74860*/  LDL.LU R103, [R1+0x385c] ;  /* 0x00385c0001677983 */ /* 0x000f280000300800 */
[----:B------:R1:W-:Y:S01]  /*74870*/  LDGSTS.E [R6+0x1780], desc[UR40][R98.64], P1 ;  /* 0x0178000062067fae */ /* 0x0003e200089a1028 */
[-C--:B------:R-:W-:Y:S02]  /*74880*/  IADD3 R7, P1, PT, R7, R3.reuse, RZ ;  /* 0x0000000307077210 */ /* 0x080fe40007f3e0ff */
[----:B------:R-:W-:Y:S02]  /*74890*/  ISETP.NE.U32.AND P0, PT, RZ, UR10, PT ;  /* 0x0000000aff007c0c */ /* 0x000fe4000bf05070 */
[----:B------:R-:W-:Y:S01]  /*748a0*/  IADD3 R104, P2, PT, R104, R3, RZ ;  /* 0x0000000368687210 */ /* 0x000fe20007f5e0ff */
[----:B------:R1:W-:Y:S02]  /*748b0*/  STL [R1+0x3838], R7 ;  /* 0x0038380701007387 */ /* 0x0003e40000100800 */
[----:B-1----:R-:W-:-:S02]  /*748c0*/  IMAD.MOV.U32 R98, RZ, RZ, R7 ;  /* 0x000000ffff627224 */ /* 0x002fc400078e0007 */
[----:B------:R-:W-:-:S04]  /*748d0*/  IMAD.X R109, R109, 0x1, R2, P1 ;  /* 0x000000016d6d7824 */ /* 0x000fc800008e0602 */
[----:B------:R-:W-:Y:S01]  /*748e0*/  IMAD.MOV.U32 R99, RZ, RZ, R109 ;  /* 0x000000ffff637224 */ /* 0x000fe200078e006d */
[----:B------:R-:W-:Y:S01]  /*748f0*/  STL [R1+0x3834], R109 ;  /* 0x0038346d01007387 */ /* 0x000fe20000100800 */
[----:B------:R-:W-:-:S03]  /*74900*/  IMAD.X R108, R108, 0x1, R2, P2 ;  /* 0x000000016c6c7824 */ /* 0x000fc600010e0602 */
[----:B------:R1:W-:Y:S04]  /*74910*/  STL [R1+0x3840], R104 ;  /* 0x0038406801007387 */ /* 0x0003e80000100800 */
[----:B------:R-:W4:Y:S04]  /*74920*/  LDL.LU R7, [R1+0x3868] ;  /* 0x0038680001077983 */ /* 0x000f280000300800 */
[----:B------:R1:W-:Y:S04]  /*74930*/  LDGSTS.E [R6+0x2400], desc[UR40][R98.64], P0 ;  /* 0x0240000062067fae */ /* 0x0003e800081a1028 */
[----:B------:R-:W-:Y:S01]  /*74940*/  STL [R1+0x383c], R108 ;  /* 0x00383c6c01007387 */ /* 0x000fe20000100800 */
[----:B-1----:R-:W-:-:S03]  /*74950*/  IMAD.MOV.U32 R98, RZ, RZ, R104 ;  /* 0x000000ffff627224 */ /* 0x002fc600078e0068 */
[----:B------:R-:W4:Y:S01]  /*74960*/  LDL.LU R104, [R1+0x3864] ;  /* 0x0038640001687983 */ /* 0x000f220000300800 */
[----:B------:R-:W-:Y:S01]  /*74970*/  IADD3 R101, P1, PT, R101, R3, RZ ;  /* 0x0000000365657210 */ /* 0x000fe20007f3e0ff */
        /* <DEDUP_REMOVED lines=8> */
[----:B-1----:R-:W-:-:S03]  /*74a00*/  IMAD.MOV.U32 R98, RZ, RZ, R101 ;  /* 0x000000ffff627224 */ /* 0x002fc600078e0065 */
[----:B------:R-:W4:Y:S04]  /*74a10*/  LDL.LU R101, [R1+0x3870] ;  /* 0x0038700001657983 */ /* 0x000f280000300800 */
        /* <DEDUP_REMOVED lines=15> */
[----:B----4-:R-:W-:-:S04]  /*74b10*/  IMAD.X R106, R106, 0x1, R2, P1 ;  /* 0x000000016a6a7824 */ /* 0x010fc800008e0602 */
[----:B------:R-:W-:Y:S01]  /*74b20*/  IMAD.MOV.U32 R99, RZ, RZ, R106 ;  /* 0x000000ffff637224 */ /* 0x000fe200078e006a */
[----:B------:R1:W-:Y:S01]  /*74b30*/  STL [R1+0x3854], R106 ;  /* 0x0038546a01007387 */ /* 0x0003e20000100800 */
[----:B------:R-:W-:-:S03]  /*74b40*/  IMAD.X R103, R103, 0x1, R2, P2 ;  /* 0x0000000167677824 */ /* 0x000fc600010e0602 */
[----:B------:R-:W-:Y:S04]  /*74b50*/  STL [R1+0x3860], R100 ;  /* 0x0038606401007387 */ /* 0x000fe80000100800 */
[----:B------:R2:W-:Y:S04]  /*74b60*/  LDGSTS.E [R6+0x2600], desc[UR40][R98.64], P0 ;  /* 0x0260000062067fae */ /* 0x0005e800081a1028 */
[----:B-1----:R-:W3:Y:S04]  /*74b70*/  LDL.LU R106, [R1+0x393c] ;  /* 0x00393c00016a7983 */ /* 0x002ee80000300800 */
[----:B------:R1:W-:Y:S04]  /*74b80*/  STL [R1+0x385c], R103 ;  /* 0x00385c6701007387 */ /* 0x0003e80000100800 */
[----:B------:R-:W4:Y:S01]  /*74b90*/  LDL.LU R102, [R1+0x3944] ;  /* 0x0039440001667983 */ /* 0x000f220000300800 */
        /* <DEDUP_REMOVED lines=18> */
[----:B------:R-:W-:-:S03]  /*74cc0*/  IADD3 R101, P2, PT, R101, R3, RZ ;  /* 0x0000000365657210 */ /* 0x000fc60007f5e0ff */
[----:B------:R-:W2:Y:S01]  /*74cd0*/  LDL.LU R7, [R1+0x3968] ;  /* 0x0039680001077983 */ /* 0x000ea20000300800 */
        /* <DEDUP_REMOVED lines=11> */
[----:B-1----:R-:W2:Y:S01]  /*74d90*/  LDL.LU R109, [R1+0x395c] ;  /* 0x00395c00016d7983 */ /* 0x002ea20000300800 */
[----:B------:R-:W-:Y:S01]  /*74da0*/  IADD3 R96, P2, PT, R96, R3, RZ ;  /* 0x0000000360607210 */ /* 0x000fe20007f5e0ff */
[----:B------:R-:W-:Y:S02]  /*74db0*/  IMAD.MOV.U32 R98, RZ, RZ, R110 ;  /* 0x000000ffff627224 */ /* 0x000fe400078e006e */
[----:B------:R-:W-:Y:S01]  /*74dc0*/  IMAD.MOV.U32 R99, RZ, RZ, R111 ;  /* 0x000000ffff637224 */ /* 0x000fe200078e006f */
[----:B------:R-:W-:Y:S04]  /*74dd0*/  STL [R1+0x3934], R111 ;  /* 0x0039346f01007387 */ /* 0x000fe80000100800 */
[----:B------:R-:W2:Y:S04]  /*74de0*/  LDL.LU R101, [R1+0x3964] ;  /* 0x0039640001657983 */ /* 0x000ea80000300800 */
[----:B------:R1:W-:Y:S04]  /*74df0*/  STL [R1+0x3940], R105 ;  /* 0x0039406901007387 */ /* 0x0003e80000100800 */
[----:B------:R1:W-:Y:S02]  /*74e00*/  LDGSTS.E [R6+0x3400], desc[UR40][R98.64], P1 ;  /* 0x0340000062067fae */ /* 0x0003e400089a1028 */
[----:B-1----:R-:W-:-:S02]  /*74e10*/  IMAD.MOV.U32 R98, RZ, RZ, R105 ;  /* 0x000000ffff627224 */ /* 0x002fc400078e0069 */
[----:B---3--:R-:W-:-:S05]  /*74e20*/  IMAD.X R106, R106, 0x1, R2, P0 ;  /* 0x000000016a6a7824 */ /* 0x008fca00000e0602 */
[----:B------:R1:W-:Y:S01]  /*74e30*/  STL [R1+0x393c], R106 ;  /* 0x00393c6a01007387 */ /* 0x0003e20000100800 */
[----:B----4-:R-:W-:-:S03]  /*74e40*/  IMAD.X R102, R102, 0x1, R2, P2 ;  /* 0x0000000166667824 */ /* 0x010fc600010e0602 */
[----:B------:R3:W-:Y:S04]  /*74e50*/  STL [R1+0x3948], R96 ;  /* 0x0039486001007387 */ /* 0x0007e80000100800 */
[----:B------:R-:W4:Y:S01]  /*74e60*/  LDL.LU R105, [R1+0x3970] ;  /* 0x0039700001697983 */ /* 0x000f220000300800 */
[----:B------:R-:W-:-:S03]  /*74e70*/  IMAD.MOV.U32 R99, RZ, RZ, R106 ;  /* 0x000000ffff637224 */ /* 0x000fc600078e006a */
[----:B------:R2:W-:Y:S04]  /*74e80*/  STL [R1+0x3944], R102 ;  /* 0x0039446601007387 */ /* 0x0005e80000100800 */
[----:B-1----:R-:W4:Y:S01]  /*74e90*/  LDL.LU R106, [R1+0x396c] ;  /* 0x00396c00016a7983 */ /* 0x002f220000300800 */
[----:B--2---:R-:W-:-:S03]  /*74ea0*/  IADD3 R103, P0, PT, R103, R3, RZ ;  /* 0x0000000367677210 */ /* 0x004fc60007f1e0ff */
[----:B------:R1:W-:Y:S01]  /*74eb0*/  LDGSTS.E [R6+0x3480], desc[UR40][R98.64], P1 ;  /* 0x0348000062067fae */ /* 0x0003e200089a1028 */
[----:B------:R-:W-:Y:S01]  /*74ec0*/  IADD3 R100, P2, PT, R100, R3, RZ ;  /* 0x0000000364647210 */ /* 0x000fe20007f5e0ff */
[----:B-1----:R-:W-:Y:S02]  /*74ed0*/  IMAD.MOV.U32 R98, RZ, RZ, R96 ;  /* 0x000000ffff627224 */ /* 0x002fe400078e0060 */
[----:B------:R-:W-:Y:S01]  /*74ee0*/  IMAD.MOV.U32 R99, RZ, RZ, R102 ;  /* 0x000000ffff637224 */ /* 0x000fe200078e0066 */
[----:B---3--:R-:W2:Y:S04]  /*74ef0*/  LDL.LU R96, [R1+0x3a38] ;  /* 0x003a380001607983 */ /* 0x008ea80000300800 */
[----:B------:R-:W3:Y:S04]  /*74f00*/  LDL.LU R102, [R1+0x3a40] ;  /* 0x003a400001667983 */ /* 0x000ee80000300800 */
[----:B------:R-:W-:Y:S04]  /*74f10*/  STL [R1+0x3950], R103 ;  /* 0x0039506701007387 */ /* 0x000fe80000100800 */
[----:B------:R1:W-:Y:S02]  /*74f20*/  LDGSTS.E [R6+0x3500], desc[UR40][R98.64], P1 ;  /* 0x0350000062067fae */ /* 0x0003e400089a1028 */
[----:B-1----:R-:W-:-:S02]  /*74f30*/  IMAD.MOV.U32 R98, RZ, RZ, R103 ;  /* 0x000000ffff627224 */ /* 0x002fc400078e0067 */
[----:B------:R-:W-:-:S04]  /*74f40*/  IMAD.X R107, R107, 0x1, R2, P0 ;  /* 0x000000016b6b7824 */ /* 0x000fc800000e0602 */
[----:B------:R-:W-:Y:S01]  /*74f50*/  IMAD.MOV.U32 R99, RZ, RZ, R107 ;  /* 0x000000ffff637224 */ /* 0x000fe200078e006b */
[----:B------:R1:W-:Y:S04]  /*74f60*/  STL [R1+0x394c], R107 ;  /* 0x00394c6b01007387 */ /* 0x0003e80000100800 */
[----:B------:R-:W-:Y:S01]  /*74f70*/  STL [R1+0x3958], R100 ;  /* 0x0039586401007387 */ /* 0x000fe20000100800 */
[----:B------:R-:W-:-:S03]  /*74f80*/  IMAD.X R108, R108, 0x1, R2, P2 ;  /* 0x000000016c6c7824 */ /* 0x000fc600010e0602 */
[----:B------:R1:W-:Y:S04]  /*74f90*/  LDGSTS.E [R6+0x3580], desc[UR40][R98.64], P1 ;  /* 0x0358000062067fae */ /* 0x0003e800089a1028 */
[----:B-1----:R-:W3:Y:S04]  /*74fa0*/  LDL.LU R107, [R1+0x3a34] ;  /* 0x003a3400016b7983 */ /* 0x002ee80000300800 */
[----:B------:R1:W-:Y:S04]  /*74fb0*/  STL [R1+0x3954], R108 ;  /* 0x0039546c01007387 */ /* 0x0003e80000100800 */
[----:B------:R-:W3:Y:S01]  /*74fc0*/  LDL.LU R103, [R1+0x3a3c] ;  /* 0x003a3c0001677983 */ /* 0x000ee20000300800 */
[----:B------:R-:W-:-:S02]  /*74fd0*/  IADD3 R104, P0, PT, R104, R3, RZ ;  /* 0x0000000368687210 */ /* 0x000fc40007f1e0ff */
[----:B------:R-:W-:Y:S01]  /*74fe0*/  IADD3 R7, P2, PT, R7, R3, RZ ;  /* 0x0000000307077210 */ /* 0x000fe20007f5e0ff */
[----:B------:R-:W-:Y:S02]  /*74ff0*/  IMAD.MOV.U32 R98, RZ, RZ, R100 ;  /* 0x000000ffff627224 */ /* 0x000fe400078e0064 */
[----:B------:R-:W-:Y:S02]  /*75000*/  IMAD.MOV.U32 R99, RZ, RZ, R108 ;  /* 0x000000ffff637224 */ /* 0x000fe400078e006c */
[----:B-1----:R-:W3:Y:S04]  /*75010*/  LDL.LU R108, [R1+0x3a48] ;  /* 0x003a4800016c7983 */ /* 0x002ee80000300800 */
[----:B------:R-:W3:Y:S04]  /*75020*/  LDL.LU R100, [R1+0x3a50] ;  /* 0x003a500001647983 */ /* 0x000ee80000300800 */
[----:B------:R-:W-:Y:S04]  /*75030*/  STL [R1+0x3960], R104 ;  /* 0x0039606801007387 */ /* 0x000fe80000100800 */
[----:B------:R1:W-:Y:S02]  /*75040*/  LDGSTS.E [R6+0x3600], desc[UR40][R98.64], P1 ;  /* 0x0360000062067fae */ /* 0x0003e400089a1028 */
[----:B-1----:R-:W-:-:S02]  /*75050*/  IMAD.MOV.U32 R98, RZ, RZ, R104 ;  /* 0x000000ffff627224 */ /* 0x002fc400078e0068 */
[----:B------:R-:W-:-:S04]  /*75060*/  IMAD.X R109, R109, 0x1, R2, P0 ;  /* 0x000000016d6d7824 */ /* 0x000fc800000e0602 */
[----:B------:R-:W-:Y:S01]  /*75070*/  IMAD.MOV.U32 R99, RZ, RZ, R109 ;  /* 0x000000ffff637224 */ /* 0x000fe200078e006d */
[----:B------:R1:W-:Y:S04]  /*75080*/  STL [R1+0x395c], R109 ;  /* 0x00395c6d01007387 */ /* 0x0003e80000100800 */
[----:B------:R-:W-:Y:S04]  /*75090*/  STL [R1+0x3968], R7 ;  /* 0x0039680701007387 */ /* 0x000fe80000100800 */
[----:B------:R1:W-:Y:S01]  /*750a0*/  LDGSTS.E [R6+0x3680], desc[UR40][R98.64], P1 ;  /* 0x0368000062067fae */ /* 0x0003e200089a1028 */
[----:B------:R-:W-:-:S03]  /*750b0*/  IMAD.X R101, R101, 0x1, R2, P2 ;  /* 0x0000000165657824 */ /* 0x000fc600010e0602 */
[----:B-1----:R-:W3:Y:S04]  /*750c0*/  LDL.LU R109, [R1+0x3a44] ;  /* 0x003a4400016d7983 */ /* 0x002ee80000300800 */
[----:B------:R1:W-:Y:S04]  /*750d0*/  STL [R1+0x3964], R101 ;  /* 0x0039646501007387 */ /* 0x0003e80000100800 */
[----:B------:R-:W3:Y:S01]  /*750e0*/  LDL.LU R104, [R1+0x3a4c] ;  /* 0x003a4c0001687983 */ /* 0x000ee20000300800 */
[----:B------:R-:W-:Y:S02]  /*750f0*/  IMAD.MOV.U32 R98, RZ, RZ, R7 ;  /* 0x000000ffff627224 */ /* 0x000fe400078e0007 */
[----:B------:R-:W-:-:S02]  /*75100*/  IMAD.MOV.U32 R99, RZ, RZ, R101 ;  /* 0x000000ffff637224 */ /* 0x000fc400078e0065 */
[----:B-1----:R-:W3:Y:S04]  /*75110*/  LDL.LU R101, [R1+0x3a58] ;  /* 0x003a580001657983 */ /* 0x002ee80000300800 */
[----:B------:R-:W3:Y:S04]  /*75120*/  LDL.LU R7, [R1+0x3a60] ;  /* 0x003a600001077983 */ /* 0x000ee80000300800 */
[----:B------:R1:W-:Y:S01]  /*75130*/  LDGSTS.E [R6+0x3700], desc[UR40][R98.64], P1 ;  /* 0x0370000062067fae */ /* 0x0003e200089a1028 */
[----:B----4-:R-:W-:-:S05]  /*75140*/  IADD3 R105, P0, PT, R105, R3, RZ ;  /* 0x0000000369697210 */ /* 0x010fca0007f1e0ff */
[----:B------:R-:W-:Y:S01]  /*75150*/  IMAD.X R106, R106, 0x1, R2, P0 ;  /* 0x000000016a6a7824 */ /* 0x000fe200000e0602 */
[----:B------:R4:W-:Y:S01]  /*75160*/  STL [R1+0x3970], R105 ;  /* 0x0039706901007387 */ /* 0x0009e20000100800 */
[----:B-1----:R-:W-:-:S03]  /*75170*/  IMAD.MOV.U32 R98, RZ, RZ, R105 ;  /* 0x000000ffff627224 */ /* 0x002fc600078e0069 */
[----:B------:R1:W-:Y:S04]  /*75180*/  STL [R1+0x396c], R106 ;  /* 0x00396c6a01007387 */ /* 0x0003e80000100800 */
[----:B----4-:R-:W4:Y:S01]  /*75190*/  LDL.LU R105, [R1+0x3a54] ;  /* 0x003a540001697983 */ /* 0x010f220000300800 */
[----:B------:R-:W-:-:S03]  /*751a0*/  IMAD.MOV.U32 R99, RZ, RZ, R106 ;  /* 0x000000ffff637224 */ /* 0x000fc600078e006a */
[----:B-1----:R-:W4:Y:S04]  /*751b0*/  LDL.LU R106, [R1+0x3a5c] ;  /* 0x003a5c00016a7983 */ /* 0x002f280000300800 */
[----:B------:R1:W-:Y:S01]  /*751c0*/  LDGSTS.E [R6+0x3780], desc[UR40][R98.64], P1 ;  /* 0x0378000062067fae */ /* 0x0003e200089a1028 */
[-C--:B--2---:R-:W-:Y:S02]  /*751d0*/  IADD3 R96, P1, PT, R96, R3.reuse, RZ ;  /* 0x0000000360607210 */ /* 0x084fe40007f3e0ff */
[----:B---3--:R-:W-:-:S03]  /*751e0*/  IADD3 R102, P2, PT, R102, R3, RZ ;  /* 0x0000000366667210 */ /* 0x008fc60007f5e0ff */
[----:B------:R2:W-:Y:S01]  /*751f0*/  STL [R1+0x3a38], R96 ;  /* 0x003a386001007387 */ /* 0x0005e20000100800 */
[----:B-1----:R-:W-:Y:S02]  /*75200*/  IMAD.MOV.U32 R98, RZ, RZ, R96 ;  /* 0x000000ffff627224 */ /* 0x002fe400078e0060 */
[--C-:B------:R-:W-:Y:S02]  /*75210*/  IMAD.X R107, R107, 0x1, R2.reuse, P1 ;  /* 0x000000016b6b7824 */ /* 0x100fe400008e0602 */
[----:B------:R-:W-:-:S03]  /*75220*/  IMAD.X R103, R103, 0x1, R2, P2 ;  /* 0x0000000167677824 */ /* 0x000fc600010e0602 */
[----:B------:R1:W-:Y:S04]  /*75230*/  STL [R1+0x3a34], R107 ;  /* 0x003a346b01007387 */ /* 0x0003e80000100800 */
        /* <DEDUP_REMOVED lines=9> */
[-C--:B------:R-:W-:Y:S02]  /*752d0*/  IADD3 R108, P1, PT, R108, R3.reuse, RZ ;  /* 0x000000036c6c7210 */ /* 0x080fe40007f3e0ff */
[----:B------:R-:W-:-:S09]  /*752e0*/  IADD3 R100, P2, PT, R100, R3, RZ ;  /* 0x0000000364647210 */ /* 0x000fd20007f5e0ff */
[----:B------:R1:W-:Y:S01]  /*752f0*/  LDGSTS.E [R6+0x4400], desc[UR40][R98.64], P0 ;  /* 0x0440000062067fae */ /* 0x0003e200081a1028 */
[----:B------:R-:W-:Y:S02]  /*75300*/  IMAD.X R109, R109, 0x1, R2, P1 ;  /* 0x000000016d6d7824 */ /* 0x000fe400008e0602 */
[----:B-1----:R-:W-:Y:S02]  /*75310*/  IMAD.MOV.U32 R98, RZ, RZ, R102 ;  /* 0x000000ffff627224 */ /* 0x002fe400078e0066 */
[----:B------:R-:W-:Y:S01]  /*75320*/  IMAD.MOV.U32 R99, RZ, RZ, R103 ;  /* 0x000000ffff637224 */ /* 0x000fe200078e0067 */
[----:B---3--:R-:W3:Y:S04]  /*75330*/  LDL.LU R102, [R1+0x3a70] ;  /* 0x003a700001667983 */ /* 0x008ee80000300800 */
[----:B------:R-:W3:Y:S04]  /*75340*/  LDL.LU R103, [R1+0x3b38] ;  /* 0x003b380001677983 */ /* 0x000ee80000300800 */
[----:B------:R-:W-:Y:S04]  /*75350*/  STL [R1+0x3a48], R108 ;  /* 0x003a486c01007387 */ /* 0x000fe80000100800 */
[----:B------:R1:W-:Y:S04]  /*75360*/  STL [R1+0x3a44], R109 ;  /* 0x003a446d01007387 */ /* 0x0003e80000100800 */
[----:B------:R1:W-:Y:S04]  /*75370*/  LDGSTS.E [R6+0x4480], desc[UR40][R98.64], P0 ;  /* 0x0448000062067fae */ /* 0x0003e800081a1028 */
[----:B------:R-:W-:Y:S01]  /*75380*/  STL [R1+0x3a50], R100 ;  /* 0x003a506401007387 */ /* 0x000fe20000100800 */
[----:B------:R-:W-:Y:S01]  /*75390*/  IMAD.X R104, R104, 0x1, R2, P2 ;  /* 0x0000000168687824 */ /* 0x000fe200010e0602 */
[----:B------:R-:W-:Y:S01]  /*753a0*/  IADD3 R101, P1, PT, R101, R3, RZ ;  /* 0x0000000365657210 */ /* 0x000fe20007f3e0ff */
[----:B-1----:R-:W-:-:S02]  /*753b0*/  IMAD.MOV.U32 R99, RZ, RZ, R109 ;  /* 0x000000ffff637224 */ /* 0x002fc400078e006d */
[----:B------:R-:W3:Y:S01]  /*753c0*/  LDL.LU R109, [R1+0x3a6c] ;  /* 0x003a6c00016d7983 */ /* 0x000ee20000300800 */
[----:B------:R-:W-:-:S03]  /*753d0*/  IMAD.MOV.U32 R98, RZ, RZ, R108 ;  /* 0x000000ffff627224 */ /* 0x000fc600078e006c */
[----:B------:R1:W-:Y:S04]  /*753e0*/  STL [R1+0x3a4c], R104 ;  /* 0x003a4c6801007387 */ /* 0x0003e80000100800 */
[----:B------:R-:W3:Y:S01]  /*753f0*/  LDL.LU R108, [R1+0x3b34] ;  /* 0x003b3400016c7983 */ /* 0x000ee20000300800 */
[----:B------:R-:W-:-:S03]  /*75400*/  IADD3 R7, P2, PT, R7, R3, RZ ;  /* 0x0000000307077210 */ /* 0x000fc60007f5e0ff */
[----:B------:R1:W-:Y:S02]  /*75410*/  LDGSTS.E [R6+0x4500], desc[UR40][R98.64], P0 ;  /* 0x0450000062067fae */ /* 0x0003e400081a1028 */
[----:B-1----:R-:W-:Y:S02]  /*75420*/  IMAD.MOV.U32 R98, RZ, RZ, R100 ;  /* 0x000000ffff627224 */ /* 0x002fe400078e0064 */
[----:B------:R-:W-:Y:S02]  /*75430*/  IMAD.MOV.U32 R99, RZ, RZ, R104 ;  /* 0x000000ffff637224 */ /* 0x000fe400078e0068 */
[----:B------:R-:W3:Y:S04]  /*75440*/  LDL.LU R104, [R1+0x3b40] ;  /* 0x003b400001687983 */ /* 0x000ee80000300800 */
[----:B------:R-:W3:Y:S04]  /*75450*/  LDL.LU R100, [R1+0x3b48] ;  /* 0x003b480001647983 */ /* 0x000ee80000300800 */
[----:B------:R-:W-:Y:S04]  /*75460*/  STL [R1+0x3a58], R101 ;  /* 0x003a586501007387 */ /* 0x000fe80000100800 */
[----:B------:R1:W-:Y:S02]  /*75470*/  LDGSTS.E [R6+0x4580], desc[UR40][R98.64], P0 ;  /* 0x0458000062067fae */ /* 0x0003e400081a1028 */
[----:B-1----:R-:W-:-:S02]  /*75480*/  IMAD.MOV.U32 R98, RZ, RZ, R101 ;  /* 0x000000ffff627224 */ /* 0x002fc400078e0065 */
[----:B----4-:R-:W-:-:S04]  /*75490*/  IMAD.X R105, R105, 0x1, R2, P1 ;  /* 0x0000000169697824 */ /* 0x010fc800008e0602 */
        /* <DEDUP_REMOVED lines=8> */
[----:B----4-:R-:W-:-:S02]  /*75520*/  IMAD.MOV.U32 R98, RZ, RZ, R7 ;  /* 0x000000ffff627224 */ /* 0x010fc400078e0007 */
[----:B------:R-:W-:Y:S02]  /*75530*/  IMAD.MOV.U32 R99, RZ, RZ, R106 ;  /* 0x000000ffff637224 */ /* 0x000fe400078e006a */
[----:B-1----:R-:W4:Y:S04]  /*75540*/  LDL.LU R106, [R1+0x3b50] ;  /* 0x003b5000016a7983 */ /* 0x002f280000300800 */
[----:B------:R-:W4:Y:S04]  /*75550*/  LDL.LU R7, [R1+0x3b58] ;  /* 0x003b580001077983 */ /* 0x000f280000300800 */
        /* <DEDUP_REMOVED lines=15> */
[----:B------:R-:W-:-:S03]  /*75650*/  IADD3 R103, P3, PT, R103, R3, RZ ;  /* 0x0000000367677210 */ /* 0x000fc60007f7e0ff */
[----:B-1----:R-:W-:Y:S01]  /*75660*/  IMAD.MOV.U32 R98, RZ, RZ, R102 ;  /* 0x000000ffff627224 */ /* 0x002fe200078e0066 */
[----:B------:R1:W-:Y:S01]  /*75670*/  STL [R1+0x3a70], R102 ;  /* 0x003a706601007387 */ /* 0x0003e20000100800 */
[----:B------:R-:W-:-:S04]  /*75680*/  IMAD.X R109, R109, 0x1, R2, P2 ;  /* 0x000000016d6d7824 */ /* 0x000fc800010e0602 */
[----:B------:R-:W-:Y:S02]  /*75690*/  IMAD.MOV.U32 R99, RZ, RZ, R109 ;  /* 0x000000ffff637224 */ /* 0x000fe400078e006d */
[----:B------:R-:W-:Y:S01]  /*756a0*/  IMAD.X R108, R108, 0x1, R2, P3 ;  /* 0x000000016c6c7824 */ /* 0x000fe200018e0602 */
[----:B------:R-:W-:Y:S04]  /*756b0*/  STL [R1+0x3a6c], R109 ;  /* 0x003a6c6d01007387 */ /* 0x000fe80000100800 */
[----:B------:R3:W-:Y:S04]  /*756c0*/  LDGSTS.E [R6+0x4780], desc[UR40][R98.64], P0 ;  /* 0x0478000062067fae */ /* 0x0007e800081a1028 */
[----:B------:R1:W-:Y:S04]  /*756d0*/  STL [R1+0x3b38], R103 ;  /* 0x003b386701007387 */ /* 0x0003e80000100800 */
[----:B------:R-:W2:Y:S04]  /*756e0*/  LDL.LU R110, [R1+0x3b60] ;  /* 0x003b6000016e7983 */ /* 0x000ea80000300800 */
[----:B------:R-:W-:Y:S04]  /*756f0*/  STL [R1+0x3b34], R108 ;  /* 0x003b346c01007387 */ /* 0x000fe80000100800 */
[----:B-1----:R-:W2:Y:S04]  /*75700*/  LDL.LU R102, [R1+0x3b68] ;  /* 0x003b680001667983 */ /* 0x002ea80000300800 */
[----:B------:R-:W2:Y:S01]  /*75710*/  LDL.LU R111, [R1+0x3b5c] ;  /* 0x003b5c00016f7983 */ /* 0x000ea20000300800 */
[----:B------:R-:W-:Y:S01]  /*75720*/  IADD3 R104, P0, PT, R104, R3, RZ ;  /* 0x0000000368687210 */ /* 0x000fe20007f1e0ff */
[----:B---3--:R-:W-:-:S02]  /*75730*/  IMAD.MOV.U32 R98, RZ, RZ, R103 ;  /* 0x000000ffff627224 */ /* 0x008fc400078e0067 */
[----:B------:R-:W-:Y:S01]  /*75740*/  IMAD.MOV.U32 R99, RZ, RZ, R108 ;  /* 0x000000ffff637224 */ /* 0x000fe200078e006c */
[----:B------:R-:W-:Y:S01]  /*75750*/  IADD3 R100, P2, PT, R100, R3, RZ ;  /* 0x0000000364647210 */ /* 0x000fe20007f5e0ff */
[----:B------:R-:W3:Y:S04]  /*75760*/  LDL.LU R103, [R1+0x3b64] ;  /* 0x003b640001677983 */ /* 0x000ee80000300800 */
[----:B------:R1:W-:Y:S04]  /*75770*/  STL [R1+0x3b40], R104 ;  /* 0x003b406801007387 */ /* 0x0003e80000100800 */
[----:B------:R1:W-:Y:S02]  /*75780*/  LDGSTS.E [R6+0x5400], desc[UR40][R98.64], P1 ;  /* 0x0540000062067fae */ /* 0x0003e400089a1028 */
[----:B-1----:R-:W-:-:S02]  /*75790*/  IMAD.MOV.U32 R98, RZ, RZ, R104 ;  /* 0x000000ffff627224 */ /* 0x002fc400078e0068 */
[--C-:B------:R-:W-:Y:S02]  /*757a0*/  IMAD.X R105, R105, 0x1, R2.reuse, P0 ;  /* 0x0000000169697824 */ /* 0x100fe400000e0602 */
[----:B------:R-:W-:-:S03]  /*757b0*/  IMAD.X R101, R101, 0x1, R2, P2 ;  /* 0x0000000165657824 */ /* 0x000fc600010e0602 */
[----:B------:R1:W-:Y:S04]  /*757c0*/  STL [R1+0x3b3c], R105 ;  /* 0x003b3c6901007387 */ /* 0x0003e80000100800 */
[----:B------:R1:W-:Y:S04]  /*757d0*/  STL [R1+0x3b48], R100 ;  /* 0x003b486401007387 */ /* 0x0003e80000100800 */
[----:B------:R-:W3:Y:S01]  /*757e0*/  LDL.LU R104, [R1+0x3b70] ;  /* 0x003b700001687983 */ /* 0x000ee20000300800 */
[----:B------:R-:W-:-:S03]  /*757f0*/  IMAD.MOV.U32 R99, RZ, RZ, R105 ;  /* 0x000000ffff637224 */ /* 0x000fc600078e0069 */
[----:B------:R1:W-:Y:S01]  /*75800*/  STL [R1+0x3b44], R101 ;  /* 0x003b446501007387 */ /* 0x0003e20000100800 */
[-C--:B----4-:R-:W-:Y:S02]  /*75810*/  IADD3 R106, P0, PT, R106, R3.reuse, RZ ;  /* 0x000000036a6a7210 */ /* 0x090fe40007f1e0ff */
[----:B------:R-:W-:Y:S01]  /*75820*/  IADD3 R7, P2, PT, R7, R3, RZ ;  /* 0x0000000307077210 */ /* 0x000fe20007f5e0ff */
[----:B------:R4:W-:Y:S04]  /*75830*/  LDGSTS.E [R6+0x5480], desc[UR40][R98.64], P1 ;  /* 0x0548000062067fae */ /* 0x0009e800089a1028 */
[----:B-1----:R-:W3:Y:S01]  /*75840*/  LDL.LU R105, [R1+0x3b6c] ;  /* 0x003b6c0001697983 */ /* 0x002ee20000300800 */
[----:B----4-:R-:W-:Y:S02]  /*75850*/  IMAD.MOV.U32 R98, RZ, RZ, R100 ;  /* 0x000000ffff627224 */ /* 0x010fe400078e0064 */
[----:B------:R-:W-:Y:S01]  /*75860*/  IMAD.MOV.U32 R99, RZ, RZ, R101 ;  /* 0x000000ffff637224 */ /* 0x000fe200078e0065 */
[----:B------:R-:W4:Y:S04]  /*75870*/  LDL.LU R100, [R1+0x3c38] ;  /* 0x003c380001647983 */ /* 0x000f280000300800 */
[----:B------:R-:W4:Y:S04]  /*75880*/  LDL.LU R101, [R1+0x3c40] ;  /* 0x003c400001657983 */ /* 0x000f280000300800 */
[----:B------:R-:W-:Y:S04]  /*75890*/  STL [R1+0x3b50], R106 ;  /* 0x003b506a01007387 */ /* 0x000fe80000100800 */
[----:B------:R1:W-:Y:S01]  /*758a0*/  LDGSTS.E [R6+0x5500], desc[UR40][R98.64], P1 ;  /* 0x0550000062067fae */ /* 0x0003e200089a1028 */
[----:B--2---:R-:W-:-:S02]  /*758b0*/  IMAD.X R107, R107, 0x1, R2, P0 ;  /* 0x000000016b6b7824 */ /* 0x004fc400000e0602 */
[----:B------:R-:W-:-:S03]  /*758c0*/  IMAD.X R96, R96, 0x1, R2, P2 ;  /* 0x0000000160607824 */ /* 0x000fc600010e0602 */
[----:B------:R2:W-:Y:S04]  /*758d0*/  STL [R1+0x3b4c], R107 ;  /* 0x003b4c6b01007387 */ /* 0x0005e80000100800 */
[----:B------:R-:W-:Y:S04]  /*758e0*/  STL [R1+0x3b58], R7 ;  /* 0x003b580701007387 */ /* 0x000fe80000100800 */
[----:B------:R-:W4:Y:S04]  /*758f0*/  LDL.LU R109, [R1+0x3c34] ;  /* 0x003c3400016d7983 */ /* 0x000f280000300800 */
[----:B------:R2:W-:Y:S04]  /*75900*/  STL [R1+0x3b54], R96 ;  /* 0x003b546001007387 */ /* 0x0005e80000100800 */
[----:B------:R-:W4:Y:S01]  /*75910*/  LDL.LU R108, [R1+0x3c3c] ;  /* 0x003c3c00016c7983 */ /* 0x000f220000300800 */
        /* <DEDUP_REMOVED lines=10> */
[----:B------:R-:W-:-:S02]  /*759c0*/  IADD3 R110, P0, PT, R110, R3, RZ ;  /* 0x000000036e6e7210 */ /* 0x000fc40007f1e0ff */
[----:B------:R-:W-:-:S03]  /*759d0*/  IADD3 R102, P2, PT, R102, R3, RZ ;  /* 0x0000000366667210 */ /* 0x000fc60007f5e0ff */
[----:B------:R-:W-:Y:S02]  /*759e0*/  IMAD.X R111, R111, 0x1, R2, P0 ;  /* 0x000000016f6f7824 */ /* 0x000fe400000e0602 */
[----:B-1----:R-:W-:Y:S02]  /*759f0*/  IMAD.MOV.U32 R98, RZ, RZ, R110 ;  /* 0x000000ffff627224 */ /* 0x002fe400078e006e */
[----:B------:R-:W-:Y:S01]  /*75a00*/  IMAD.MOV.U32 R99, RZ, RZ, R111 ;  /* 0x000000ffff637224 */ /* 0x000fe200078e006f */
[----:B------:R-:W-:Y:S04]  /*75a10*/  STL [R1+0x3b60], R110 ;  /* 0x003b606e01007387 */ /* 0x000fe80000100800 */
[----:B------:R-:W-:Y:S04]  /*75a20*/  STL [R1+0x3b5c], R111 ;  /* 0x003b5c6f01007387 */ /* 0x000fe80000100800 */
[----:B------:R1:W-:Y:S04]  /*75a30*/  STL [R1+0x3b68], R102 ;  /* 0x003b686601007387 */ /* 0x0003e80000100800 */
[----:B------:R1:W-:Y:S01]  /*75a40*/  LDGSTS.E [R6+0x5680], desc[UR40][R98.64], P1 ;  /* 0x0568000062067fae */ /* 0x0003e200089a1028 */
[----:B---3--:R-:W-:-:S05]  /*75a50*/  IMAD.X R103, R103, 0x1, R2, P2 ;  /* 0x0000000167677824 */ /* 0x008fca00010e0602 */
[----:B------:R3:W-:Y:S01]  /*75a60*/  STL [R1+0x3b64], R103 ;  /* 0x003b646701007387 */ /* 0x0007e20000100800 */
[----:B-1----:R-:W-:Y:S02]  /*75a70*/  IMAD.MOV.U32 R98, RZ, RZ, R102 ;  /* 0x000000ffff627224 */ /* 0x002fe400078e0066 */
[----:B------:R-:W-:Y:S01]  /*75a80*/  IMAD.MOV.U32 R99, RZ, RZ, R103 ;  /* 0x000000ffff637224 */ /* 0x000fe200078e0067 */
[----:B------:R-:W2:Y:S04]  /*75a90*/  LDL.LU R102, [R1+0x3c58] ;  /* 0x003c580001667983 */ /* 0x000ea80000300800 */
[----:B---3--:R-:W3:Y:S04]  /*75aa0*/  LDL.LU R103, [R1+0x3c60] ;  /* 0x003c600001677983 */ /* 0x008ee80000300800 */
[----:B------:R1:W-:Y:S01]  /*75ab0*/  LDGSTS.E [R6+0x5700], desc[UR40][R98.64], P1 ;  /* 0x0570000062067fae */ /* 0x0003e200089a1028 */
[----:B------:R-:W-:-:S04]  /*75ac0*/  UISETP.GT.AND UP1, UPT, UR12, 0x19, UPT ;  /* 0x000000190c00788c */ /* 0x000fc8000bf24270 */
[----:B------:R-:W-:-:S04]  /*75ad0*/  USEL UR10, URZ, 0x4, !UP1 ;  /* 0x00000004ff0a7887 */ /* 0x000fc8000c800000 */
[----:B------:R-:W-:Y:S01]  /*75ae0*/  USEL UR10, UR10, URZ, !UP0 ;  /* 0x000000ff0a0a7287 */ /* 0x000fe2000c000000 */
[----:B------:R-:W-:-:S05]  /*75af0*/  IADD3 R104, P0, PT, R104, R3, RZ ;  /* 0x0000000368687210 */ /* 0x000fca0007f1e0ff */
[----:B------:R-:W-:Y:S01]  /*75b00*/  IMAD.X R105, R105, 0x1, R2, P0 ;  /* 0x0000000169697824 */ /* 0x000fe200000e0602 */
[----:B------:R-:W-:Y:S03]  /*75b10*/  STL [R1+0x3b70], R104 ;  /* 0x003b706801007387 */ /* 0x000fe60000100800 */
[----:B-1----:R-:W-:Y:S01]  /*75b20*/  IMAD.MOV.U32 R99, RZ, RZ, R105 ;  /* 0x000000ffff637224 */ /* 0x002fe200078e0069 */
[----:B------:R1:W-:Y:S01]  /*75b30*/  STL [R1+0x3b6c], R105 ;  /* 0x003b6c6901007387 */ /* 0x0003e20000100800 */
[----:B------:R-:W-:Y:S01]  /*75b40*/  IMAD.MOV.U32 R98, RZ, RZ, R104 ;  /* 0x000000ffff627224 */ /* 0x000fe200078e0068 */
[----:B------:R-:W-:-:S04]  /*75b50*/  ISETP.NE.U32.AND P0, PT, RZ, UR10, PT ;  /* 0x0000000aff007c0c */ /* 0x000fc8000bf05070 */
[----:B------:R4:W-:Y:S04]  /*75b60*/  LDGSTS.E [R6+0x5780], desc[UR40][R98.64], P1 ;  /* 0x0578000062067fae */ /* 0x0009e800089a1028 */
[----:B-1----:R-:W3:Y:S04]  /*75b70*/  LDL.LU R105, [R1+0x3c54] ;  /* 0x003c540001697983 */ /* 0x002ee80000300800 */
[----:B------:R-:W3:Y:S01]  /*75b80*/  LDL.LU R104, [R1+0x3c5c] ;  /* 0x003c5c0001687983 */ /* 0x000ee20000300800 */
[-C--:B----4-:R-:W-:Y:S02]  /*75b90*/  IADD3 R100, P1, PT, R100, R3.reuse, RZ ;  /* 0x0000000364647210 */ /* 0x090fe40007f3e0ff */
[----:B------:R-:W-:-:S03]  /*75ba0*/  IADD3 R101, P2, PT, R101, R3, RZ ;  /* 0x0000000365657210 */ /* 0x000fc60007f5e0ff */
[----:B------:R1:W-:Y:S01]  /*75bb0*/  STL [R1+0x3c38], R100 ;  /* 0x003c386401007387 */ /* 0x0003e20000100800 */
[----:B------:R-:W-:Y:S02]  /*75bc0*/  IMAD.MOV.U32 R98, RZ, RZ, R100 ;  /* 0x000000ffff627224 */ /* 0x000fe400078e0064 */
[--C-:B------:R-:W-:Y:S02]  /*75bd0*/  IMAD.X R109, R109, 0x1, R2.reuse, P1 ;  /* 0x000000016d6d7824 */ /* 0x100fe400008e0602 */
[----:B------:R-:W-:Y:S02]  /*75be0*/  IMAD.X R108, R108, 0x1, R2, P2 ;  /* 0x000000016c6c7824 */ /* 0x000fe400010e0602 */
[----:B------:R-:W-:Y:S01]  /*75bf0*/  IMAD.MOV.U32 R99, RZ, RZ, R109 ;  /* 0x000000ffff637224 */ /* 0x000fe200078e006d */
[----:B------:R-:W-:Y:S04]  /*75c00*/  STL [R1+0x3c34], R109 ;  /* 0x003c346d01007387 */ /* 0x000fe80000100800 */
[----:B------:R4:W-:Y:S04]  /*75c10*/  STL [R1+0x3c40], R101 ;  /* 0x003c406501007387 */ /* 0x0009e80000100800 */
[----:B-1----:R-:W3:Y:S04]  /*75c20*/  LDL.LU R100, [R1+0x3c68] ;  /* 0x003c680001647983 */ /* 0x002ee80000300800 */
[----:B------:R-:W-:Y:S04]  /*75c30*/  STL [R1+0x3c3c], R108 ;  /* 0x003c3c6c01007387 */ /* 0x000fe80000100800 */
[----:B------:R1:W-:Y:S02]  /*75c40*/  LDGSTS.E [R6+0x6400], desc[UR40][R98.64], P0 ;  /* 0x0640000062067fae */ /* 0x0003e400081a1028 */
[----:B-1----:R-:W-:-:S02]  /*75c50*/  IMAD.MOV.U32 R98, RZ, RZ, R101 ;  /* 0x000000ffff627224 */ /* 0x002fc400078e0065 */
[----:B----4-:R-:W4:Y:S01]  /*75c60*/  LDL.LU R101, [R1+0x3c64] ;  /* 0x003c640001657983 */ /* 0x010f220000300800 */
[-C--:B--2---:R-:W-:Y:S02]  /*75c70*/  IADD3 R106, P1, PT, R106, R3.reuse, RZ ;  /* 0x000000036a6a7210 */ /* 0x084fe40007f3e0ff */
[----:B------:R-:W-:-:S03]  /*75c80*/  IADD3 R7, P2, PT, R7, R3, RZ ;  /* 0x0000000307077210 */ /* 0x000fc60007f5e0ff */
[--C-:B------:R-:W-:Y:S02]  /*75c90*/  IMAD.X R107, R107, 0x1, R2.reuse, P1 ;  /* 0x000000016b6b7824 */ /* 0x100fe400008e0602 */
[----:B------:R-:W-:Y:S01]  /*75ca0*/  IMAD.X R96, R96, 0x1, R2, P2 ;  /* 0x0000000160607824 */ /* 0x000fe200010e0602 */
[----:B------:R-:W-:Y:S04]  /*75cb0*/  STL [R1+0x3c48], R106 ;  /* 0x003c486a01007387 */ /* 0x000fe80000100800 */
[----:B------:R-:W-:Y:S04]  /*75cc0*/  STL [R1+0x3c44], R107 ;  /* 0x003c446b01007387 */ /* 0x000fe80000100800 */
[----:B------:R1:W-:Y:S04]  /*75cd0*/  STL [R1+0x3c50], R7 ;  /* 0x003c500701007387 */ /* 0x0003e80000100800 */
[----:B------:R2:W-:Y:S04]  /*75ce0*/  STL [R1+0x3c4c], R96 ;  /* 0x003c4c6001007387 */ /* 0x0005e80000100800 */
[----:B------:R-:W4:Y:S04]  /*75cf0*/  LDL.LU R113, [R1+0x3c6c] ;  /* 0x003c6c0001717983 */ /* 0x000f280000300800 */
[----:B------:R-:W4:Y:S01]  /*75d00*/  LDL.LU R112, [R1+0x3c70] ;  /* 0x003c700001707983 */ /* 0x000f220000300800 */
[----:B------:R-:W-:-:S03]  /*75d10*/  IMAD.MOV.U32 R99, RZ, RZ, R108 ;  /* 0x000000ffff637224 */ /* 0x000fc600078e006c */
[----:B------:R-:W4:Y:S04]  /*75d20*/  LDL.LU R111, [R1+0x3d34] ;  /* 0x003d3400016f7983 */ /* 0x000f280000300800 */
[----:B------:R-:W4:Y:S04]  /*75d30*/  LDL.LU R110, [R1+0x3d38] ;  /* 0x003d3800016e7983 */ /* 0x000f280000300800 */
[----:B------:R1:W-:Y:S02]  /*75d40*/  LDGSTS.E [R6+0x6480], desc[UR40][R98.64], P0 ;  /* 0x0648000062067fae */ /* 0x0003e400081a1028 */
[----:B-1----:R-:W-:-:S02]  /*75d50*/  IMAD.MOV.U32 R98, RZ, RZ, R106 ;  /* 0x000000ffff627224 */ /* 0x002fc400078e006a */
[----:B------:R-:W-:-:S05]  /*75d60*/  IMAD.MOV.U32 R99, RZ, RZ, R107 ;  /* 0x000000ffff637224 */ /* 0x000fca00078e006b */
[----:B------:R1:W-:Y:S01]  /*75d70*/  LDGSTS.E [R6+0x6500], desc[UR40][R98.64], P0 ;  /* 0x0650000062067fae */ /* 0x0003e200081a1028 */
[-C--:B------:R-:W-:Y:S01]  /*75d80*/  IADD3 R102, P1, PT, R102, R3.reuse, RZ ;  /* 0x0000000366667210 */ /* 0x080fe20007f3e0ff */
[----:B-1----:R-:W-:Y:S01]  /*75d90*/  IMAD.MOV.U32 R98, RZ, RZ, R7 ;  /* 0x000000ffff627224 */ /* 0x002fe200078e0007 */
[----:B---3--:R-:W-:Y:S01]  /*75da0*/  IADD3 R103, P2, PT, R103, R3, RZ ;  /* 0x0000000367677210 */ /* 0x008fe20007f5e0ff */
[----:B------:R-:W-:Y:S01]  /*75db0*/  IMAD.MOV.U32 R99, RZ, RZ, R96 ;  /* 0x000000ffff637224 */ /* 0x000fe200078e0060 */
[----:B------:R-:W3:Y:S04]  /*75dc0*/  LDL.LU R7, [R1+0x3d40] ;  /* 0x003d400001077983 */ /* 0x000ee80000300800 */
[----:B--2---:R-:W2:Y:S04]  /*75dd0*/  LDL.LU R96, [R1+0x3d48] ;  /* 0x003d480001607983 */ /* 0x004ea80000300800 */
[----:B------:R1:W-:Y:S04]  /*75de0*/  STL [R1+0x3c58], R102 ;  /* 0x003c586601007387 */ /* 0x0003e80000100800 */
[----:B------:R1:W-:Y:S02]  /*75df0*/  LDGSTS.E [R6+0x6580], desc[UR40][R98.64], P0 ;  /* 0x0658000062067fae */ /* 0x0003e400081a1028 */
[----:B-1----:R-:W-:-:S02]  /*75e00*/  IMAD.MOV.U32 R98, RZ, RZ, R102 ;  /* 0x000000ffff627224 */ /* 0x002fc400078e0066 */
[--C-:B------:R-:W-:Y:S02]  /*75e10*/  IMAD.X R105, R105, 0x1, R2.reuse, P1 ;  /* 0x0000000169697824 */ /* 0x100fe400008e0602 */
[----:B------:R-:W-:-:S03]  /*75e20*/  IMAD.X R104, R104, 0x1, R2, P2 ;  /* 0x0000000168687824 */ /* 0x000fc600010e0602 */
[----:B------:R1:W-:Y:S04]  /*75e30*/  STL [R1+0x3c54], R105 ;  /* 0x003c546901007387 */ /* 0x0003e80000100800 */
[----:B------:R-:W-:Y:S04]  /*75e40*/  STL [R1+0x3c60], R103 ;  /* 0x003c606701007387 */ /* 0x000fe80000100800 */
[----:B------:R-:W2:Y:S04]  /*75e50*/  LDL.LU R107, [R1+0x3d3c] ;  /* 0x003d3c00016b7983 */ /* 0x000ea80000300800 */
[----:B------:R1:W-:Y:S04]  /*75e60*/  STL [R1+0x3c5c], R104 ;  /* 0x003c5c6801007387 */ /* 0x0003e80000100800 */
[----:B------:R-:W2:Y:S04]  /*75e70*/  LDL.LU R102, [R1+0x3d44] ;  /* 0x003d440001667983 */ /* 0x000ea80000300800 */
[----:B------:R-:W2:Y:S01]  /*75e80*/  LDL.LU R106, [R1+0x3d50] ;  /* 0x003d5000016a7983 */ /* 0x000ea20000300800 */
[----:B------:R-:W-:-:S03]  /*75e90*/  IMAD.MOV.U32 R99, RZ, RZ, R105 ;  /* 0x000000ffff637224 */ /* 0x000fc600078e0069 */
[----:B-1----:R-:W2:Y:S04]  /*75ea0*/  LDL.LU R105, [R1+0x3d58] ;  /* 0x003d580001697983 */ /* 0x002ea80000300800 */
[----:B------:R1:W-:Y:S01]  /*75eb0*/  LDGSTS.E [R6+0x6600], desc[UR40][R98.64], P0 ;  /* 0x0660000062067fae */ /* 0x0003e200081a1028 */
[----:B------:R-:W-:-:S05]  /*75ec0*/  IADD3 R100, P1, PT, R100, R3, RZ ;  /* 0x0000000364647210 */ /* 0x000fca0007f3e0ff */
[----:B------:R1:W-:Y:S01]  /*75ed0*/  STL [R1+0x3c68], R100 ;  /* 0x003c686401007387 */ /* 0x0003e20000100800 */
[----:B----4-:R-:W-:-:S05]  /*75ee0*/  IMAD.X R101, R101, 0x1, R2, P1 ;  /* 0x0000000165657824 */ /* 0x010fca00008e0602 */
[----:B------:R4:W-:Y:S04]  /*75ef0*/  STL [R1+0x3c64], R101 ;  /* 0x003c646501007387 */ /* 0x0009e80000100800 */
[----:B------:R-:W2:Y:S04]  /*75f00*/  LDL.LU R108, [R1+0x3d4c] ;  /* 0x003d4c00016c7983 */ /* 0x000ea80000300800 */
[----:B------:R-:W2:Y:S01]  /*75f10*/  LDL.LU R109, [R1+0x3d54] ;  /* 0x003d5400016d7983 */ /* 0x000ea20000300800 */
[----:B-1----:R-:W-:Y:S02]  /*75f20*/  IMAD.MOV.U32 R98, RZ, RZ, R103 ;  /* 0x000000ffff627224 */ /* 0x002fe400078e0067 */
[----:B------:R-:W-:Y:S01]  /*75f30*/  IMAD.MOV.U32 R99, RZ, RZ, R104 ;  /* 0x000000ffff637224 */ /* 0x000fe200078e0068 */
[----:B------:R-:W-:Y:S01]  /*75f40*/  UISETP.GT.AND UP1, UPT, UR12, 0x1d, UPT ;  /* 0x0000001d0c00788c */ /* 0x000fe2000bf24270 */
[----:B------:R-:W2:Y:S04]  /*75f50*/  LDL.LU R104, [R1+0x3d5c] ;  /* 0x003d5c0001687983 */ /* 0x000ea80000300800 */
[----:B------:R1:W-:Y:S01]  /*75f60*/  LDGSTS.E [R6+0x6680], desc[UR40][R98.64], P0 ;  /* 0x0668000062067fae */ /* 0x0003e200081a1028 */
[----:B------:R-:W-:Y:S01]  /*75f70*/  IADD3 R112, P2, PT, R112, R3, RZ ;  /* 0x0000000370707210 */ /* 0x000fe20007f5e0ff */
[----:B------:R-:W-:-:S04]  /*75f80*/  USEL UR10, URZ, 0x4, !UP1 ;  /* 0x00000004ff0a7887 */ /* 0x000fc8000c800000 */
[----:B------:R-:W-:Y:S01]  /*75f90*/  IMAD.X R113, R113, 0x1, R2, P2 ;  /* 0x0000000171717824 */ /* 0x000fe200010e0602 */
[----:B------:R-:W-:Y:S01]  /*75fa0*/  USEL UR10, UR10, URZ, !UP0 ;  /* 0x000000ff0a0a7287 */ /* 0x000fe2000c000000 */
[----:B-1----:R-:W-:Y:S02]  /*75fb0*/  IMAD.MOV.U32 R98, RZ, RZ, R100 ;  /* 0x000000ffff627224 */ /* 0x002fe400078e0064 */
[----:B------:R-:W-:Y:S01]  /*75fc0*/  IMAD.MOV.U32 R99, RZ, RZ, R101 ;  /* 0x000000ffff637224 */ /* 0x000fe200078e0065 */
[----:B------:R-:W2:Y:S04]  /*75fd0*/  LDL.LU R100, [R1+0x3d60] ;  /* 0x003d600001647983 */ /* 0x000ea80000300800 */
[----:B------:R-:W2:Y:S04]  /*75fe0*/  LDL.LU R103, [R1+0x3d64] ;  /* 0x003d640001677983 */ /* 0x000ea80000300800 */
[----:B----4-:R-:W4:Y:S04]  /*75ff0*/  LDL.LU R101, [R1+0x3d68] ;  /* 0x003d680001657983 */ /* 0x010f280000300800 */
[----:B------:R1:W-:Y:S01]  /*76000*/  LDGSTS.E [R6+0x6700], desc[UR40][R98.64], P0 ;  /* 0x0670000062067fae */ /* 0x0003e200081a1028 */
[----:B------:R-:W-:-:S02]  /*76010*/  IADD3 R110, P3, PT, R110, R3, RZ ;  /* 0x000000036e6e7210 */ /* 0x000fc40007f7e0ff */
[----:B------:R-:W-:Y:S01]  /*76020*/  ISETP.NE.U32.AND P1, PT, RZ, UR10, PT ;  /* 0x0000000aff007c0c */ /* 0x000fe2000bf25070 */
[----:B-1----:R-:W-:Y:S02]  /*76030*/  IMAD.MOV.U32 R98, RZ, RZ, R112 ;  /* 0x000000ffff627224 */ /* 0x002fe400078e0070 */
[----:B------:R-:W-:Y:S02]  /*76040*/  IMAD.MOV.U32 R99, RZ, RZ, R113 ;  /* 0x000000ffff637224 */ /* 0x000fe400078e0071 */
[----:B------:R-:W-:-:S03]  /*76050*/  IMAD.X R111, R111, 0x1, R2, P3 ;  /* 0x000000016f6f7824 */ /* 0x000fc600018e0602 */
[----:B------:R1:W-:Y:S04]  /*76060*/  LDGSTS.E [R6+0x6780], desc[UR40][R98.64], P0 ;  /* 0x0678000062067fae */ /* 0x0003e800081a1028 */
[----:B------:R-:W-:Y:S04]  /*76070*/  STL [R1+0x3c70], R112 ;  /* 0x003c707001007387 */ /* 0x000fe80000100800 */
[----:B------:R-:W-:Y:S01]  /*76080*/  STL [R1+0x3c6c], R113 ;  /* 0x003c6c7101007387 */ /* 0x000fe20000100800 */
[-C--:B---3--:R-:W-:Y:S02]  /*76090*/  IADD3 R7, P0, PT, R7, R3.reuse, RZ ;  /* 0x0000000307077210 */ /* 0x088fe40007f1e0ff */
[----:B--2---:R-:W-:Y:S01]  /*760a0*/  IADD3 R96, P2, PT, R96, R3, RZ ;  /* 0x0000000360607210 */ /* 0x004fe20007f5e0ff */
[----:B------:R-:W-:Y:S01]  /*760b0*/  STL [R1+0x3d38], R110 ;  /* 0x003d386e01007387 */ /* 0x000fe20000100800 */
[----:B-1----:R-:W-:-:S02]  /*760c0*/  IMAD.MOV.U32 R98, RZ, RZ, R110 ;  /* 0x000000ffff627224 */ /* 0x002fc400078e006e */
[----:B------:R-:W-:Y:S01]  /*760d0*/  IMAD.MOV.U32 R99, RZ, RZ, R111 ;  /* 0x000000ffff637224 */ /* 0x000fe200078e006f */
[----:B------:R-:W-:Y:S04]  /*760e0*/  STL [R1+0x3d34], R111 ;  /* 0x003d346f01007387 */ /* 0x000fe80000100800 */
[----:B------:R1:W-:Y:S04]  /*760f0*/  STL [R1+0x3d40], R7 ;  /* 0x003d400701007387 */ /* 0x0003e80000100800 */
[----:B------:R2:W-:Y:S02]  /*76100*/  LDGSTS.E [R6+0x7400], desc[UR40][R98.64], P1 ;  /* 0x0740000062067fae */ /* 0x0005e400089a1028 */
[----:B--2---:R-:W-:-:S02]  /*76110*/  IMAD.MOV.U32 R98, RZ, RZ, R7 ;  /* 0x000000ffff627224 */ /* 0x004fc400078e0007 */
[--C-:B------:R-:W-:Y:S02]  /*76120*/  IMAD.X R107, R107, 0x1, R2.reuse, P0 ;  /* 0x000000016b6b7824 */ /* 0x100fe400000e0602 */
[----:B------:R-:W-:-:S03]  /*76130*/  IMAD.X R102, R102, 0x1, R2, P2 ;  /* 0x0000000166667824 */ /* 0x000fc600010e0602 */
[----:B------:R2:W-:Y:S04]  /*76140*/  STL [R1+0x3d3c], R107 ;  /* 0x003d3c6b01007387 */ /* 0x0005e80000100800 */
[----:B------:R-:W-:Y:S04]  /*76150*/  STL [R1+0x3d48], R96 ;  /* 0x003d486001007387 */ /* 0x000fe80000100800 */
[----:B-1----:R-:W3:Y:S01]  /*76160*/  LDL.LU R7, [R1+0x3d70] ;  /* 0x003d700001077983 */ /* 0x002ee20000300800 */
[----:B------:R-:W-:-:S03]  /*76170*/  IMAD.MOV.U32 R99, RZ, RZ, R107 ;  /* 0x000000ffff637224 */ /* 0x000fc600078e006b */
[----:B------:R1:W-:Y:S01]  /*76180*/  STL [R1+0x3d44], R102 ;  /* 0x003d446601007387 */ /* 0x0003e20000100800 */
[-C--:B------:R-:W-:Y:S02]  /*76190*/  IADD3 R106, P0, PT, R106, R3.reuse, RZ ;  /* 0x000000036a6a7210 */ /* 0x080fe40007f1e0ff */
[----:B------:R-:W-:Y:S01]  /*761a0*/  IADD3 R105, P2, PT, R105, R3, RZ ;  /* 0x0000000369697210 */ /* 0x000fe20007f5e0ff */
[----:B------:R1:W-:Y:S04]  /*761b0*/  LDGSTS.E [R6+0x7480], desc[UR40][R98.64], P1 ;  /* 0x0748000062067fae */ /* 0x0003e800089a1028 */
[----:B--2---:R-:W2:Y:S01]  /*761c0*/  LDL.LU R107, [R1+0x3d6c] ;  /* 0x003d6c00016b7983 */ /* 0x004ea20000300800 */
[----:B-1----:R-:W-:Y:S02]  /*761d0*/  IMAD.MOV.U32 R98, RZ, RZ, R96 ;  /* 0x000000ffff627224 */ /* 0x002fe400078e0060 */
[----:B------:R-:W-:-:S02]  /*761e0*/  IMAD.MOV.U32 R99, RZ, RZ, R102 ;  /* 0x000000ffff637224 */ /* 0x000fc400078e0066 */
[----:B------:R-:W2:Y:S04]  /*761f0*/  LDL.LU R102, [R1+0x3678] ;  /* 0x0036780001667983 */ /* 0x000ea80000300800 */
[----:B------:R-:W2:Y:S04]  /*76200*/  LDL.LU R96, [R1+0x3680] ;  /* 0x0036800001607983 */ /* 0x000ea80000300800 */
[----:B------:R-:W-:Y:S04]  /*76210*/  STL [R1+0x3d50], R106 ;  /* 0x003d506a01007387 */ /* 0x000fe80000100800 */
[----:B------:R1:W-:Y:S02]  /*76220*/  LDGSTS.E [R6+0x7500], desc[UR40][R98.64], P1 ;  /* 0x0750000062067fae */ /* 0x0003e400089a1028 */
[----:B-1----:R-:W-:-:S02]  /*76230*/  IMAD.MOV.U32 R98, RZ, RZ, R106 ;  /* 0x000000ffff627224 */ /* 0x002fc400078e006a */
[--C-:B------:R-:W-:Y:S02]  /*76240*/  IMAD.X R108, R108, 0x1, R2.reuse, P0 ;  /* 0x000000016c6c7824 */ /* 0x100fe400000e0602 */
[----:B------:R-:W-:Y:S02]  /*76250*/  IMAD.X R109, R109, 0x1, R2, P2 ;  /* 0x000000016d6d7824 */ /* 0x000fe400010e0602 */
[----:B------:R-:W-:Y:S01]  /*76260*/  IMAD.MOV.U32 R99, RZ, RZ, R108 ;  /* 0x000000ffff637224 */ /* 0x000fe200078e006c */
[----:B------:R1:W-:Y:S04]  /*76270*/  STL [R1+0x3d4c], R108 ;  /* 0x003d4c6c01007387 */ /* 0x0003e80000100800 */
[----:B------:R4:W-:Y:S04]  /*76280*/  STL [R1+0x3d58], R105 ;  /* 0x003d586901007387 */ /* 0x0009e80000100800 */
[----:B------:R4:W-:Y:S04]  /*76290*/  LDGSTS.E [R6+0x7580], desc[UR40][R98.64], P1 ;  /* 0x0758000062067fae */ /* 0x0009e800089a1028 */
[----:B-1----:R-:W2:Y:S04]  /*762a0*/  LDL.LU R108, [R1+0x3674] ;  /* 0x00367400016c7983 */ /* 0x002ea80000300800 */
[----:B------:R1:W-:Y:S04]  /*762b0*/  STL [R1+0x3d54], R109 ;  /* 0x003d546d01007387 */ /* 0x0003e80000100800 */
[----:B------:R-:W2:Y:S01]  /*762c0*/  LDL.LU R106, [R1+0x367c] ;  /* 0x00367c00016a7983 */ /* 0x000ea20000300800 */
[-C--:B------:R-:W-:Y:S01]  /*762d0*/  IADD3 R100, P0, PT, R100, R3.reuse, RZ ;  /* 0x0000000364647210 */ /* 0x080fe20007f1e0ff */
[----:B----4-:R-:W-:Y:S01]  /*762e0*/  IMAD.MOV.U32 R98, RZ, RZ, R105 ;  /* 0x000000ffff627224 */ /* 0x010fe200078e0069 */
[----:B------:R-:W-:Y:S01]  /*762f0*/  IADD3 R101, P2, PT, R101, R3, RZ ;  /* 0x0000000365657210 */ /* 0x000fe20007f5e0ff */
[----:B------:R-:W4:Y:S02]  /*76300*/  S2R R105, SR_TID.X ;  /* 0x0000000000697919 */ /* 0x000f240000002100 */
[----:B------:R-:W-:-:S02]  /*76310*/  IMAD.X R104, R104, 0x1, R2, P0 ;  /* 0x0000000168687824 */ /* 0x000fc400000e0602 */
[----:B------:R-:W-:Y:S01]  /*76320*/  IMAD.MOV.U32 R99, RZ, RZ, R109 ;  /* 0x000000ffff637224 */ /* 0x000fe200078e006d */
[----:B------:R1:W-:Y:S01]  /*76330*/  STL [R1+0x3d60], R100 ;  /* 0x003d606401007387 */ /* 0x0003e20000100800 */
[----:B------:R-:W-:-:S03]  /*76340*/  IMAD.X R103, R103, 0x1, R2, P2 ;  /* 0x0000000167677824 */ /* 0x000fc600010e0602 */
[----:B------:R-:W-:Y:S04]  /*76350*/  STL [R1+0x3d5c], R104 ;  /* 0x003d5c6801007387 */ /* 0x000fe80000100800 */
[----:B------:R-:W-:Y:S04]  /*76360*/  STL [R1+0x3d68], R101 ;  /* 0x003d686501007387 */ /* 0x000fe80000100800 */
[----:B-1----:R-:W2:Y:S04]  /*76370*/  LDL.LU R109, [R1+0x3688] ;  /* 0x00368800016d7983 */ /* 0x002ea80000300800 */
[----:B------:R1:W-:Y:S04]  /*76380*/  LDGSTS.E [R6+0x7600], desc[UR40][R98.64], P1 ;  /* 0x0760000062067fae */ /* 0x0003e800089a1028 */
[----:B------:R4:W-:Y:S01]  /*76390*/  STL [R1+0x3d64], R103 ;  /* 0x003d646701007387 */ /* 0x0009e20000100800 */
[----:B-1----:R-:W-:-:S03]  /*763a0*/  IMAD.MOV.U32 R98, RZ, RZ, R100 ;  /* 0x000000ffff627224 */ /* 0x002fc600078e0064 */
[----:B------:R-:W2:Y:S04]  /*763b0*/  LDL.LU R100, [R1+0x3690] ;  /* 0x0036900001647983 */ /* 0x000ea80000300800 */
[----:B------:R-:W2:Y:S01]  /*763c0*/  LDL.LU R110, [R1+0x3684] ;  /* 0x00368400016e7983 */ /* 0x000ea20000300800 */
[----:B------:R-:W-:-:S05]  /*763d0*/  IMAD.MOV.U32 R99, RZ, RZ, R104 ;  /* 0x000000ffff637224 */ /* 0x000fca00078e0068 */
[----:B------:R1:W-:Y:S02]  /*763e0*/  LDGSTS.E [R6+0x7680], desc[UR40][R98.64], P1 ;  /* 0x0768000062067fae */ /* 0x0003e400089a1028 */
[----:B-1----:R-:W-:Y:S02]  /*763f0*/  IMAD.MOV.U32 R98, RZ, RZ, R101 ;  /* 0x000000ffff627224 */ /* 0x002fe400078e0065 */
[----:B------:R-:W-:Y:S02]  /*76400*/  IMAD.MOV.U32 R99, RZ, RZ, R103 ;  /* 0x000000ffff637224 */ /* 0x000fe400078e0067 */
[----:B----4-:R-:W4:Y:S04]  /*76410*/  LDL.LU R103, [R1+0x368c] ;  /* 0x00368c0001677983 */ /* 0x010f280000300800 */
[----:B------:R-:W4:Y:S04]  /*76420*/  LDL.LU R104, [R1+0x3698] ;  /* 0x0036980001687983 */ /* 0x000f280000300800 */
[----:B------:R-:W4:Y:S04]  /*76430*/  LDL.LU R101, [R1+0x36a0] ;  /* 0x0036a00001657983 */ /* 0x000f280000300800 */
[----:B------:R1:W-:Y:S01]  /*76440*/  LDGSTS.E [R6+0x7700], desc[UR40][R98.64], P1 ;  /* 0x0770000062067fae */ /* 0x0003e200089a1028 */
[----:B------:R-:W-:-:S02]  /*76450*/  LOP3.LUT R113, R105, 0x1f, RZ, 0xc0, !PT ;  /* 0x0000001f69717812 */ /* 0x000fc400078ec0ff */
[----:B---3--:R-:W-:-:S05]  /*76460*/  IADD3 R7, P0, PT, R7, R3, RZ ;  /* 0x0000000307077210 */ /* 0x008fca0007f1e0ff */
[----:B--2---:R-:W-:Y:S01]  /*76470*/  IMAD.X R107, R107, 0x1, R2, P0 ;  /* 0x000000016b6b7824 */ /* 0x004fe200000e0602 */
[----:B------:R-:W-:Y:S03]  /*76480*/  STL [R1+0x3d70], R7 ;  /* 0x003d700701007387 */ /* 0x000fe60000100800 */
[----:B-1----:R-:W-:Y:S01]  /*76490*/  IMAD.MOV.U32 R99, RZ, RZ, R107 ;  /* 0x000000ffff637224 */ /* 0x002fe200078e006b */
[----:B------:R1:W-:Y:S01]  /*764a0*/  STL [R1+0x3d6c], R107 ;  /* 0x003d6c6b01007387 */ /* 0x0003e20000100800 */
[----:B------:R-:W-:-:S05]  /*764b0*/  IMAD.MOV.U32 R98, RZ, RZ, R7 ;  /* 0x000000ffff627224 */ /* 0x000fca00078e0007 */
[----:B------:R2:W-:Y:S04]  /*764c0*/  LDGSTS.E [R6+0x7780], desc[UR40][R98.64], P1 ;  /* 0x0778000062067fae */ /* 0x0005e800089a1028 */
[----:B-1----:R-:W3:Y:S04]  /*764d0*/  LDL.LU R107, [R1+0x3694] ;  /* 0x00369400016b7983 */ /* 0x002ee80000300800 */
[----:B------:R-:W3:Y:S01]  /*764e0*/  LDL.LU R105, [R1+0x369c] ;  /* 0x00369c0001697983 */ /* 0x000ee20000300800 */
[-C--:B------:R-:W-:Y:S02]  /*764f0*/  IADD3 R102, P1, PT, R102, R3.reuse, RZ ;  /* 0x0000000366667210 */ /* 0x080fe40007f3e0ff */
[----:B------:R-:W-:-:S03]  /*76500*/  IADD3 R96, P2, PT, R96, R3, RZ ;  /* 0x0000000360607210 */ /* 0x000fc60007f5e0ff */
[----:B------:R1:W-:Y:S01]  /*76510*/  STL [R1+0x3678], R102 ;  /* 0x0036786601007387 */ /* 0x0003e20000100800 */
[----:B--2---:R-:W-:Y:S02]  /*76520*/  IMAD.MOV.U32 R98, RZ, RZ, R102 ;  /* 0x000000ffff627224 */ /* 0x004fe400078e0066 */
[--C-:B------:R-:W-:Y:S02]  /*76530*/  IMAD.X R108, R108, 0x1, R2.reuse, P1 ;  /* 0x000000016c6c7824 */ /* 0x100fe400008e0602 */
[----:B------:R-:W-:-:S03]  /*76540*/  IMAD.X R106, R106, 0x1, R2, P2 ;  /* 0x000000016a6a7824 */ /* 0x000fc600010e0602 */
[----:B------:R2:W-:Y:S04]  /*76550*/  STL [R1+0x3674], R108 ;  /* 0x0036746c01007387 */ /* 0x0005e80000100800 */
[----:B------:R2:W-:Y:S04]  /*76560*/  STL [R1+0x3680], R96 ;  /* 0x0036806001007387 */ /* 0x0005e80000100800 */
[----:B------:R2:W-:Y:S04]  /*76570*/  STL [R1+0x367c], R106 ;  /* 0x00367c6a01007387 */ /* 0x0005e80000100800 */
[----:B-1----:R-:W3:Y:S01]  /*76580*/  LDL.LU R102, [R1+0x36a8] ;  /* 0x0036a80001667983 */ /* 0x002ee20000300800 */
[----:B------:R-:W-:-:S03]  /*76590*/  IMAD.MOV.U32 R99, RZ, RZ, R108 ;  /* 0x000000ffff637224 */ /* 0x000fc600078e006c */
[----:B--2---:R-:W2:Y:S01]  /*765a0*/  LDL.LU R108, [R1+0x36a4] ;  /* 0x0036a400016c7983 */ /* 0x004ea20000300800 */
[----:B------:R-:W-:-:S04]  /*765b0*/  UISETP.GT.AND UP1, UPT, UR12, 0x2, UPT ;  /* 0x000000020c00788c */ /* 0x000fc8000bf24270 */
[----:B------:R-:W-:-:S04]  /*765c0*/  USEL UR10, URZ, 0x4, !UP1 ;  /* 0x00000004ff0a7887 */ /* 0x000fc8000c800000 */
[----:B------:R-:W-:Y:S01]  /*765d0*/  USEL UR10, UR10, URZ, !UP0 ;  /* 0x000000ff0a0a7287 */ /* 0x000fe2000c000000 */
[----:B------:R-:W-:-:S05]  /*765e0*/  IMAD.SHL.U32 R113, R113, 0x4, RZ ;  /* 0x0000000471717824 */ /* 0x000fca00078e00ff */
[----:B------:R-:W-:Y:S02]  /*765f0*/  ISETP.NE.U32.AND P0, PT, RZ, UR10, PT ;  /* 0x0000000aff007c0c */ /* 0x000fe4000bf05070 */
[----:B------:R-:W-:Y:S02]  /*76600*/  LOP3.LUT R7, R113, 0x40, RZ, 0x3c, !PT ;  /* 0x0000004071077812 */ /* 0x000fe400078e3cff */
[----:B------:R-:W-:-:S03]  /*76610*/  IADD3 R109, P1, PT, R109, R3, RZ ;  /* 0x000000036d6d7210 */ /* 0x000fc60007f3e0ff */
[----:B------:R-:W-:Y:S02]  /*76620*/  VIADD R7, R7, UR13 ;  /* 0x0000000d07077c36 */ /* 0x000fe40008000000 */
[----:B------:R-:W-:Y:S01]  /*76630*/  IMAD.X R110, R110, 0x1, R2, P1 ;  /* 0x000000016e6e7824 */ /* 0x000fe200008e0602 */
[----:B------:R-:W-:-:S03]  /*76640*/  IADD3 R100, P2, PT, R100, R3, RZ ;  /* 0x0000000364647210 */ /* 0x000fc60007f5e0ff */
[----:B------:R1:W-:Y:S02]  /*76650*/  LDGSTS.E [R7+0x800], desc[UR40][R98.64], P0 ;  /* 0x0080000062077fae */ /* 0x0003e400081a1028 */
[----:B-1----:R-:W-:Y:S02]  /*76660*/  IMAD.MOV.U32 R98, RZ, RZ, R96 ;  /* 0x000000ffff627224 */ /* 0x002fe400078e0060 */
[----:B------:R-:W-:Y:S01]  /*76670*/  IMAD.MOV.U32 R99, RZ, RZ, R106 ;  /* 0x000000ffff637224 */ /* 0x000fe200078e006a */
[----:B------:R-:W2:Y:S04]  /*76680*/  LDL.LU R96, [R1+0x36b0] ;  /* 0x0036b00001607983 */ /* 0x000ea80000300800 */
[----:B------:R-:W2:Y:S04]  /*76690*/  LDL.LU R106, [R1+0x3778] ;  /* 0x00377800016a7983 */ /* 0x000ea80000300800 */
[----:B------:R-:W-:Y:S04]  /*766a0*/  STL [R1+0x3688], R109 ;  /* 0x0036886d01007387 */ /* 0x000fe80000100800 */
[----:B------:R1:W-:Y:S04]  /*766b0*/  STL [R1+0x3684], R110 ;  /* 0x0036846e01007387 */ /* 0x0003e80000100800 */
[----:B------:R1:W-:Y:S04]  /*766c0*/  LDGSTS.E [R7+0x880], desc[UR40][R98.64], P0 ;  /* 0x0088000062077fae */ /* 0x0003e800081a1028 */
[----:B------:R-:W-:Y:S01]  /*766d0*/  STL [R1+0x3690], R100 ;  /* 0x0036906401007387 */ /* 0x000fe20000100800 */
[----:B----4-:R-:W-:Y:S01]  /*766e0*/  IMAD.X R103, R103, 0x1, R2, P2 ;  /* 0x0000000167677824 */ /* 0x010fe200010e0602 */
[----:B------:R-:W-:Y:S01]  /*766f0*/  IADD3 R104, P1, PT, R104, R3, RZ ;  /* 0x0000000368687210 */ /* 0x000fe20007f3e0ff */
[----:B-1----:R-:W-:-:S02]  /*76700*/  IMAD.MOV.U32 R99, RZ, RZ, R110 ;  /* 0x000000ffff637224 */ /* 0x002fc400078e006e */
[----:B------:R-:W4:Y:S01]  /*76710*/  LDL.LU R110, [R1+0x36ac] ;  /* 0x0036ac00016e7983 */ /* 0x000f220000300800 */
[----:B------:R-:W-:-:S03]  /*76720*/  IMAD.MOV.U32 R98, RZ, RZ, R109 ;  /* 0x000000ffff627224 */ /* 0x000fc600078e006d */
[----:B------:R1:W-:Y:S04]  /*76730*/  STL [R1+0x368c], R103 ;  /* 0x00368c6701007387 */ /* 0x0003e80000100800 */
[----:B------:R-:W4:Y:S01]  /*76740*/  LDL.LU R109, [R1+0x3774] ;  /* 0x00377400016d7983 */ /* 0x000f220000300800 */
[----:B------:R-:W-:-:S03]  /*76750*/  IADD3 R101, P2, PT, R101, R3, RZ ;  /* 0x0000000365657210 */ /* 0x000fc60007f5e0ff */
[----:B------:R1:W-:Y:S02]  /*76760*/  LDGSTS.E [R7+0x900], desc[UR40][R98.64], P0 ;  /* 0x0090000062077fae */ /* 0x0003e400081a1028 */
[----:B-1----:R-:W-:Y:S02]  /*76770*/  IMAD.MOV.U32 R98, RZ, RZ, R100 ;  /* 0x000000ffff627224 */ /* 0x002fe400078e0064 */
[----:B------:R-:W-:Y:S02]  /*76780*/  IMAD.MOV.U32 R99, RZ, RZ, R103 ;  /* 0x000000ffff637224 */ /* 0x000fe400078e0067 */
[----:B------:R-:W4:Y:S04]  /*76790*/  LDL.LU R103, [R1+0x3780] ;  /* 0x0037800001677983 */ /* 0x000f280000300800 */
[----:B------:R-:W4:Y:S04]  /*767a0*/  LDL.LU R100, [R1+0x3788] ;  /* 0x0037880001647983 */ /* 0x000f280000300800 */
[----:B------:R-:W-:Y:S04]  /*767b0*/  STL [R1+0x3698], R104 ;  /* 0x0036986801007387 */ /* 0x000fe80000100800 */
[----:B------:R1:W-:Y:S02]  /*767c0*/  LDGSTS.E [R7+0x980], desc[UR40][R98.64], P0 ;  /* 0x0098000062077fae */ /* 0x0003e400081a1028 */
[----:B-1----:R-:W-:-:S02]  /*767d0*/  IMAD.MOV.U32 R98, RZ, RZ, R104 ;  /* 0x000000ffff627224 */ /* 0x002fc400078e0068 */
[--C-:B---3--:R-:W-:Y:S02]  /*767e0*/  IMAD.X R107, R107, 0x1, R2.reuse, P1 ;  /* 0x000000016b6b7824 */ /* 0x108fe400008e0602 */
[----:B------:R-:W-:Y:S02]  /*767f0*/  IMAD.X R105, R105, 0x1, R2, P2 ;  /* 0x0000000169697824 */ /* 0x000fe400010e0602 */
[----:B------:R-:W-:Y:S01]  /*76800*/  IMAD.MOV.U32 R99, RZ, RZ, R107 ;  /* 0x000000ffff637224 */ /* 0x000fe200078e006b */
[----:B------:R1:W-:Y:S04]  /*76810*/  STL [R1+0x3694], R107 ;  /* 0x0036946b01007387 */ /* 0x0003e80000100800 */
        /* <DEDUP_REMOVED lines=10> */
[----:B------:R-:W-:-:S05]  /*768c0*/  IADD3 R102, P1, PT, R102, R3, RZ ;  /* 0x0000000366667210 */ /* 0x000fca0007f3e0ff */
[----:B--2---:R-:W-:Y:S01]  /*768d0*/  IMAD.X R108, R108, 0x1, R2, P1 ;  /* 0x000000016c6c7824 */ /* 0x004fe200008e0602 */
        /* <DEDUP_REMOVED lines=11> */
[-C--:B------:R-:W-:Y:S02]  /*76990*/  IADD3 R96, P2, PT, R96, R3.reuse, RZ ;  /* 0x0000000360607210 */ /* 0x080fe40007f5e0ff */
[----:B------:R-:W-:-:S03]  /*769a0*/  IADD3 R106, P3, PT, R106, R3, RZ ;  /* 0x000000036a6a7210 */ /* 0x000fc60007f7e0ff */
[----:B-1----:R-:W-:Y:S01]  /*769b0*/  IMAD.MOV.U32 R98, RZ, RZ, R96 ;  /* 0x000000ffff627224 */ /* 0x002fe200078e0060 */
[----:B------:R1:W-:Y:S01]  /*769c0*/  STL [R1+0x36b0], R96 ;  /* 0x0036b06001007387 */ /* 0x0003e20000100800 */
[----:B----4-:R-:W-:-:S04]  /*769d0*/  IMAD.X R110, R110, 0x1, R2, P2 ;  /* 0x000000016e6e7824 */ /* 0x010fc800010e0602 */
        /* <DEDUP_REMOVED lines=10> */
[----:B----4-:R-:W-:-:S02]  /*76a80*/  IMAD.MOV.U32 R98, RZ, RZ, R106 ;  /* 0x000000ffff627224 */ /* 0x010fc400078e006a */
[----:B------:R-:W-:Y:S01]  /*76a90*/  IMAD.MOV.U32 R99, RZ, RZ, R109 ;  /* 0x000000ffff637224 */ /* 0x000fe200078e006d */
[----:B------:R-:W-:Y:S01]  /*76aa0*/  IADD3 R100, P2, PT, R100, R3, RZ ;  /* 0x0000000364647210 */ /* 0x000fe20007f5e0ff */
[----:B------:R-:W4:Y:S04]  /*76ab0*/  LDL.LU R106, [R1+0x37a4] ;  /* 0x0037a400016a7983 */ /* 0x000f280000300800 */
[----:B------:R1:W-:Y:S04]  /*76ac0*/  STL [R1+0x3780], R103 ;  /* 0x0037806701007387 */ /* 0x0003e80000100800 */
[----:B------:R1:W-:Y:S02]  /*76ad0*/  LDGSTS.E [R7+0x1800], desc[UR40][R98.64], P1 ;  /* 0x0180000062077fae */ /* 0x0003e400089a1028 */
[----:B-1----:R-:W-:-:S02]  /*76ae0*/  IMAD.MOV.U32 R98, RZ, RZ, R103 ;  /* 0x000000ffff627224 */ /* 0x002fc400078e0067 */
[--C-:B------:R-:W-:Y:S02]  /*76af0*/  IMAD.X R107, R107, 0x1, R2.reuse, P0 ;  /* 0x000000016b6b7824 */ /* 0x100fe400000e0602 */
[----:B------:R-:W-:-:S03]  /*76b00*/  IMAD.X R104, R104, 0x1, R2, P2 ;  /* 0x0000000168687824 */ /* 0x000fc600010e0602 */
[----:B------:R1:W-:Y:S04]  /*76b10*/  STL [R1+0x377c], R107 ;  /* 0x00377c6b01007387 */ /* 0x0003e80000100800 */
[----:B------:R1:W-:Y:S04]  /*76b20*/  STL [R1+0x3788], R100 ;  /* 0x0037886401007387 */ /* 0x0003e80000100800 */
[----:B------:R-:W4:Y:S01]  /*76b30*/  LDL.LU R103, [R1+0x37b0] ;  /* 0x0037b00001677983 */ /* 0x000f220000300800 */
[----:B------:R-:W-:-:S03]  /*76b40*/  IMAD.MOV.U32 R99, RZ, RZ, R107 ;  /* 0x000000ffff637224 */ /* 0x000fc600078e006b */
[----:B------:R1:W-:Y:S01]  /*76b50*/  STL [R1+0x3784], R104 ;  /* 0x0037846801007387 */ /* 0x0003e20000100800 */
[-C--:B---3--:R-:W-:Y:S02]  /*76b60*/  IADD3 R105, P0, PT, R105, R3.reuse, RZ ;  /* 0x0000000369697210 */ /* 0x088fe40007f1e0ff */
[----:B------:R-:W-:Y:S01]  /*76b70*/  IADD3 R101, P2, PT, R101, R3, RZ ;  /* 0x0000000365657210 */ /* 0x000fe20007f5e0ff */
[----:B------:R3:W-:Y:S04]  /*76b80*/  LDGSTS.E [R7+0x1880], desc[UR40][R98.64], P1 ;  /* 0x0188000062077fae */ /* 0x0007e800089a1028 */
[----:B-1----:R-:W4:Y:S01]  /*76b90*/  LDL.LU R107, [R1+0x37ac] ;  /* 0x0037ac00016b7983 */ /* 0x002f220000300800 */
[----:B---3--:R-:W-:Y:S02]  /*76ba0*/  IMAD.MOV.U32 R98, RZ, RZ, R100 ;  /* 0x000000ffff627224 */ /* 0x008fe400078e0064 */
[----:B------:R-:W-:Y:S01]  /*76bb0*/  IMAD.MOV.U32 R99, RZ, RZ, R104 ;  /* 0x000000ffff637224 */ /* 0x000fe200078e0068 */
[----:B------:R-:W3:Y:S04]  /*76bc0*/  LDL.LU R100, [R1+0x3878] ;  /* 0x0038780001647983 */ /* 0x000ee80000300800 */
[----:B------:R-:W3:Y:S04]  /*76bd0*/  LDL.LU R104, [R1+0x3880] ;  /* 0x0038800001687983 */ /* 0x000ee80000300800 */
[----:B------:R-:W-:Y:S04]  /*76be0*/  STL [R1+0x3790], R105 ;  /* 0x0037906901007387 */ /* 0x000fe80000100800 */
[----:B------:R1:W-:Y:S01]  /*76bf0*/  LDGSTS.E [R7+0x1900], desc[UR40][R98.64], P1 ;  /* 0x0190000062077fae */ /* 0x0003e200089a1028 */
[----:B--2---:R-:W-:-:S02]  /*76c00*/  IMAD.X R108, R108, 0x1, R2, P0 ;  /* 0x000000016c6c7824 */ /* 0x004fc400000e0602 */
[----:B------:R-:W-:-:S03]  /*76c10*/  IMAD.X R102, R102, 0x1, R2, P2 ;  /* 0x0000000166667824 */ /* 0x000fc600010e0602 */
[----:B------:R2:W-:Y:S04]  /*76c20*/  STL [R1+0x378c], R108 ;  /* 0x00378c6c01007387 */ /* 0x0005e80000100800 */
[----:B------:R-:W-:Y:S04]  /*76c30*/  STL [R1+0x3798], R101 ;  /* 0x0037986501007387 */ /* 0x000fe80000100800 */
[----:B------:R-:W3:Y:S04]  /*76c40*/  LDL.LU R110, [R1+0x3874] ;  /* 0x00387400016e7983 */ /* 0x000ee80000300800 */
[----:B------:R2:W-:Y:S04]  /*76c50*/  STL [R1+0x3794], R102 ;  /* 0x0037946601007387 */ /* 0x0005e80000100800 */
[----:B------:R-:W3:Y:S01]  /*76c60*/  LDL.LU R109, [R1+0x387c] ;  /* 0x00387c00016d7983 */ /* 0x000ee20000300800 */
[----:B-1----:R-:W-:-:S02]  /*76c70*/  IMAD.MOV.U32 R98, RZ, RZ, R105 ;  /* 0x000000ffff627224 */ /* 0x002fc400078e0069 */
[----:B------:R-:W-:Y:S02]  /*76c80*/  IMAD.MOV.U32 R99, RZ, RZ, R108 ;  /* 0x000000ffff637224 */ /* 0x000fe400078e006c */
[----:B--2---:R-:W2:Y:S04]  /*76c90*/  LDL.LU R108, [R1+0x3884] ;  /* 0x00388400016c7983 */ /* 0x004ea80000300800 */
[----:B------:R1:W-:Y:S02]  /*76ca0*/  LDGSTS.E [R7+0x1980], desc[UR40][R98.64], P1 ;  /* 0x0198000062077fae */ /* 0x0003e400089a1028 */
[----:B-1----:R-:W-:Y:S02]  /*76cb0*/  IMAD.MOV.U32 R99, RZ, RZ, R102 ;  /* 0x000000ffff637224 */ /* 0x002fe400078e0066 */
[----:B------:R-:W2:Y:S01]  /*76cc0*/  LDL.LU R102, [R1+0x3888] ;  /* 0x0038880001667983 */ /* 0x000ea20000300800 */
[----:B------:R-:W-:-:S03]  /*76cd0*/  IMAD.MOV.U32 R98, RZ, RZ, R101 ;  /* 0x000000ffff627224 */ /* 0x000fc600078e0065 */
[----:B------:R-:W2:Y:S04]  /*76ce0*/  LDL.LU R105, [R1+0x388c] ;  /* 0x00388c0001697983 */ /* 0x000ea80000300800 */
[----:B------:R-:W2:Y:S04]  /*76cf0*/  LDL.LU R101, [R1+0x3890] ;  /* 0x0038900001657983 */ /* 0x000ea80000300800 */
[----:B------:R1:W-:Y:S01]  /*76d00*/  LDGSTS.E [R7+0x1a00], desc[UR40][R98.64], P1 ;  /* 0x01a0000062077fae */ /* 0x0003e200089a1028 */
[-C--:B------:R-:W-:Y:S02]  /*76d10*/  IADD3 R111, P0, PT, R111, R3.reuse, RZ ;  /* 0x000000036f6f7210 */ /* 0x080fe40007f1e0ff */
[----:B------:R-:W-:-:S03]  /*76d20*/  IADD3 R96, P2, PT, R96, R3, RZ ;  /* 0x0000000360607210 */ /* 0x000fc60007f5e0ff */
[----:B------:R-:W-:Y:S02]  /*76d30*/  IMAD.X R112, R112, 0x1, R2, P0 ;  /* 0x0000000170707824 */ /* 0x000fe400000e0602 */
[----:B-1----:R-:W-:Y:S02]  /*76d40*/  IMAD.MOV.U32 R98, RZ, RZ, R111 ;  /* 0x000000ffff627224 */ /* 0x002fe400078e006f */
[----:B------:R-:W-:Y:S01]  /*76d50*/  IMAD.MOV.U32 R99, RZ, RZ, R112 ;  /* 0x000000ffff637224 */ /* 0x000fe200078e0070 */
[----:B------:R-:W-:Y:S04]  /*76d60*/  STL [R1+0x37a0], R111 ;  /* 0x0037a06f01007387 */ /* 0x000fe80000100800 */
[----:B------:R-:W-:Y:S04]  /*76d70*/  STL [R1+0x379c], R112 ;  /* 0x00379c7001007387 */ /* 0x000fe80000100800 */
[----:B------:R-:W-:Y:S04]  /*76d80*/  STL [R1+0x37a8], R96 ;  /* 0x0037a86001007387 */ /* 0x000fe80000100800 */
[----:B------:R1:W-:Y:S01]  /*76d90*/  LDGSTS.E [R7+0x1a80], desc[UR40][R98.64], P1 ;  /* 0x01a8000062077fae */ /* 0x0003e200089a1028 */
[----:B----4-:R-:W-:-:S05]  /*76da0*/  IMAD.X R106, R106, 0x1, R2, P2 ;  /* 0x000000016a6a7824 */ /* 0x010fca00010e0602 */
[----:B------:R4:W-:Y:S01]  /*76db0*/  STL [R1+0x37a4], R106 ;  /* 0x0037a46a01007387 */ /* 0x0009e20000100800 */
[----:B-1----:R-:W-:Y:S02]  /*76dc0*/  IMAD.MOV.U32 R98, RZ, RZ, R96 ;  /* 0x000000ffff627224 */ /* 0x002fe400078e0060 */
[----:B------:R-:W-:Y:S02]  /*76dd0*/  IMAD.MOV.U32 R99, RZ, RZ, R106 ;  /* 0x000000ffff637224 */ /* 0x000fe400078e006a */
[----:B----4-:R-:W4:Y:S04]  /*76de0*/  LDL.LU R106, [R1+0x3898] ;  /* 0x00389800016a7983 */ /* 0x010f280000300800 */
[----:B------:R-:W4:Y:S04]  /*76df0*/  LDL.LU R96, [R1+0x38a0] ;  /* 0x0038a00001607983 */ /* 0x000f280000300800 */
        /* <DEDUP_REMOVED lines=12> */
[----:B-1----:R-:W4:Y:S04]  /*76ec0*/  LDL.LU R107, [R1+0x3894] ;  /* 0x00389400016b7983 */ /* 0x002f280000300800 */
[----:B------:R-:W4:Y:S01]  /*76ed0*/  LDL.LU R103, [R1+0x389c] ;  /* 0x00389c0001677983 */ /* 0x000f220000300800 */
[-C--:B---3--:R-:W-:Y:S02]  /*76ee0*/  IADD3 R100, P1, PT, R100, R3.reuse, RZ ;  /* 0x0000000364647210 */ /* 0x088fe40007f3e0ff */
        /* <DEDUP_REMOVED lines=8> */
[----:B-1----:R-:W4:Y:S04]  /*76f70*/  LDL.LU R100, [R1+0x38a8] ;  /* 0x0038a80001647983 */ /* 0x002f280000300800 */
[----:B------:R-:W-:Y:S04]  /*76f80*/  STL [R1+0x387c], R109 ;  /* 0x00387c6d01007387 */ /* 0x000fe80000100800 */
[----:B------:R1:W-:Y:S02]  /*76f90*/  LDGSTS.E [R7+0x2800], desc[UR40][R98.64], P0 ;  /* 0x0280000062077fae */ /* 0x0003e400081a1028 */
[----:B-1----:R-:W-:-:S02]  /*76fa0*/  IMAD.MOV.U32 R98, RZ, RZ, R104 ;  /* 0x000000ffff627224 */ /* 0x002fc400078e0068 */
[----:B---3--:R-:W3:Y:S01]  /*76fb0*/  LDL.LU R104, [R1+0x38a4] ;  /* 0x0038a40001687983 */ /* 0x008ee20000300800 */
[-C--:B--2---:R-:W-:Y:S01]  /*76fc0*/  IADD3 R102, P1, PT, R102, R3.reuse, RZ ;  /* 0x0000000366667210 */ /* 0x084fe20007f3e0ff */
[----:B------:R-:W-:Y:S01]  /*76fd0*/  IMAD.MOV.U32 R99, RZ, RZ, R109 ;  /* 0x000000ffff637224 */ /* 0x000fe200078e006d */
[----:B------:R-:W-:-:S03]  /*76fe0*/  IADD3 R101, P2, PT, R101, R3, RZ ;  /* 0x0000000365657210 */ /* 0x000fc60007f5e0ff */
[--C-:B------:R-:W-:Y:S01]  /*76ff0*/  IMAD.X R108, R108, 0x1, R2.reuse, P1 ;  /* 0x000000016c6c7824 */ /* 0x100fe200008e0602 */
[----:B------:R1:W-:Y:S04]  /*77000*/  STL [R1+0x3888], R102 ;  /* 0x0038886601007387 */ /* 0x0003e80000100800 */
[----:B------:R2:W-:Y:S01]  /*77010*/  LDGSTS.E [R7+0x2880], desc[UR40][R98.64], P0 ;  /* 0x0288000062077fae */ /* 0x0005e200081a1028 */
[----:B------:R-:W-:-:S03]  /*77020*/  IMAD.X R105, R105, 0x1, R2, P2 ;  /* 0x0000000169697824 */ /* 0x000fc600010e0602 */
[----:B------:R-:W-:Y:S04]  /*77030*/  STL [R1+0x3884], R108 ;  /* 0x0038846c01007387 */ /* 0x000fe80000100800 */
[----:B------:R-:W-:Y:S01]  /*77040*/  STL [R1+0x3890], R101 ;  /* 0x0038906501007387 */ /* 0x000fe20000100800 */
[----:B--2---:R-:W-:-:S03]  /*77050*/  IMAD.MOV.U32 R98, RZ, RZ, R102 ;  /* 0x000000ffff627224 */ /* 0x004fc600078e0066 */
[----:B-1----:R-:W2:Y:S04]  /*77060*/  LDL.LU R102, [R1+0x38b0] ;  /* 0x0038b00001667983 */ /* 0x002ea80000300800 */
[----:B------:R1:W-:Y:S04]  /*77070*/  STL [R1+0x388c], R105 ;  /* 0x00388c6901007387 */ /* 0x0003e80000100800 */
[----:B------:R-:W2:Y:S04]  /*77080*/  LDL.LU R111, [R1+0x3978] ;  /* 0x00397800016f7983 */ /* 0x000ea80000300800 */
[----:B------:R-:W2:Y:S01]  /*77090*/  LDL.LU R110, [R1+0x38ac] ;  /* 0x0038ac00016e7983 */ /* 0x000ea20000300800 */
[----:B------:R-:W-:-:S03]  /*770a0*/  IMAD.MOV.U32 R99, RZ, RZ, R108 ;  /* 0x000000ffff637224 */ /* 0x000fc600078e006c */
[----:B------:R-:W2:Y:S04]  /*770b0*/  LDL.LU R112, [R1+0x3974] ;  /* 0x0039740001707983 */ /* 0x000ea80000300800 */
[----:B------:R1:W-:Y:S02]  /*770c0*/  LDGSTS.E [R7+0x2900], desc[UR40][R98.64], P0 ;  /* 0x0290000062077fae */ /* 0x0003e400081a1028 */
[----:B-1----:R-:W-:Y:S02]  /*770d0*/  IMAD.MOV.U32 R98, RZ, RZ, R101 ;  /* 0x000000ffff627224 */ /* 0x002fe400078e0065 */
[----:B------:R-:W-:Y:S02]  /*770e0*/  IMAD.MOV.U32 R99, RZ, RZ, R105 ;  /* 0x000000ffff637224 */ /* 0x000fe400078e0069 */
[----:B------:R-:W2:Y:S04]  /*770f0*/  LDL.LU R105, [R1+0x3980] ;  /* 0x0039800001697983 */ /* 0x000ea80000300800 */
[----:B------:R-:W2:Y:S04]  /*77100*/  LDL.LU R101, [R1+0x3988] ;  /* 0x0039880001657983 */ /* 0x000ea80000300800 */
[----:B------:R1:W-:Y:S01]  /*77110*/  LDGSTS.E [R7+0x2980], desc[UR40][R98.64], P0 ;  /* 0x0298000062077fae */ /* 0x0003e200081a1028 */
[----:B----4-:R-:W-:-:S02]  /*77120*/  IADD3 R106, P1, PT, R106, R3, RZ ;  /* 0x000000036a6a7210 */ /* 0x010fc40007f3e0ff */
[----:B------:R-:W-:-:S03]  /*77130*/  IADD3 R96, P2, PT, R96, R3, RZ ;  /* 0x0000000360607210 */ /* 0x000fc60007f5e0ff */
[----:B------:R-:W-:Y:S01]  /*77140*/  STL [R1+0x3898], R106 ;  /* 0x0038986a01007387 */ /* 0x000fe20000100800 */
[----:B-1----:R-:W-:Y:S02]  /*77150*/  IMAD.MOV.U32 R98, RZ, RZ, R106 ;  /* 0x000000ffff627224 */ /* 0x002fe400078e006a */
[--C-:B------:R-:W-:Y:S02]  /*77160*/  IMAD.X R107, R107, 0x1, R2.reuse, P1 ;  /* 0x000000016b6b7824 */ /* 0x100fe400008e0602 */
[----:B------:R-:W-:Y:S02]  /*77170*/  IMAD.X R103, R103, 0x1, R2, P2 ;  /* 0x0000000167677824 */ /* 0x000fe400010e0602 */
[----:B------:R-:W-:Y:S01]  /*77180*/  IMAD.MOV.U32 R99, RZ, RZ, R107 ;  /* 0x000000ffff637224 */ /* 0x000fe200078e006b */
[----:B------:R1:W-:Y:S04]  /*77190*/  STL [R1+0x3894], R107 ;  /* 0x0038946b01007387 */ /* 0x0003e80000100800 */
[----:B------:R-:W-:Y:S04]  /*771a0*/  STL [R1+0x38a0], R96 ;  /* 0x0038a06001007387 */ /* 0x000fe80000100800 */
[----:B------:R4:W-:Y:S04]  /*771b0*/  LDGSTS.E [R7+0x2a00], desc[UR40][R98.64], P0 ;  /* 0x02a0000062077fae */ /* 0x0009e800081a1028 */
[----:B-1----:R-:W2:Y:S04]  /*771c0*/  LDL.LU R107, [R1+0x397c] ;  /* 0x00397c00016b7983 */ /* 0x002ea80000300800 */
[----:B------:R1:W-:Y:S04]  /*771d0*/  STL [R1+0x389c], R103 ;  /* 0x00389c6701007387 */ /* 0x0003e80000100800 */
[----:B------:R-:W2:Y:S01]  /*771e0*/  LDL.LU R106, [R1+0x3984] ;  /* 0x00398400016a7983 */ /* 0x000ea20000300800 */
[----:B----4-:R-:W-:-:S02]  /*771f0*/  IMAD.MOV.U32 R99, RZ, RZ, R103 ;  /* 0x000000ffff637224 */ /* 0x010fc400078e0067 */
[----:B------:R-:W-:Y:S01]  /*77200*/  IMAD.MOV.U32 R98, RZ, RZ, R96 ;  /* 0x000000ffff627224 */ /* 0x000fe200078e0060 */
[----:B-1----:R-:W4:Y:S04]  /*77210*/  LDL.LU R103, [R1+0x3990] ;  /* 0x0039900001677983 */ /* 0x002f280000300800 */
[----:B------:R-:W4:Y:S01]  /*77220*/  LDL.LU R96, [R1+0x3998] ;  /* 0x0039980001607983 */ /* 0x000f220000300800 */
[----:B------:R-:W-:-:S03]  /*77230*/  UISETP.GT.AND UP1, UPT, UR12, 0xe, UPT ;  /* 0x0000000e0c00788c */ /* 0x000fc6000bf24270 */
[----:B------:R1:W-:Y:S01]  /*77240*/  LDGSTS.E [R7+0x2a80], desc[UR40][R98.64], P0 ;  /* 0x02a8000062077fae */ /* 0x0003e200081a1028 */
[----:B------:R-:W-:-:S05]  /*77250*/  IADD3 R100, P1, PT, R100, R3, RZ ;  /* 0x0000000364647210 */ /* 0x000fca0007f3e0ff */
[----:B------:R-:W-:Y:S01]  /*77260*/  STL [R1+0x38a8], R100 ;  /* 0x0038a86401007387 */ /* 0x000fe20000100800 */
[----:B---3--:R-:W-:-:S05]  /*77270*/  IMAD.X R104, R104, 0x1, R2, P1 ;  /* 0x0000000168687824 */ /* 0x008fca00008e0602 */
[----:B------:R3:W-:Y:S04]  /*77280*/  STL [R1+0x38a4], R104 ;  /* 0x0038a46801007387 */ /* 0x0007e80000100800 */
[----:B------:R-:W4:Y:S04]  /*77290*/  LDL.LU R108, [R1+0x398c] ;  /* 0x00398c00016c7983 */ /* 0x000f280000300800 */
[----:B------:R-:W4:Y:S01]  /*772a0*/  LDL.LU R109, [R1+0x3994] ;  /* 0x00399400016d7983 */ /* 0x000f220000300800 */
[----:B------:R-:W-:Y:S01]  /*772b0*/  USEL UR10, URZ, 0x4, !UP1 ;  /* 0x00000004ff0a7887 */ /* 0x000fe2000c800000 */
[----:B-1----:R-:W-:-:S02]  /*772c0*/  IMAD.MOV.U32 R98, RZ, RZ, R100 ;  /* 0x000000ffff627224 */ /* 0x002fc400078e0064 */
[----:B------:R-:W-:Y:S01]  /*772d0*/  IMAD.MOV.U32 R99, RZ, RZ, R104 ;  /* 0x000000ffff637224 */ /* 0x000fe200078e0068 */
[----:B------:R-:W-:-:S04]  /*772e0*/  USEL UR10, UR10, URZ, !UP0 ;  /* 0x000000ff0a0a7287 */ /* 0x000fc8000c000000 */
[----:B------:R1:W-:Y:S04]  /*772f0*/  LDGSTS.E [R7+0x2b00], desc[UR40][R98.64], P0 ;  /* 0x02b0000062077fae */ /* 0x0003e800081a1028 */
[----:B---3--:R-:W3:Y:S04]  /*77300*/  LDL.LU R104, [R1+0x39a0] ;  /* 0x0039a00001687983 */ /* 0x008ee80000300800 */
[----:B------:R-:W3:Y:S01]  /*77310*/  LDL.LU R100, [R1+0x39a8] ;  /* 0x0039a80001647983 */ /* 0x000ee20000300800 */
[----:B--2---:R-:W-:-:S05]  /*77320*/  IADD3 R102, P2, PT, R102, R3, RZ ;  /* 0x0000000366667210 */ /* 0x004fca0007f5e0ff */
[----:B------:R-:W-:Y:S02]  /*77330*/  IMAD.X R110, R110, 0x1, R2, P2 ;  /* 0x000000016e6e7824 */ /* 0x000fe400010e0602 */
[----:B-1----:R-:W-:Y:S01]  /*77340*/  IMAD.MOV.U32 R98, RZ, RZ, R102 ;  /* 0x000000ffff627224 */ /* 0x002fe200078e0066 */
[----:B------:R-:W-:Y:S01]  /*77350*/  IADD3 R111, P3, PT, R111, R3, RZ ;  /* 0x000000036f6f7210 */ /* 0x000fe20007f7e0ff */
[----:B------:R-:W-:Y:S01]  /*77360*/  IMAD.MOV.U32 R99, RZ, RZ, R110 ;  /* 0x000000ffff637224 */ /* 0x000fe200078e006e */
[----:B------:R-:W-:Y:S01]  /*77370*/  ISETP.NE.U32.AND P1, PT, RZ, UR10, PT ;  /* 0x0000000aff007c0c */ /* 0x000fe2000bf25070 */
[----:B------:R-:W-:Y:S04]  /*77380*/  STL [R1+0x38b0], R102 ;  /* 0x0038b06601007387 */ /* 0x000fe80000100800 */
[----:B------:R1:W-:Y:S04]  /*77390*/  STL [R1+0x38ac], R110 ;  /* 0x0038ac6e01007387 */ /* 0x0003e80000100800 */
[----:B------:R2:W-:Y:S04]  /*773a0*/  LDGSTS.E [R7+0x2b80], desc[UR40][R98.64], P0 ;  /* 0x02b8000062077fae */ /* 0x0005e800081a1028 */
[----:B------:R-:W-:Y:S01]  /*773b0*/  STL [R1+0x3978], R111 ;  /* 0x0039786f01007387 */ /* 0x000fe20000100800 */
[----:B------:R-:W-:-:S03]  /*773c0*/  IMAD.X R112, R112, 0x1, R2, P3 ;  /* 0x0000000170707824 */ /* 0x000fc600018e0602 */
[----:B-1----:R-:W3:Y:S01]  /*773d0*/  LDL.LU R110, [R1+0x399c] ;  /* 0x00399c00016e7983 */ /* 0x002ee20000300800 */
[-C--:B------:R-:W-:Y:S01]  /*773e0*/  IADD3 R105, P0, PT, R105, R3.reuse, RZ ;  /* 0x0000000369697210 */ /* 0x080fe20007f1e0ff */
[----:B--2---:R-:W-:Y:S02]  /*773f0*/  IMAD.MOV.U32 R98, RZ, RZ, R111 ;  /* 0x000000ffff627224 */ /* 0x004fe400078e006f */
[----:B------:R-:W-:Y:S01]  /*77400*/  IMAD.MOV.U32 R99, RZ, RZ, R112 ;  /* 0x000000ffff637224 */ /* 0x000fe200078e0070 */
[----:B------:R-:W-:Y:S01]  /*77410*/  IADD3 R101, P2, PT, R101, R3, RZ ;  /* 0x0000000365657210 */ /* 0x000fe20007f5e0ff */
[----:B------:R-:W-:Y:S04]  /*77420*/  STL [R1+0x3974], R112 ;  /* 0x0039747001007387 */ /* 0x000fe80000100800 */
[----:B------:R-:W2:Y:S04]  /*77430*/  LDL.LU R102, [R1+0x39a4] ;  /* 0x0039a40001667983 */ /* 0x000ea80000300800 */
[----:B------:R1:W-:Y:S04]  /*77440*/  STL [R1+0x3980], R105 ;  /* 0x0039806901007387 */ /* 0x0003e80000100800 */
[----:B------:R1:W-:Y:S02]  /*77450*/  LDGSTS.E [R7+0x3800], desc[UR40][R98.64], P1 ;  /* 0x0380000062077fae */ /* 0x0003e400089a1028 */
[----:B-1----:R-:W-:-:S02]  /*77460*/  IMAD.MOV.U32 R98, RZ, RZ, R105 ;  /* 0x000000ffff627224 */ /* 0x002fc400078e0069 */
[--C-:B------:R-:W-:Y:S02]  /*77470*/  IMAD.X R107, R107, 0x1, R2.reuse, P0 ;  /* 0x000000016b6b7824 */ /* 0x100fe400000e0602 */
[----:B------:R-:W-:-:S03]  /*77480*/  IMAD.X R106, R106, 0x1, R2, P2 ;  /* 0x000000016a6a7824 */ /* 0x000fc600010e0602 */
[----:B------:R1:W-:Y:S04]  /*77490*/  STL [R1+0x397c], R107 ;  /* 0x00397c6b01007387 */ /* 0x0003e80000100800 */
[----:B------:R-:W-:Y:S04]  /*774a0*/  STL [R1+0x3988], R101 ;  /* 0x0039886501007387 */ /* 0x000fe80000100800 */
[----:B------:R-:W2:Y:S01]  /*774b0*/  LDL.LU R105, [R1+0x39b0] ;  /* 0x0039b00001697983 */ /* 0x000ea20000300800 */
[----:B------:R-:W-:-:S03]  /*774c0*/  IMAD.MOV.U32 R99, RZ, RZ, R107 ;  /* 0x000000ffff637224 */ /* 0x000fc600078e006b */
[----:B------:R4:W-:Y:S02]  /*774d0*/  STL [R1+0x3984], R106 ;  /* 0x0039846a01007387 */ /* 0x0009e40000100800 */
[-C--:B----4-:R-:W-:Y:S02]  /*774e0*/  IADD3 R103, P0, PT, R103, R3.reuse, RZ ;  /* 0x0000000367677210 */ /* 0x090fe40007f1e0ff */
[----:B------:R4:W-:Y:S04]  /*774f0*/  LDGSTS.E [R7+0x3880], desc[UR40][R98.64], P1 ;  /* 0x0388000062077fae */ /* 0x0009e800089a1028 */
[----:B-1----:R-:W2:Y:S01]  /*77500*/  LDL.LU R107, [R1+0x39ac] ;  /* 0x0039ac00016b7983 */ /* 0x002ea20000300800 */
[----:B------:R-:W-:Y:S01]  /*77510*/  IADD3 R96, P2, PT, R96, R3, RZ ;  /* 0x0000000360607210 */ /* 0x000fe20007f5e0ff */
[----:B----4-:R-:W-:-:S02]  /*77520*/  IMAD.MOV.U32 R98, RZ, RZ, R101 ;  /* 0x000000ffff627224 */ /* 0x010fc400078e0065 */
[----:B------:R-:W-:Y:S02]  /*77530*/  IMAD.MOV.U32 R99, RZ, RZ, R106 ;  /* 0x000000ffff637224 */ /* 0x000fe400078e006a */
[----:B------:R-:W4:Y:S04]  /*77540*/  LDL.LU R106, [R1+0x3a78] ;  /* 0x003a7800016a7983 */ /* 0x000f280000300800 */
[----:B------:R-:W4:Y:S04]  /*77550*/  LDL.LU R101, [R1+0x3a80] ;  /* 0x003a800001657983 */ /* 0x000f280000300800 */
[----:B------:R-:W-:Y:S04]  /*77560*/  STL [R1+0x3990], R103 ;  /* 0x0039906701007387 */ /* 0x000fe80000100800 */
[----:B------:R1:W-:Y:S02]  /*77570*/  LDGSTS.E [R7+0x3900], desc[UR40][R98.64], P1 ;  /* 0x0390000062077fae */ /* 0x0003e400089a1028 */
[----:B-1----:R-:W-:-:S02]  /*77580*/  IMAD.MOV.U32 R98, RZ, RZ, R103 ;  /* 0x000000ffff627224 */ /* 0x002fc400078e0067 */
[--C-:B------:R-:W-:Y:S02]  /*77590*/  IMAD.X R108, R108, 0x1, R2.reuse, P0 ;  /* 0x000000016c6c7824 */ /* 0x100fe400000e0602 */
        /* <DEDUP_REMOVED lines=8> */
[----:B---3--:R-:W-:-:S02]  /*77620*/  IADD3 R104, P0, PT, R104, R3, RZ ;  /* 0x0000000368687210 */ /* 0x008fc40007f1e0ff */
[----:B------:R-:W-:Y:S01]  /*77630*/  IADD3 R100, P2, PT, R100, R3, RZ ;  /* 0x0000000364647210 */ /* 0x000fe20007f5e0ff */
[----:B------:R-:W-:Y:S02]  /*77640*/  IMAD.MOV.U32 R98, RZ, RZ, R96 ;  /* 0x000000ffff627224 */ /* 0x000fe400078e0060 */
[----:B------:R-:W-:Y:S02]  /*77650*/  IMAD.MOV.U32 R99, RZ, RZ, R109 ;  /* 0x000000ffff637224 */ /* 0x000fe400078e006d */
[----:B-1----:R-:W3:Y:S04]  /*77660*/  LDL.LU R109, [R1+0x3a88] ;  /* 0x003a8800016d7983 */ /* 0x002ee80000300800 */
[----:B------:R-:W3:Y:S04]  /*77670*/  LDL.LU R96, [R1+0x3a90] ;  /* 0x003a900001607983 */ /* 0x000ee80000300800 */
[----:B------:R-:W-:Y:S04]  /*77680*/  STL [R1+0x39a0], R104 ;  /* 0x0039a06801007387 */ /* 0x000fe80000100800 */
[----:B------:R1:W-:Y:S01]  /*77690*/  LDGSTS.E [R7+0x3a00], desc[UR40][R98.64], P1 ;  /* 0x03a0000062077fae */ /* 0x0003e200089a1028 */
[----:B------:R-:W-:-:S04]  /*776a0*/  IMAD.X R110, R110, 0x1, R2, P0 ;  /* 0x000000016e6e7824 */ /* 0x000fc800000e0602 */
[----:B-1----:R-:W-:Y:S01]  /*776b0*/  IMAD.MOV.U32 R99, RZ, RZ, R110 ;  /* 0x000000ffff637224 */ /* 0x002fe200078e006e */
[----:B------:R1:W-:Y:S04]  /*776c0*/  STL [R1+0x399c], R110 ;  /* 0x00399c6e01007387 */ /* 0x0003e80000100800 */
[----:B------:R1:W-:Y:S01]  /*776d0*/  STL [R1+0x39a8], R100 ;  /* 0x0039a86401007387 */ /* 0x0003e20000100800 */
[----:B------:R-:W-:Y:S02]  /*776e0*/  IMAD.MOV.U32 R98, RZ, RZ, R104 ;  /* 0x000000ffff627224 */ /* 0x000fe400078e0068 */
[----:B--2---:R-:W-:-:S03]  /*776f0*/  IMAD.X R102, R102, 0x1, R2, P2 ;  /* 0x0000000166667824 */ /* 0x004fc600010e0602 */
[----:B------:R2:W-:Y:S04]  /*77700*/  LDGSTS.E [R7+0x3a80], desc[UR40][R98.64], P1 ;  /* 0x03a8000062077fae */ /* 0x0005e800089a1028 */
[----:B-1----:R-:W3:Y:S04]  /*77710*/  LDL.LU R110, [R1+0x3a84] ;  /* 0x003a8400016e7983 */ /* 0x002ee80000300800 */
[----:B------:R1:W-:Y:S04]  /*77720*/  STL [R1+0x39a4], R102 ;  /* 0x0039a46601007387 */ /* 0x0003e80000100800 */
[----:B------:R-:W3:Y:S01]  /*77730*/  LDL.LU R104, [R1+0x3a8c] ;  /* 0x003a8c0001687983 */ /* 0x000ee20000300800 */
[----:B--2---:R-:W-:-:S02]  /*77740*/  IMAD.MOV.U32 R98, RZ, RZ, R100 ;  /* 0x000000ffff627224 */ /* 0x004fc400078e0064 */
[----:B------:R-:W-:Y:S01]  /*77750*/  IMAD.MOV.U32 R99, RZ, RZ, R102 ;  /* 0x000000ffff637224 */ /* 0x000fe200078e0066 */
[----:B------:R-:W2:Y:S04]  /*77760*/  LDL.LU R100, [R1+0x3a98] ;  /* 0x003a980001647983 */ /* 0x000ea80000300800 */
[----:B-1----:R-:W2:Y:S04]  /*77770*/  LDL.LU R102, [R1+0x3aa0] ;  /* 0x003aa00001667983 */ /* 0x002ea80000300800 */
[----:B------:R1:W-:Y:S01]  /*77780*/  LDGSTS.E [R7+0x3b00], desc[UR40][R98.64], P1 ;  /* 0x03b0000062077fae */ /* 0x0003e200089a1028 */
[----:B------:R-:W-:-:S05]  /*77790*/  IADD3 R105, P0, PT, R105, R3, RZ ;  /* 0x0000000369697210 */ /* 0x000fca0007f1e0ff */
[----:B------:R-:W-:Y:S01]  /*777a0*/  IMAD.X R107, R107, 0x1, R2, P0 ;  /* 0x000000016b6b7824 */ /* 0x000fe200000e0602 */
[----:B------:R1:W-:Y:S02]  /*777b0*/  STL [R1+0x39b0], R105 ;  /* 0x0039b06901007387 */ /* 0x0003e40000100800 */
[----:B-1----:R-:W-:Y:S02]  /*777c0*/  IMAD.MOV.U32 R98, RZ, RZ, R105 ;  /* 0x000000ffff627224 */ /* 0x002fe400078e0069 */
[----:B------:R1:W-:Y:S04]  /*777d0*/  STL [R1+0x39ac], R107 ;  /* 0x0039ac6b01007387 */ /* 0x0003e80000100800 */
[----:B------:R-:W2:Y:S01]  /*777e0*/  LDL.LU R105, [R1+0x3a94] ;  /* 0x003a940001697983 */ /* 0x000ea20000300800 */
[----:B------:R-:W-:-:S03]  /*777f0*/  IMAD.MOV.U32 R99, RZ, RZ, R107 ;  /* 0x000000ffff637224 */ /* 0x000fc600078e006b */
[----:B-1----:R-:W2:Y:S04]  /*77800*/  LDL.LU R107, [R1+0x3a9c] ;  /* 0x003a9c00016b7983 */ /* 0x002ea80000300800 */
[----:B------:R1:W-:Y:S01]  /*77810*/  LDGSTS.E [R7+0x3b80], desc[UR40][R98.64], P1 ;  /* 0x03b8000062077fae */ /* 0x0003e200089a1028 */
[-C--:B----4-:R-:W-:Y:S02]  /*77820*/  IADD3 R106, P1, PT, R106, R3.reuse, RZ ;  /* 0x000000036a6a7210 */ /* 0x090fe40007f3e0ff */
[----:B------:R-:W-:-:S03]  /*77830*/  IADD3 R101, P2, PT, R101, R3, RZ ;  /* 0x0000000365657210 */ /* 0x000fc60007f5e0ff */
[----:B------:R4:W-:Y:S01]  /*77840*/  STL [R1+0x3a78], R106 ;  /* 0x003a786a01007387 */ /* 0x0009e20000100800 */
[----:B-1----:R-:W-:Y:S02]  /*77850*/  IMAD.MOV.U32 R98, RZ, RZ, R106 ;  /* 0x000000ffff627224 */ /* 0x002fe400078e006a */
[--C-:B------:R-:W-:Y:S02]  /*77860*/  IMAD.X R108, R108, 0x1, R2.reuse, P1 ;  /* 0x000000016c6c7824 */ /* 0x100fe400008e0602 */
[----:B------:R-:W-:-:S03]  /*77870*/  IMAD.X R103, R103, 0x1, R2, P2 ;  /* 0x0000000167677824 */ /* 0x000fc600010e0602 */
[----:B------:R1:W-:Y:S04]  /*77880*/  STL [R1+0x3a74], R108 ;  /* 0x003a746c01007387 */ /* 0x0003e80000100800 */
[----:B------:R1:W-:Y:S04]  /*77890*/  STL [R1+0x3a80], R101 ;  /* 0x003a806501007387 */ /* 0x0003e80000100800 */
[----:B----4-:R-:W4:Y:S01]  /*778a0*/  LDL.LU R106, [R1+0x3aa8] ;  /* 0x003aa800016a7983 */ /* 0x010f220000300800 */
[----:B------:R-:W-:-:S03]  /*778b0*/  IMAD.MOV.U32 R99, RZ, RZ, R108 ;  /* 0x000000ffff637224 */ /* 0x000fc600078e006c */
[----:B------:R3:W-:Y:S04]  /*778c0*/  STL [R1+0x3a7c], R103 ;  /* 0x003a7c6701007387 */ /* 0x0007e80000100800 */
[----:B-1----:R-:W4:Y:S01]  /*778d0*/  LDL.LU R108, [R1+0x3aa4] ;  /* 0x003aa400016c7983 */ /* 0x002f220000300800 */
[----:B------:R-:W-:-:S04]  /*778e0*/  UISETP.GT.AND UP1, UPT, UR12, 0x12, UPT ;  /* 0x000000120c00788c */ /* 0x000fc8000bf24270 */
[----:B------:R-:W-:-:S04]  /*778f0*/  USEL UR10, URZ, 0x4, !UP1 ;  /* 0x00000004ff0a7887 */ /* 0x000fc8000c800000 */
[----:B------:R-:W-:-:S06]  /*77900*/  USEL UR10, UR10, URZ, !UP0 ;  /* 0x000000ff0a0a7287 */ /* 0x000fcc000c000000 */
[----:B------:R-:W-:Y:S02]  /*77910*/  ISETP.NE.U32.AND P0, PT, RZ, UR10, PT ;  /* 0x0000000aff007c0c */ /* 0x000fe4000bf05070 */
[-C--:B---3--:R-:W-:Y:S02]  /*77920*/  IADD3 R109, P1, PT, R109, R3.reuse, RZ ;  /* 0x000000036d6d7210 */ /* 0x088fe40007f3e0ff */
[----:B------:R-:W-:-:S03]  /*77930*/  IADD3 R96, P2, PT, R96, R3, RZ ;  /* 0x0000000360607210 */ /* 0x000fc60007f5e0ff */
[----:B------:R-:W-:-:S06]  /*77940*/  IMAD.X R110, R110, 0x1, R2, P1 ;  /* 0x000000016e6e7824 */ /* 0x000fcc00008e0602 */
[----:B------:R1:W-:Y:S01]  /*77950*/  LDGSTS.E [R7+0x4800], desc[UR40][R98.64], P0 ;  /* 0x0480000062077fae */ /* 0x0003e200081a1028 */
[----:B------:R-:W-:Y:S02]  /*77960*/  IMAD.X R104, R104, 0x1, R2, P2 ;  /* 0x0000000168687824 */ /* 0x000fe400010e0602 */
[----:B-1----:R-:W-:Y:S02]  /*77970*/  IMAD.MOV.U32 R98, RZ, RZ, R101 ;  /* 0x000000ffff627224 */ /* 0x002fe400078e0065 */
[----:B------:R-:W-:Y:S01]  /*77980*/  IMAD.MOV.U32 R99, RZ, RZ, R103 ;  /* 0x000000ffff637224 */ /* 0x000fe200078e0067 */
[----:B------:R-:W3:Y:S04]  /*77990*/  LDL.LU R101, [R1+0x3ab0] ;  /* 0x003ab00001657983 */ /* 0x000ee80000300800 */
[----:B------:R-:W3:Y:S04]  /*779a0*/  LDL.LU R103, [R1+0x3b78] ;  /* 0x003b780001677983 */ /* 0x000ee80000300800 */
[----:B------:R-:W-:Y:S04]  /*779b0*/  STL [R1+0x3a88], R109 ;  /* 0x003a886d01007387 */ /* 0x000fe80000100800 */
[----:B------:R1:W-:Y:S04]  /*779c0*/  STL [R1+0x3a84], R110 ;  /* 0x003a846e01007387 */ /* 0x0003e80000100800 */
[----:B------:R1:W-:Y:S04]  /*779d0*/  LDGSTS.E [R7+0x4880], desc[UR40][R98.64], P0 ;  /* 0x0488000062077fae */ /* 0x0003e800081a1028 */
[----:B------:R-:W-:Y:S01]  /*779e0*/  STL [R1+0x3a90], R96 ;  /* 0x003a906001007387 */ /* 0x000fe20000100800 */
[----:B--2---:R-:W-:Y:S01]  /*779f0*/  IADD3 R100, P1, PT, R100, R3, RZ ;  /* 0x0000000364647210 */ /* 0x004fe20007f3e0ff */
[----:B-1----:R-:W-:-:S02]  /*77a00*/  IMAD.MOV.U32 R99, RZ, RZ, R110 ;  /* 0x000000ffff637224 */ /* 0x002fc400078e006e */
[----:B------:R-:W2:Y:S01]  /*77a10*/  LDL.LU R110, [R1+0x3aac] ;  /* 0x003aac00016e7983 */ /* 0x000ea20000300800 */
[----:B------:R-:W-:-:S03]  /*77a20*/  IMAD.MOV.U32 R98, RZ, RZ, R109 ;  /* 0x000000ffff627224 */ /* 0x000fc600078e006d */
[----:B------:R1:W-:Y:S04]  /*77a30*/  STL [R1+0x3a8c], R104 ;  /* 0x003a8c6801007387 */ /* 0x0003e80000100800 */
[----:B------:R-:W2:Y:S01]  /*77a40*/  LDL.LU R109, [R1+0x3b74] ;  /* 0x003b7400016d7983 */ /* 0x000ea20000300800 */
[----:B------:R-:W-:-:S03]  /*77a50*/  IADD3 R102, P2, PT, R102, R3, RZ ;  /* 0x0000000366667210 */ /* 0x000fc60007f5e0ff */
[----:B------:R1:W-:Y:S02]  /*77a60*/  LDGSTS.E [R7+0x4900], desc[UR40][R98.64], P0 ;  /* 0x0490000062077fae */ /* 0x0003e400081a1028 */
        /* <DEDUP_REMOVED lines=13> */
[----:B-1----:R-:W2:Y:S04]  /*77b40*/  LDL.LU R105, [R1+0x3b7c] ;  /* 0x003b7c0001697983 */ /* 0x002ea80000300800 */
[----:B------:R1:W-:Y:S04]  /*77b50*/  STL [R1+0x3a9c], R107 ;  /* 0x003a9c6b01007387 */ /* 0x0003e80000100800 */
[----:B------:R-:W2:Y:S01]  /*77b60*/  LDL.LU R100, [R1+0x3b84] ;  /* 0x003b840001647983 */ /* 0x000ea20000300800 */
[----:B------:R-:W-:-:S02]  /*77b70*/  IMAD.MOV.U32 R98, RZ, RZ, R102 ;  /* 0x000000ffff627224 */ /* 0x000fc400078e0066 */
[----:B------:R-:W-:Y:S02]  /*77b80*/  IMAD.MOV.U32 R99, RZ, RZ, R107 ;  /* 0x000000ffff637224 */ /* 0x000fe400078e006b */
[----:B-1----:R-:W2:Y:S04]  /*77b90*/  LDL.LU R107, [R1+0x3b90] ;  /* 0x003b9000016b7983 */ /* 0x002ea80000300800 */
[----:B------:R-:W2:Y:S04]  /*77ba0*/  LDL.LU R102, [R1+0x3b98] ;  /* 0x003b980001667983 */ /* 0x000ea80000300800 */
        /* <DEDUP_REMOVED lines=18> */
[----:B--2---:R-:W-:-:S04]  /*77cd0*/  IMAD.X R110, R110, 0x1, R2, P2 ;  /* 0x000000016e6e7824 */ /* 0x004fc800010e0602 */
[----:B------:R-:W-:Y:S02]  /*77ce0*/  IMAD.MOV.U32 R99, RZ, RZ, R110 ;  /* 0x000000ffff637224 */ /* 0x000fe400078e006e */
[----:B------:R-:W-:Y:S01]  /*77cf0*/  IMAD.X R109, R109, 0x1, R2, P3 ;  /* 0x000000016d6d7824 */ /* 0x000fe200018e0602 */
[----:B------:R-:W-:Y:S04]  /*77d00*/  STL [R1+0x3aac], R110 ;  /* 0x003aac6e01007387 */ /* 0x000fe80000100800 */
[----:B------:R2:W-:Y:S04]  /*77d10*/  LDGSTS.E [R7+0x4b80], desc[UR40][R98.64], P0 ;  /* 0x04b8000062077fae */ /* 0x0005e800081a1028 */
[----:B------:R3:W-:Y:S04]  /*77d20*/  STL [R1+0x3b78], R103 ;  /* 0x003b786701007387 */ /* 0x0007e80000100800 */
[----:B------:R-:W4:Y:S04]  /*77d30*/  LDL.LU R111, [R1+0x3ba0] ;  /* 0x003ba000016f7983 */ /* 0x000f280000300800 */
[----:B------:R-:W-:Y:S04]  /*77d40*/  STL [R1+0x3b74], R109 ;  /* 0x003b746d01007387 */ /* 0x000fe80000100800 */
[----:B-1----:R-:W4:Y:S04]  /*77d50*/  LDL.LU R101, [R1+0x3ba8] ;  /* 0x003ba80001657983 */ /* 0x002f280000300800 */
[----:B------:R-:W4:Y:S01]  /*77d60*/  LDL.LU R112, [R1+0x3b9c] ;  /* 0x003b9c0001707983 */ /* 0x000f220000300800 */
[----:B------:R-:W-:Y:S01]  /*77d70*/  IADD3 R104, P0, PT, R104, R3, RZ ;  /* 0x0000000368687210 */ /* 0x000fe20007f1e0ff */
[----:B--2---:R-:W-:-:S02]  /*77d80*/  IMAD.MOV.U32 R98, RZ, RZ, R103 ;  /* 0x000000ffff627224 */ /* 0x004fc400078e0067 */
[----:B------:R-:W-:Y:S01]  /*77d90*/  IMAD.MOV.U32 R99, RZ, RZ, R109 ;  /* 0x000000ffff637224 */ /* 0x000fe200078e006d */
[----:B------:R-:W-:Y:S01]  /*77da0*/  IADD3 R96, P2, PT, R96, R3, RZ ;  /* 0x0000000360607210 */ /* 0x000fe20007f5e0ff */
[----:B---3--:R-:W2:Y:S04]  /*77db0*/  LDL.LU R103, [R1+0x3ba4] ;  /* 0x003ba40001677983 */ /* 0x008ea80000300800 */
[----:B------:R1:W-:Y:S04]  /*77dc0*/  STL [R1+0x3b80], R104 ;  /* 0x003b806801007387 */ /* 0x0003e80000100800 */
[----:B------:R3:W-:Y:S02]  /*77dd0*/  LDGSTS.E [R7+0x5800], desc[UR40][R98.64], P1 ;  /* 0x0580000062077fae */ /* 0x0007e400089a1028 */
[----:B---3--:R-:W-:-:S02]  /*77de0*/  IMAD.MOV.U32 R98, RZ, RZ, R104 ;  /* 0x000000ffff627224 */ /* 0x008fc400078e0068 */
[--C-:B------:R-:W-:Y:S02]  /*77df0*/  IMAD.X R105, R105, 0x1, R2.reuse, P0 ;  /* 0x0000000169697824 */ /* 0x100fe400000e0602 */
[----:B------:R-:W-:-:S03]  /*77e00*/  IMAD.X R100, R100, 0x1, R2, P2 ;  /* 0x0000000164647824 */ /* 0x000fc600010e0602 */
[----:B------:R3:W-:Y:S04]  /*77e10*/  STL [R1+0x3b7c], R105 ;  /* 0x003b7c6901007387 */ /* 0x0007e80000100800 */
[----:B------:R3:W-:Y:S04]  /*77e20*/  STL [R1+0x3b88], R96 ;  /* 0x003b886001007387 */ /* 0x0007e80000100800 */
[----:B-1----:R-:W2:Y:S01]  /*77e30*/  LDL.LU R104, [R1+0x3bb0] ;  /* 0x003bb00001687983 */ /* 0x002ea20000300800 */
[----:B------:R-:W-:-:S03]  /*77e40*/  IMAD.MOV.U32 R99, RZ, RZ, R105 ;  /* 0x000000ffff637224 */ /* 0x000fc600078e0069 */
[----:B------:R1:W-:Y:S01]  /*77e50*/  STL [R1+0x3b84], R100 ;  /* 0x003b846401007387 */ /* 0x0003e20000100800 */
[-C--:B------:R-:W-:Y:S02]  /*77e60*/  IADD3 R107, P0, PT, R107, R3.reuse, RZ ;  /* 0x000000036b6b7210 */ /* 0x080fe40007f1e0ff */
[----:B------:R-:W-:Y:S01]  /*77e70*/  IADD3 R102, P2, PT, R102, R3, RZ ;  /* 0x0000000366667210 */ /* 0x000fe20007f5e0ff */
[----:B------:R1:W-:Y:S04]  /*77e80*/  LDGSTS.E [R7+0x5880], desc[UR40][R98.64], P1 ;  /* 0x0588000062077fae */ /* 0x0003e800089a1028 */
[----:B---3--:R-:W3:Y:S01]  /*77e90*/  LDL.LU R105, [R1+0x3bac] ;  /* 0x003bac0001697983 */ /* 0x008ee20000300800 */
[----:B-1----:R-:W-:Y:S02]  /*77ea0*/  IMAD.MOV.U32 R98, RZ, RZ, R96 ;  /* 0x000000ffff627224 */ /* 0x002fe400078e0060 */
[----:B------:R-:W-:Y:S01]  /*77eb0*/  IMAD.MOV.U32 R99, RZ, RZ, R100 ;  /* 0x000000ffff637224 */ /* 0x000fe200078e0064 */
[----:B------:R-:W3:Y:S04]  /*77ec0*/  LDL.LU R96, [R1+0x3c78] ;  /* 0x003c780001607983 */ /* 0x000ee80000300800 */
[----:B------:R-:W3:Y:S04]  /*77ed0*/  LDL.LU R100, [R1+0x3c80] ;  /* 0x003c800001647983 */ /* 0x000ee80000300800 */
[----:B------:R-:W-:Y:S04]  /*77ee0*/  STL [R1+0x3b90], R107 ;  /* 0x003b906b01007387 */ /* 0x000fe80000100800 */
[----:B------:R1:W-:Y:S01]  /*77ef0*/  LDGSTS.E [R7+0x5900], desc[UR40][R98.64], P1 ;  /* 0x0590000062077fae */ /* 0x0003e200089a1028 */
[----:B----4-:R-:W-:-:S02]  /*77f00*/  IMAD.X R108, R108, 0x1, R2, P0 ;  /* 0x000000016c6c7824 */ /* 0x010fc400000e0602 */
        /* <DEDUP_REMOVED lines=8> */
[----:B----4-:R-:W4:Y:S04]  /*77f90*/  LDL.LU R108, [R1+0x3c84] ;  /* 0x003c8400016c7983 */ /* 0x010f280000300800 */
[----:B------:R1:W-:Y:S04]  /*77fa0*/  LDGSTS.E [R7+0x5980], desc[UR40][R98.64], P1 ;  /* 0x0598000062077fae */ /* 0x0003e800089a1028 */
[----:B------:R-:W4:Y:S01]  /*77fb0*/  LDL.LU R107, [R1+0x3c88] ;  /* 0x003c8800016b7983 */ /* 0x000f220000300800 */
[----:B-1----:R-:W-:-:S02]  /*77fc0*/  IMAD.MOV.U32 R99, RZ, RZ, R106 ;  /* 0x000000ffff637224 */ /* 0x002fc400078e006a */
[----:B------:R-:W-:Y:S01]  /*77fd0*/  IMAD.MOV.U32 R98, RZ, RZ, R102 ;  /* 0x000000ffff627224 */ /* 0x000fe200078e0066 */
[----:B------:R-:W4:Y:S04]  /*77fe0*/  LDL.LU R106, [R1+0x3c8c] ;  /* 0x003c8c00016a7983 */ /* 0x000f280000300800 */
[----:B------:R-:W4:Y:S04]  /*77ff0*/  LDL.LU R102, [R1+0x3c90] ;  /* 0x003c900001667983 */ /* 0x000f280000300800 */
        /* <DEDUP_REMOVED lines=10> */
[----:B--2---:R-:W-:-:S05]  /*780a0*/  IMAD.X R103, R103, 0x1, R2, P2 ;  /* 0x0000000167677824 */ /* 0x004fca00010e0602 */
[----:B------:R2:W-:Y:S01]  /*780b0*/  STL [R1+0x3ba4], R103 ;  /* 0x003ba46701007387 */ /* 0x0005e20000100800 */
[----:B-1----:R-:W-:Y:S02]  /*780c0*/  IMAD.MOV.U32 R98, RZ, RZ, R101 ;  /* 0x000000ffff627224 */ /* 0x002fe400078e0065 */
[----:B------:R-:W-:Y:S02]  /*780d0*/  IMAD.MOV.U32 R99, RZ, RZ, R103 ;  /* 0x000000ffff637224 */ /* 0x000fe400078e0067 */
[----:B--2---:R-:W2:Y:S04]  /*780e0*/  LDL.LU R103, [R1+0x3c98] ;  /* 0x003c980001677983 */ /* 0x004ea80000300800 */
[----:B------:R-:W2:Y:S04]  /*780f0*/  LDL.LU R101, [R1+0x3ca0] ;  /* 0x003ca00001657983 */ /* 0x000ea80000300800 */
[----:B------:R1:W-:Y:S01]  /*78100*/  LDGSTS.E [R7+0x5b00], desc[UR40][R98.64], P1 ;  /* 0x05b0000062077fae */ /* 0x0003e200089a1028 */
[----:B------:R-:W-:-:S04]  /*78110*/  UISETP.GT.AND UP1, UPT, UR12, 0x1a, UPT ;  /* 0x0000001a0c00788c */ /* 0x000fc8000bf24270 */
[----:B------:R-:W-:-:S04]  /*78120*/  USEL UR10, URZ, 0x4, !UP1 ;  /* 0x00000004ff0a7887 */ /* 0x000fc8000c800000 */
[----:B------:R-:W-:Y:S01]  /*78130*/  USEL UR10, UR10, URZ, !UP0 ;  /* 0x000000ff0a0a7287 */ /* 0x000fe2000c000000 */
[----:B------:R-:W-:-:S05]  /*78140*/  IADD3 R104, P0, PT, R104, R3, RZ ;  /* 0x0000000368687210 */ /* 0x000fca0007f1e0ff */
[----:B---3--:R-:W-:Y:S01]  /*78150*/  IMAD.X R105, R105, 0x1, R2, P0 ;  /* 0x0000000169697824 */ /* 0x008fe200000e0602 */
[----:B------:R-:W-:Y:S03]  /*78160*/  STL [R1+0x3bb0], R104 ;  /* 0x003bb06801007387 */ /* 0x000fe60000100800 */
[----:B-1----:R-:W-:Y:S01]  /*78170*/  IMAD.MOV.U32 R99, RZ, RZ, R105 ;  /* 0x000000ffff637224 */ /* 0x002fe200078e0069 */
[----:B------:R1:W-:Y:S01]  /*78180*/  STL [R1+0x3bac], R105 ;  /* 0x003bac6901007387 */ /* 0x0003e20000100800 */
[----:B------:R-:W-:Y:S01]  /*78190*/  IMAD.MOV.U32 R98, RZ, RZ, R104 ;  /* 0x000000ffff627224 */ /* 0x000fe200078e0068 */
[----:B------:R-:W-:-:S04]  /*781a0*/  ISETP.NE.U32.AND P0, PT, RZ, UR10, PT ;  /* 0x0000000aff007c0c */ /* 0x000fc8000bf05070 */
[----:B------:R3:W-:Y:S04]  /*781b0*/  LDGSTS.E [R7+0x5b80], desc[UR40][R98.64], P1 ;  /* 0x05b8000062077fae */ /* 0x0007e800089a1028 */
[----:B-1----:R-:W2:Y:S04]  /*781c0*/  LDL.LU R105, [R1+0x3c94] ;  /* 0x003c940001697983 */ /* 0x002ea80000300800 */
[----:B------:R-:W2:Y:S01]  /*781d0*/  LDL.LU R104, [R1+0x3c9c] ;  /* 0x003c9c0001687983 */ /* 0x000ea20000300800 */
[-C--:B------:R-:W-:Y:S02]  /*781e0*/  IADD3 R96, P1, PT, R96, R3.reuse, RZ ;  /* 0x0000000360607210 */ /* 0x080fe40007f3e0ff */
[----:B------:R-:W-:-:S03]  /*781f0*/  IADD3 R100, P2, PT, R100, R3, RZ ;  /* 0x0000000364647210 */ /* 0x000fc60007f5e0ff */
[----:B------:R1:W-:Y:S01]  /*78200*/  STL [R1+0x3c78], R96 ;  /* 0x003c786001007387 */ /* 0x0003e20000100800 */
[----:B---3--:R-:W-:Y:S02]  /*78210*/  IMAD.MOV.U32 R98, RZ, RZ, R96 ;  /* 0x000000ffff627224 */ /* 0x008fe400078e0060 */
[--C-:B------:R-:W-:Y:S02]  /*78220*/  IMAD.X R110, R110, 0x1, R2.reuse, P1 ;  /* 0x000000016e6e7824 */ /* 0x100fe400008e0602 */
[----:B------:R-:W-:Y:S02]  /*78230*/  IMAD.X R109, R109, 0x1, R2, P2 ;  /* 0x000000016d6d7824 */ /* 0x000fe400010e0602 */
[----:B------:R-:W-:Y:S01]  /*78240*/  IMAD.MOV.U32 R99, RZ, RZ, R110 ;  /* 0x000000ffff637224 */ /* 0x000fe200078e006e */
[----:B------:R-:W-:Y:S04]  /*78250*/  STL [R1+0x3c74], R110 ;  /* 0x003c746e01007387 */ /* 0x000fe80000100800 */
[----:B------:R3:W-:Y:S04]  /*78260*/  STL [R1+0x3c80], R100 ;  /* 0x003c806401007387 */ /* 0x0007e80000100800 */
[----:B-1----:R-:W2:Y:S04]  /*78270*/  LDL.LU R96, [R1+0x3ca8] ;  /* 0x003ca80001607983 */ /* 0x002ea80000300800 */
[----:B------:R-:W-:Y:S04]  /*78280*/  STL [R1+0x3c7c], R109 ;  /* 0x003c7c6d01007387 */ /* 0x000fe80000100800 */
[----:B------:R1:W-:Y:S02]  /*78290*/  LDGSTS.E [R7+0x6800], desc[UR40][R98.64], P0 ;  /* 0x0680000062077fae */ /* 0x0003e400081a1028 */
[----:B-1----:R-:W-:-:S02]  /*782a0*/  IMAD.MOV.U32 R98, RZ, RZ, R100 ;  /* 0x000000ffff627224 */ /* 0x002fc400078e0064 */
[----:B---3--:R-:W3:Y:S01]  /*782b0*/  LDL.LU R100, [R1+0x3ca4] ;  /* 0x003ca40001647983 */ /* 0x008ee20000300800 */
[-C--:B----4-:R-:W-:Y:S02]  /*782c0*/  IADD3 R107, P1, PT, R107, R3.reuse, RZ ;  /* 0x000000036b6b7210 */ /* 0x090fe40007f3e0ff */
[----:B------:R-:W-:-:S03]  /*782d0*/  IADD3 R102, P2, PT, R102, R3, RZ ;  /* 0x0000000366667210 */ /* 0x000fc60007f5e0ff */
[--C-:B------:R-:W-:Y:S02]  /*782e0*/  IMAD.X R108, R108, 0x1, R2.reuse, P1 ;  /* 0x000000016c6c7824 */ /* 0x100fe400008e0602 */
[----:B------:R-:W-:Y:S01]  /*782f0*/  IMAD.X R106, R106, 0x1, R2, P2 ;  /* 0x000000016a6a7824 */ /* 0x000fe200010e0602 */
[----:B------:R-:W-:Y:S04]  /*78300*/  STL [R1+0x3c88], R107 ;  /* 0x003c886b01007387 */ /* 0x000fe80000100800 */
[----:B------:R-:W-:Y:S04]  /*78310*/  STL [R1+0x3c84], R108 ;  /* 0x003c846c01007387 */ /* 0x000fe80000100800 */
[----:B------:R-:W-:Y:S04]  /*78320*/  STL [R1+0x3c90], R102 ;  /* 0x003c906601007387 */ /* 0x000fe80000100800 */
        /* <DEDUP_REMOVED lines=10> */
[-C--:B--2---:R-:W-:Y:S01]  /*783d0*/  IADD3 R103, P1, PT, R103, R3.reuse, RZ ;  /* 0x0000000367677210 */ /* 0x084fe20007f3e0ff */
[----:B-1----:R-:W-:Y:S01]  /*783e0*/  IMAD.MOV.U32 R99, RZ, RZ, R106 ;  /* 0x000000ffff637224 */ /* 0x002fe200078e006a */
[----:B------:R-:W-:Y:S01]  /*783f0*/  IADD3 R101, P2, PT, R101, R3, RZ ;  /* 0x0000000365657210 */ /* 0x000fe20007f5e0ff */
[----:B------:R-:W-:Y:S01]  /*78400*/  IMAD.MOV.U32 R98, RZ, RZ, R102 ;  /* 0x000000ffff627224 */ /* 0x000fe200078e0066 */
[----:B------:R-:W2:Y:S04]  /*78410*/  LDL.LU R106, [R1+0x3d80] ;  /* 0x003d8000016a7983 */ /* 0x000ea80000300800 */
        /* <DEDUP_REMOVED lines=16> */
[----:B------:R-:W-:Y:S01]  /*78520*/  STL [R1+0x3ca8], R96 ;  /* 0x003ca86001007387 */ /* 0x000fe20000100800 */
[----:B---3--:R-:W-:-:S05]  /*78530*/  IMAD.X R100, R100, 0x1, R2, P1 ;  /* 0x0000000164647824 */ /* 0x008fca00008e0602 */
        /* <DEDUP_REMOVED lines=8> */
[----:B----4-:R-:W-:Y:S01]  /*785c0*/  IADD3 R113, P2, PT, R113, R3, RZ ;  /* 0x0000000371717210 */ /* 0x010fe20007f5e0ff */
[----:B------:R-:W-:-:S04]  /*785d0*/  USEL UR10, URZ, 0x4, !UP1 ;  /* 0x00000004ff0a7887 */ /* 0x000fc8000c800000 */
[----:B------:R-:W-:Y:S01]  /*785e0*/  IMAD.X R114, R114, 0x1, R2, P2 ;  /* 0x0000000172727824 */ /* 0x000fe200010e0602 */
[----:B------:R-:W-:Y:S01]  /*785f0*/  USEL UR10, UR10, URZ, !UP0 ;  /* 0x000000ff0a0a7287 */ /* 0x000fe2000c000000 */
[----:B-1----:R-:W-:Y:S02]  /*78600*/  IMAD.MOV.U32 R98, RZ, RZ, R96 ;  /* 0x000000ffff627224 */ /* 0x002fe400078e0060 */
[----:B------:R-:W-:Y:S02]  /*78610*/  IMAD.MOV.U32 R99, RZ, RZ, R100 ;  /* 0x000000ffff637224 */ /* 0x000fe400078e0064 */
[----:B---3--:R-:W3:Y:S04]  /*78620*/  LDL.LU R100, [R1+0x3da0] ;  /* 0x003da00001647983 */ /* 0x008ee80000300800 */
[----:B------:R1:W-:Y:S04]  /*78630*/  LDGSTS.E [R7+0x6b00], desc[UR40][R98.64], P0 ;  /* 0x06b0000062077fae */ /* 0x0003e800081a1028 */
[----:B------:R-:W4:Y:S04]  /*78640*/  LDL.LU R101, [R1+0x3da4] ;  /* 0x003da40001657983 */ /* 0x000f280000300800 */
[----:B------:R-:W4:Y:S01]  /*78650*/  LDL.LU R96, [R1+0x3da8] ;  /* 0x003da80001607983 */ /* 0x000f220000300800 */
[----:B------:R-:W-:-:S02]  /*78660*/  IADD3 R111, P3, PT, R111, R3, RZ ;  /* 0x000000036f6f7210 */ /* 0x000fc40007f7e0ff */
[----:B------:R-:W-:Y:S01]  /*78670*/  ISETP.NE.U32.AND P1, PT, RZ, UR10, PT ;  /* 0x0000000aff007c0c */ /* 0x000fe2000bf25070 */
[----:B-1----:R-:W-:Y:S02]  /*78680*/  IMAD.MOV.U32 R98, RZ, RZ, R113 ;  /* 0x000000ffff627224 */ /* 0x002fe400078e0071 */
[----:B------:R-:W-:Y:S02]  /*78690*/  IMAD.MOV.U32 R99, RZ, RZ, R114 ;  /* 0x000000ffff637224 */ /* 0x000fe400078e0072 */
[----:B------:R-:W-:-:S03]  /*786a0*/  IMAD.X R112, R112, 0x1, R2, P3 ;  /* 0x0000000170707824 */ /* 0x000fc600018e0602 */
[----:B------:R1:W-:Y:S04]  /*786b0*/  LDGSTS.E [R7+0x6b80], desc[UR40][R98.64], P0 ;  /* 0x06b8000062077fae */ /* 0x0003e800081a1028 */
[----:B------:R-:W-:Y:S04]  /*786c0*/  STL [R1+0x3cb0], R113 ;  /* 0x003cb07101007387 */ /* 0x000fe80000100800 */
[----:B------:R-:W-:Y:S04]  /*786d0*/  STL [R1+0x3cac], R114 ;  /* 0x003cac7201007387 */ /* 0x000fe80000100800 */
[----:B------:R-:W-:Y:S04]  /*786e0*/  STL [R1+0x3d78], R111 ;  /* 0x003d786f01007387 */ /* 0x000fe80000100800 */
[----:B------:R-:W-:Y:S01]  /*786f0*/  STL [R1+0x3d74], R112 ;  /* 0x003d747001007387 */ /* 0x000fe20000100800 */
[----:B--2---:R-:W-:Y:S01]  /*78700*/  IADD3 R106, P0, PT, R106, R3, RZ ;  /* 0x000000036a6a7210 */ /* 0x004fe20007f1e0ff */
[----:B-1----:R-:W-:-:S02]  /*78710*/  IMAD.MOV.U32 R98, RZ, RZ, R111 ;  /* 0x000000ffff627224 */ /* 0x002fc400078e006f */
[----:B------:R-:W-:Y:S01]  /*78720*/  IMAD.MOV.U32 R99, RZ, RZ, R112 ;  /* 0x000000ffff637224 */ /* 0x000fe200078e0070 */
[----:B------:R-:W-:Y:S01]  /*78730*/  IADD3 R102, P2, PT, R102, R3, RZ ;  /* 0x0000000366667210 */ /* 0x000fe20007f5e0ff */
[----:B------:R1:W-:Y:S04]  /*78740*/  STL [R1+0x3d80], R106 ;  /* 0x003d806a01007387 */ /* 0x0003e80000100800 */
[----:B------:R2:W-:Y:S02]  /*78750*/  LDGSTS.E [R7+0x7800], desc[UR40][R98.64], P1 ;  /* 0x0780000062077fae */ /* 0x0005e400089a1028 */
[----:B--2---:R-:W-:Y:S02]  /*78760*/  IMAD.MOV.U32 R98, RZ, RZ, R106 ;  /* 0x000000ffff627224 */ /* 0x004fe400078e006a */
[----:B------:R-:W-:-:S02]  /*78770*/  IMAD.X R108, R108, 0x1, R2, P0 ;  /* 0x000000016c6c7824 */ /* 0x000fc400000e0602 */
[----:B------:R-:W-:-:S03]  /*78780*/  IMAD.X R103, R103, 0x1, R2, P2 ;  /* 0x0000000167677824 */ /* 0x000fc600010e0602 */
[----:B------:R2:W-:Y:S04]  /*78790*/  STL [R1+0x3d7c], R108 ;  /* 0x003d7c6c01007387 */ /* 0x0005e80000100800 */
[----:B------:R-:W-:Y:S04]  /*787a0*/  STL [R1+0x3d88], R102 ;  /* 0x003d886601007387 */ /* 0x000fe80000100800 */
[----:B-1----:R-:W4:Y:S01]  /*787b0*/  LDL.LU R106, [R1+0x3db0] ;  /* 0x003db000016a7983 */ /* 0x002f220000300800 */
        /* <DEDUP_REMOVED lines=22> */
[----:B---3--:R-:W-:-:S02]  /*78920*/  IADD3 R100, P0, PT, R100, R3, RZ ;  /* 0x0000000364647210 */ /* 0x008fc40007f1e0ff */
[----:B----4-:R-:W-:-:S03]  /*78930*/  IADD3 R96, P2, PT, R96, R3, RZ ;  /* 0x0000000360607210 */ /* 0x010fc60007f5e0ff */
[----:B------:R-:W-:Y:S02]  /*78940*/  IMAD.X R104, R104, 0x1, R2, P0 ;  /* 0x0000000168687824 */ /* 0x000fe400000e0602 */
[----:B------:R-:W-:Y:S02]  /*78950*/  IMAD.MOV.U32 R98, RZ, RZ, R105 ;  /* 0x000000ffff627224 */ /* 0x000fe400078e0069 */
[----:B------:R-:W-:Y:S01]  /*78960*/  IMAD.MOV.U32 R99, RZ, RZ, R110 ;  /* 0x000000ffff637224 */ /* 0x000fe200078e006e */
[----:B------:R3:W-:Y:S01]  /*78970*/  STL [R1+0x3da0], R100 ;  /* 0x003da06401007387 */ /* 0x0007e20000100800 */
[----:B------:R-:W-:-:S03]  /*78980*/  IMAD.X R101, R101, 0x1, R2, P2 ;  /* 0x0000000165657824 */ /* 0x000fc600010e0602 */
[----:B------:R4:W-:Y:S04]  /*78990*/  STL [R1+0x3d9c], R104 ;  /* 0x003d9c6801007387 */ /* 0x0009e80000100800 */
[----:B------:R-:W-:Y:S04]  /*789a0*/  STL [R1+0x3da8], R96 ;  /* 0x003da86001007387 */ /* 0x000fe80000100800 */
[----:B-1----:R-:W2:Y:S04]  /*789b0*/  LDL.LU R110, [R1+0x36c8] ;  /* 0x0036c800016e7983 */ /* 0x002ea80000300800 */
[----:B------:R1:W-:Y:S04]  /*789c0*/  LDGSTS.E [R7+0x7a00], desc[UR40][R98.64], P1 ;  /* 0x07a0000062077fae */ /* 0x0003e800089a1028 */
[----:B------:R3:W-:Y:S01]  /*789d0*/  STL [R1+0x3da4], R101 ;  /* 0x003da46501007387 */ /* 0x0007e20000100800 */
[----:B-1----:R-:W-:-:S03]  /*789e0*/  IMAD.MOV.U32 R98, RZ, RZ, R100 ;  /* 0x000000ffff627224 */ /* 0x002fc600078e0064 */
[----:B---3--:R-:W3:Y:S04]  /*789f0*/  LDL.LU R100, [R1+0x36d0] ;  /* 0x0036d00001647983 */ /* 0x008ee80000300800 */
[----:B------:R-:W3:Y:S01]  /*78a00*/  LDL.LU R111, [R1+0x36c4] ;  /* 0x0036c400016f7983 */ /* 0x000ee20000300800 */
[----:B------:R-:W-:-:S03]  /*78a10*/  IMAD.MOV.U32 R99, RZ, RZ, R104 ;  /* 0x000000ffff637224 */ /* 0x000fc600078e0068 */
[----:B----4-:R-:W4:Y:S04]  /*78a20*/  LDL.LU R104, [R1+0x36cc] ;  /* 0x0036cc0001687983 */ /* 0x010f280000300800 */
[----:B------:R1:W-:Y:S04]  /*78a30*/  LDGSTS.E [R7+0x7a80], desc[UR40][R98.64], P1 ;  /* 0x07a8000062077fae */ /* 0x0003e800089a1028 */
[----:B------:R-:W4:Y:S01]  /*78a40*/  LDL.LU R105, [R1+0x36d8] ;  /* 0x0036d80001697983 */ /* 0x000f220000300800 */
[----:B-1----:R-:W-:Y:S02]  /*78a50*/  IMAD.MOV.U32 R98, RZ, RZ, R96 ;  /* 0x000000ffff627224 */ /* 0x002fe400078e0060 */
[----:B------:R-:W-:-:S02]  /*78a60*/  IMAD.MOV.U32 R99, RZ, RZ, R101 ;  /* 0x000000ffff637224 */ /* 0x000fc400078e0065 */
[----:B------:R-:W4:Y:S04]  /*78a70*/  LDL.LU R101, [R1+0x36e0] ;  /* 0x0036e00001657983 */ /* 0x000f280000300800 */
[----:B------:R1:W-:Y:S01]  /*78a80*/  LDGSTS.E [R7+0x7b00], desc[UR40][R98.64], P1 ;  /* 0x07b0000062077fae */ /* 0x0003e200089a1028 */
[----:B------:R-:W-:-:S05]  /*78a90*/  IADD3 R106, P0, PT, R106, R3, RZ ;  /* 0x000000036a6a7210 */ /* 0x000fca0007f1e0ff */
[----:B--2---:R-:W-:Y:S01]  /*78aa0*/  IMAD.X R108, R108, 0x1, R2, P0 ;  /* 0x000000016c6c7824 */ /* 0x004fe200000e0602 */
[----:B------:R-:W-:Y:S03]  /*78ab0*/  STL [R1+0x3db0], R106 ;  /* 0x003db06a01007387 */ /* 0x000fe60000100800 */
[----:B-1----:R-:W-:Y:S01]  /*78ac0*/  IMAD.MOV.U32 R99, RZ, RZ, R108 ;  /* 0x000000ffff637224 */ /* 0x002fe200078e006c */
[----:B------:R1:W-:Y:S01]  /*78ad0*/  STL [R1+0x3dac], R108 ;  /* 0x003dac6c01007387 */ /* 0x0003e20000100800 */
[----:B------:R-:W-:-:S05]  /*78ae0*/  IMAD.MOV.U32 R98, RZ, RZ, R106 ;  /* 0x000000ffff627224 */ /* 0x000fca00078e006a */
[----:B------:R2:W-:Y:S04]  /*78af0*/  LDGSTS.E [R7+0x7b80], desc[UR40][R98.64], P1 ;  /* 0x07b8000062077fae */ /* 0x0005e800089a1028 */
[----:B-1----:R-:W4:Y:S04]  /*78b00*/  LDL.LU R108, [R1+0x36d4] ;  /* 0x0036d400016c7983 */ /* 0x002f280000300800 */
[----:B------:R-:W4:Y:S01]  /*78b10*/  LDL.LU R106, [R1+0x36dc] ;  /* 0x0036dc00016a7983 */ /* 0x000f220000300800 */
        /* <DEDUP_REMOVED lines=9> */
[----:B-1----:R-:W4:Y:S01]  /*78bb0*/  LDL.LU R103, [R1+0x36e8] ;  /* 0x0036e80001677983 */ /* 0x002f220000300800 */
[----:B------:R-:W-:-:S03]  /*78bc0*/  IMAD.MOV.U32 R99, RZ, RZ, R109 ;  /* 0x000000ffff637224 */ /* 0x000fc600078e006d */
[----:B--2---:R-:W2:Y:S01]  /*78bd0*/  LDL.LU R109, [R1+0x36e4] ;  /* 0x0036e400016d7983 */ /* 0x004ea20000300800 */
[----:B------:R-:W1:Y:S01]  /*78be0*/  S2R R96, SR_TID.X ;  /* 0x0000000000607919 */ /* 0x000e620000002100 */
[----:B------:R-:W-:-:S04]  /*78bf0*/  UISETP.GT.AND UP1, UPT, UR12, 0x3, UPT ;  /* 0x000000030c00788c */ /* 0x000fc8000bf24270 */
[----:B------:R-:W-:-:S04]  /*78c00*/  USEL UR10, URZ, 0x4, !UP1 ;  /* 0x00000004ff0a7887 */ /* 0x000fc8000c800000 */
[----:B------:R-:W-:-:S06]  /*78c10*/  USEL UR10, UR10, URZ, !UP0 ;  /* 0x000000ff0a0a7287 */ /* 0x000fcc000c000000 */
[----:B------:R-:W-:Y:S02]  /*78c20*/  ISETP.NE.U32.AND P0, PT, RZ, UR10, PT ;  /* 0x0000000aff007c0c */ /* 0x000fe4000bf05070 */
[----:B------:R-:W-:Y:S02]  /*78c30*/  IADD3 R110, P1, PT, R110, R3, RZ ;  /* 0x000000036e6e7210 */ /* 0x000fe40007f3e0ff */
[----:B-1----:R-:W-:-:S05]  /*78c40*/  LOP3.LUT R96, R96, 0x1f, RZ, 0xc0, !PT ;  /* 0x0000001f60607812 */ /* 0x002fca00078ec0ff */
[----:B------:R-:W-:-:S05]  /*78c50*/  IMAD.SHL.U32 R96, R96, 0x4, RZ ;  /* 0x0000000460607824 */ /* 0x000fca00078e00ff */
[----:B------:R-:W-:-:S05]  /*78c60*/  LOP3.LUT R96, R96, 0x60, RZ, 0x3c, !PT ;  /* 0x0000006060607812 */ /* 0x000fca00078e3cff */
[----:B------:R-:W-:Y:S02]  /*78c70*/  VIADD R96, R96, UR13 ;  /* 0x0000000d60607c36 */ /* 0x000fe40008000000 */
[--C-:B---3--:R-:W-:Y:S01]  /*78c80*/  IMAD.X R111, R111, 0x1, R2.reuse, P1 ;  /* 0x000000016f6f7824 */ /* 0x108fe200008e0602 */
[-C--:B------:R-:W-:Y:S02]  /*78c90*/  IADD3 R100, P2, PT, R100, R3.reuse, RZ ;  /* 0x0000000364647210 */ /* 0x080fe40007f5e0ff */
[----:B------:R1:W-:Y:S01]  /*78ca0*/  LDGSTS.E [R96+0xc00], desc[UR40][R98.64], P0 ;  /* 0x00c0000062607fae */ /* 0x0003e200081a1028 */
[----:B----4-:R-:W-:Y:S02]  /*78cb0*/  IADD3 R105, P1, PT, R105, R3, RZ ;  /* 0x0000000369697210 */ /* 0x010fe40007f3e0ff */
[----:B------:R-:W-:Y:S02]  /*78cc0*/  IMAD.X R104, R104, 0x1, R2, P2 ;  /* 0x0000000168687824 */ /* 0x000fe400010e0602 */
[----:B-1----:R-:W-:-:S02]  /*78cd0*/  IMAD.MOV.U32 R98, RZ, RZ, R102 ;  /* 0x000000ffff627224 */ /* 0x002fc400078e0066 */
[----:B------:R-:W-:Y:S01]  /*78ce0*/  IMAD.MOV.U32 R99, RZ, RZ, R107 ;  /* 0x000000ffff637224 */ /* 0x000fe200078e006b */
[----:B------:R-:W3:Y:S04]  /*78cf0*/  LDL.LU R102, [R1+0x36f0] ;  /* 0x0036f00001667983 */ /* 0x000ee80000300800 */
[----:B------:R-:W4:Y:S04]  /*78d00*/  LDL.LU R107, [R1+0x37b8] ;  /* 0x0037b800016b7983 */ /* 0x000f280000300800 */
[----:B------:R-:W-:Y:S04]  /*78d10*/  STL [R1+0x36c8], R110 ;  /* 0x0036c86e01007387 */ /* 0x000fe80000100800 */
[----:B------:R1:W-:Y:S04]  /*78d20*/  STL [R1+0x36c4], R111 ;  /* 0x0036c46f01007387 */ /* 0x0003e80000100800 */
[----:B------:R1:W-:Y:S04]  /*78d30*/  LDGSTS.E [R96+0xc80], desc[UR40][R98.64], P0 ;  /* 0x00c8000062607fae */ /* 0x0003e800081a1028 */
[----:B------:R-:W-:Y:S01]  /*78d40*/  STL [R1+0x36d0], R100 ;  /* 0x0036d06401007387 */ /* 0x000fe20000100800 */
[----:B------:R-:W-:Y:S01]  /*78d50*/  IADD3 R101, P2, PT, R101, R3, RZ ;  /* 0x0000000365657210 */ /* 0x000fe20007f5e0ff */
[----:B-1----:R-:W-:-:S02]  /*78d60*/  IMAD.MOV.U32 R99, RZ, RZ, R111 ;  /* 0x000000ffff637224 */ /* 0x002fc400078e006f */
[----:B------:R-:W4:Y:S01]  /*78d70*/  LDL.LU R111, [R1+0x36ec] ;  /* 0x0036ec00016f7983 */ /* 0x000f220000300800 */
[----:B------:R-:W-:-:S03]  /*78d80*/  IMAD.MOV.U32 R98, RZ, RZ, R110 ;  /* 0x000000ffff627224 */ /* 0x000fc600078e006e */
[----:B------:R1:W-:Y:S04]  /*78d90*/  STL [R1+0x36cc], R104 ;  /* 0x0036cc6801007387 */ /* 0x0003e80000100800 */
[----:B------:R-:W4:Y:S04]  /*78da0*/  LDL.LU R110, [R1+0x37b4] ;  /* 0x0037b400016e7983 */ /* 0x000f280000300800 */
[----:B------:R1:W-:Y:S02]  /*78db0*/  LDGSTS.E [R96+0xd00], desc[UR40][R98.64], P0 ;  /* 0x00d0000062607fae */ /* 0x0003e400081a1028 */
[----:B-1----:R-:W-:-:S02]  /*78dc0*/  IMAD.MOV.U32 R98, RZ, RZ, R100 ;  /* 0x000000ffff627224 */ /* 0x002fc400078e0064 */
[----:B------:R-:W-:Y:S02]  /*78dd0*/  IMAD.MOV.U32 R99, RZ, RZ, R104 ;  /* 0x000000ffff637224 */ /* 0x000fe400078e0068 */
[----:B------:R-:W4:Y:S04]  /*78de0*/  LDL.LU R104, [R1+0x37c0] ;  /* 0x0037c00001687983 */ /* 0x000f280000300800 */
[----:B------:R-:W4:Y:S04]  /*78df0*/  LDL.LU R100, [R1+0x37c8] ;  /* 0x0037c80001647983 */ /* 0x000f280000300800 */
[----:B------:R-:W-:Y:S04]  /*78e00*/  STL [R1+0x36d8], R105 ;  /* 0x0036d86901007387 */ /* 0x000fe80000100800 */
[----:B------:R1:W-:Y:S01]  /*78e10*/  LDGSTS.E [R96+0xd80], desc[UR40][R98.64], P0 ;  /* 0x00d8000062607fae */ /* 0x0003e200081a1028 */
[----:B------:R-:W-:-:S02]  /*78e20*/  IMAD.X R108, R108, 0x1, R2, P1 ;  /* 0x000000016c6c7824 */ /* 0x000fc400008e0602 */
[----:B------:R-:W-:Y:S02]  /*78e30*/  IMAD.X R106, R106, 0x1, R2, P2 ;  /* 0x000000016a6a7824 */ /* 0x000fe400010e0602 */
[----:B-1----:R-:W-:Y:S01]  /*78e40*/  IMAD.MOV.U32 R99, RZ, RZ, R108 ;  /* 0x000000ffff637224 */ /* 0x002fe200078e006c */
[----:B------:R1:W-:Y:S04]  /*78e50*/  STL [R1+0x36d4], R108 ;  /* 0x0036d46c01007387 */ /* 0x0003e80000100800 */
[----:B------:R-:W-:Y:S01]  /*78e60*/  STL [R1+0x36e0], R101 ;  /* 0x0036e06501007387 */ /* 0x000fe20000100800 */
[----:B------:R-:W-:-:S05]  /*78e70*/  IMAD.MOV.U32 R98, RZ, RZ, R105 ;  /* 0x000000ffff627224 */ /* 0x000fca00078e0069 */
[----:B------:R1:W-:Y:S04]  /*78e80*/  LDGSTS.E [R96+0xe00], desc[UR40][R98.64], P0 ;  /* 0x00e0000062607fae */ /* 0x0003e800081a1028 */
[----:B-1----:R-:W4:Y:S04]  /*78e90*/  LDL.LU R108, [R1+0x37bc] ;  /* 0x0037bc00016c7983 */ /* 0x002f280000300800 */
[----:B------:R1:W-:Y:S04]  /*78ea0*/  STL [R1+0x36dc], R106 ;  /* 0x0036dc6a01007387 */ /* 0x0003e80000100800 */
[----:B------:R-:W4:Y:S01]  /*78eb0*/  LDL.LU R105, [R1+0x37c4] ;  /* 0x0037c40001697983 */ /* 0x000f220000300800 */
[----:B------:R-:W-:-:S02]  /*78ec0*/  IMAD.MOV.U32 R98, RZ, RZ, R101 ;  /* 0x000000ffff627224 */ /* 0x000fc400078e0065 */
[----:B------:R-:W-:Y:S02]  /*78ed0*/  IMAD.MOV.U32 R99, RZ, RZ, R106 ;  /* 0x000000ffff637224 */ /* 0x000fe400078e006a */
[----:B-1----:R-:W4:Y:S04]  /*78ee0*/  LDL.LU R106, [R1+0x37d0] ;  /* 0x0037d000016a7983 */ /* 0x002f280000300800 */
[----:B------:R-:W4:Y:S04]  /*78ef0*/  LDL.LU R101, [R1+0x37d8] ;  /* 0x0037d80001657983 */ /* 0x000f280000300800 */
        /* <DEDUP_REMOVED lines=32> */
[----:B----4-:R-:W3:Y:S04]  /*79100*/  LDL.LU R107, [R1+0x37e4] ;  /* 0x0037e400016b7983 */ /* 0x010ee80000300800 */
[----:B------:R1:W-:Y:S04]  /*79110*/  STL [R1+0x37c0], R104 ;  /* 0x0037c06801007387 */ /* 0x0003e80000100800 */
[----:B------:R4:W-:Y:S02]  /*79120*/  LDGSTS.E [R96+0x1c00], desc[UR40][R98.64], P1 ;  /* 0x01c0000062607fae */ /* 0x0009e400089a1028 */
[----:B----4-:R-:W-:-:S02]  /*79130*/  IMAD.MOV.U32 R98, RZ, RZ, R104 ;  /* 0x000000ffff627224 */ /* 0x010fc400078e0068 */
[--C-:B------:R-:W-:Y:S02]  /*79140*/  IMAD.X R108, R108, 0x1, R2.reuse, P0 ;  /* 0x000000016c6c7824 */ /* 0x100fe400000e0602 */
[----:B------:R-:W-:-:S03]  /*79150*/  IMAD.X R105, R105, 0x1, R2, P2 ;  /* 0x0000000169697824 */ /* 0x000fc600010e0602 */
[----:B------:R4:W-:Y:S04]  /*79160*/  STL [R1+0x37bc], R108 ;  /* 0x0037bc6c01007387 */ /* 0x0009e80000100800 */
[----:B------:R4:W-:Y:S04]  /*79170*/  STL [R1+0x37c8], R100 ;  /* 0x0037c86401007387 */ /* 0x0009e80000100800 */
[----:B-1----:R-:W3:Y:S01]  /*79180*/  LDL.LU R104, [R1+0x37f0] ;  /* 0x0037f00001687983 */ /* 0x002ee20000300800 */
[----:B------:R-:W-:-:S03]  /*79190*/  IMAD.MOV.U32 R99, RZ, RZ, R108 ;  /* 0x000000ffff637224 */ /* 0x000fc600078e006c */
[----:B------:R1:W-:Y:S04]  /*791a0*/  STL [R1+0x37c4], R105 ;  /* 0x0037c46901007387 */ /* 0x0003e80000100800 */
[----:B------:R1:W-:Y:S04]  /*791b0*/  LDGSTS.E [R96+0x1c80], desc[UR40][R98.64], P1 ;  /* 0x01c8000062607fae */ /* 0x0003e800089a1028 */
[----:B----4-:R-:W4:Y:S01]  /*791c0*/  LDL.LU R108, [R1+0x37ec] ;  /* 0x0037ec00016c7983 */ /* 0x010f220000300800 */
        /* <DEDUP_REMOVED lines=18> */
[----:B------:R-:W2:Y:S04]  /*792f0*/  LDL.LU R106, [R1+0x38c8] ;  /* 0x0038c800016a7983 */ /* 0x000ea80000300800 */
[----:B------:R1:W-:Y:S02]  /*79300*/  LDGSTS.E [R96+0x1d80], desc[UR40][R98.64], P1 ;  /* 0x01d8000062607fae */ /* 0x0003e400089a1028 */
[----:B-1----:R-:W-:-:S02]  /*79310*/  IMAD.MOV.U32 R99, RZ, RZ, R103 ;  /* 0x000000ffff637224 */ /* 0x002fc400078e0067 */
[----:B------:R-:W-:Y:S01]  /*79320*/  IMAD.MOV.U32 R98, RZ, RZ, R101 ;  /* 0x000000ffff627224 */ /* 0x000fe200078e0065 */
[----:B------:R-:W2:Y:S04]  /*79330*/  LDL.LU R103, [R1+0x38cc] ;  /* 0x0038cc0001677983 */ /* 0x000ea80000300800 */
[----:B------:R-:W2:Y:S04]  /*79340*/  LDL.LU R101, [R1+0x38d0] ;  /* 0x0038d00001657983 */ /* 0x000ea80000300800 */
[----:B------:R1:W-:Y:S01]  /*79350*/  LDGSTS.E [R96+0x1e00], desc[UR40][R98.64], P1 ;  /* 0x01e0000062607fae */ /* 0x0003e200089a1028 */
[----:B------:R-:W-:-:S04]  /*79360*/  UISETP.GT.AND UP1, UPT, UR12, 0xb, UPT ;  /* 0x0000000b0c00788c */ /* 0x000fc8000bf24270 */
[----:B------:R-:W-:-:S04]  /*79370*/  USEL UR10, URZ, 0x4, !UP1 ;  /* 0x00000004ff0a7887 */ /* 0x000fc8000c800000 */
[----:B------:R-:W-:Y:S01]  /*79380*/  USEL UR10, UR10, URZ, !UP0 ;  /* 0x000000ff0a0a7287 */ /* 0x000fe2000c000000 */
        /* <DEDUP_REMOVED lines=9> */
[----:B---3--:R-:W-:-:S05]  /*79420*/  IMAD.X R107, R107, 0x1, R2, P2 ;  /* 0x000000016b6b7824 */ /* 0x008fca00010e0602 */
[----:B------:R3:W-:Y:S01]  /*79430*/  STL [R1+0x37e4], R107 ;  /* 0x0037e46b01007387 */ /* 0x0007e20000100800 */
[----:B-1----:R-:W-:Y:S02]  /*79440*/  IMAD.MOV.U32 R98, RZ, RZ, R102 ;  /* 0x000000ffff627224 */ /* 0x002fe400078e0066 */
[----:B------:R-:W-:Y:S02]  /*79450*/  IMAD.MOV.U32 R99, RZ, RZ, R107 ;  /* 0x000000ffff637224 */ /* 0x000fe400078e006b */
[----:B---3--:R-:W3:Y:S04]  /*79460*/  LDL.LU R107, [R1+0x38d8] ;  /* 0x0038d800016b7983 */ /* 0x008ee80000300800 */
[----:B------:R-:W3:Y:S04]  /*79470*/  LDL.LU R102, [R1+0x38e0] ;  /* 0x0038e00001667983 */ /* 0x000ee80000300800 */
[----:B------:R1:W-:Y:S01]  /*79480*/  LDGSTS.E [R96+0x1f00], desc[UR40][R98.64], P1 ;  /* 0x01f0000062607fae */ /* 0x0003e200089a1028 */
[----:B------:R-:W-:-:S05]  /*79490*/  IADD3 R104, P0, PT, R104, R3, RZ ;  /* 0x0000000368687210 */ /* 0x000fca0007f1e0ff */
[----:B----4-:R-:W-:Y:S01]  /*794a0*/  IMAD.X R108, R108, 0x1, R2, P0 ;  /* 0x000000016c6c7824 */ /* 0x010fe200000e0602 */
        /* <DEDUP_REMOVED lines=8> */
[-C--:B------:R-:W-:Y:S02]  /*79530*/  IADD3 R100, P1, PT, R100, R3.reuse, RZ ;  /* 0x0000000364647210 */ /* 0x080fe40007f3e0ff */
[----:B------:R-:W-:-:S03]  /*79540*/  IADD3 R105, P2, PT, R105, R3, RZ ;  /* 0x0000000369697210 */ /* 0x000fc60007f5e0ff */
[----:B------:R1:W-:Y:S01]  /*79550*/  STL [R1+0x38b8], R100 ;  /* 0x0038b86401007387 */ /* 0x0003e20000100800 */
[----:B----4-:R-:W-:Y:S02]  /*79560*/  IMAD.MOV.U32 R98, RZ, RZ, R100 ;  /* 0x000000ffff627224 */ /* 0x010fe400078e0064 */
        /* <DEDUP_REMOVED lines=28> */
[----:B------:R-:W-:Y:S01]  /*79730*/  IMAD.MOV.U32 R98, RZ, RZ, R101 ;  /* 0x000000ffff627224 */ /* 0x000fe200078e0065 */
[----:B------:R-:W2:Y:S04]  /*79740*/  LDL.LU R103, [R1+0x39c0] ;  /* 0x0039c00001677983 */ /* 0x000ea80000300800 */
[----:B------:R-:W2:Y:S04]  /*79750*/  LDL.LU R101, [R1+0x39c8] ;  /* 0x0039c80001657983 */ /* 0x000ea80000300800 */
[----:B------:R1:W-:Y:S01]  /*79760*/  LDGSTS.E [R96+0x2d80], desc[UR40][R98.64], P0 ;  /* 0x02d8000062607fae */ /* 0x0003e200081a1028 */
[----:B---3--:R-:W-:-:S02]  /*79770*/  IADD3 R107, P1, PT, R107, R3, RZ ;  /* 0x000000036b6b7210 */ /* 0x008fc40007f3e0ff */
[----:B------:R-:W-:-:S03]  /*79780*/  IADD3 R102, P2, PT, R102, R3, RZ ;  /* 0x0000000366667210 */ /* 0x000fc60007f5e0ff */
[----:B------:R3:W-:Y:S01]  /*79790*/  STL [R1+0x38d8], R107 ;  /* 0x0038d86b01007387 */ /* 0x0007e20000100800 */
[----:B-1----:R-:W-:Y:S02]  /*797a0*/  IMAD.MOV.U32 R98, RZ, RZ, R107 ;  /* 0x000000ffff627224 */ /* 0x002fe400078e006b */
[--C-:B------:R-:W-:Y:S02]  /*797b0*/  IMAD.X R108, R108, 0x1, R2.reuse, P1 ;  /* 0x000000016c6c7824 */ /* 0x100fe400008e0602 */
[----:B------:R-:W-:-:S03]  /*797c0*/  IMAD.X R104, R104, 0x1, R2, P2 ;  /* 0x0000000168687824 */ /* 0x000fc600010e0602 */
[----:B------:R-:W-:Y:S04]  /*797d0*/  STL [R1+0x38d4], R108 ;  /* 0x0038d46c01007387 */ /* 0x000fe80000100800 */
[----:B------:R-:W-:Y:S04]  /*797e0*/  STL [R1+0x38e0], R102 ;  /* 0x0038e06601007387 */ /* 0x000fe80000100800 */
[----:B------:R-:W2:Y:S04]  /*797f0*/  LDL.LU R109, [R1+0x39bc] ;  /* 0x0039bc00016d7983 */ /* 0x000ea80000300800 */
[----:B------:R1:W-:Y:S04]  /*79800*/  STL [R1+0x38dc], R104 ;  /* 0x0038dc6801007387 */ /* 0x0003e80000100800 */
[----:B---3--:R-:W3:Y:S01]  /*79810*/  LDL.LU R107, [R1+0x39c4] ;  /* 0x0039c400016b7983 */ /* 0x008ee20000300800 */
[----:B------:R-:W-:-:S05]  /*79820*/  IMAD.MOV.U32 R99, RZ, RZ, R108 ;  /* 0x000000ffff637224 */ /* 0x000fca00078e006c */
[----:B------:R1:W-:Y:S02]  /*79830*/  LDGSTS.E [R96+0x2e00], desc[UR40][R98.64], P0 ;  /* 0x02e0000062607fae */ /* 0x0003e400081a1028 */
[----:B-1----:R-:W-:Y:S02]  /*79840*/  IMAD.MOV.U32 R99, RZ, RZ, R104 ;  /* 0x000000ffff637224 */ /* 0x002fe400078e0068 */
[----:B------:R-:W-:Y:S01]  /*79850*/  IMAD.MOV.U32 R98, RZ, RZ, R102 ;  /* 0x000000ffff627224 */ /* 0x000fe200078e0066 */
[----:B------:R-:W3:Y:S04]  /*79860*/  LDL.LU R104, [R1+0x39d0] ;  /* 0x0039d00001687983 */ /* 0x000ee80000300800 */
[----:B------:R-:W3:Y:S01]  /*79870*/  LDL.LU R102, [R1+0x39d8] ;  /* 0x0039d80001667983 */ /* 0x000ee20000300800 */
[----:B------:R-:W-:-:S03]  /*79880*/  UISETP.GT.AND UP1, UPT, UR12, 0xf, UPT ;  /* 0x0000000f0c00788c */ /* 0x000fc6000bf24270 */
[----:B------:R1:W-:Y:S01]  /*79890*/  LDGSTS.E [R96+0x2e80], desc[UR40][R98.64], P0 ;  /* 0x02e8000062607fae */ /* 0x0003e200081a1028 */
[----:B------:R-:W-:-:S05]  /*798a0*/  IADD3 R100, P1, PT, R100, R3, RZ ;  /* 0x0000000364647210 */ /* 0x000fca0007f3e0ff */
[----:B------:R-:W-:Y:S01]  /*798b0*/  STL [R1+0x38e8], R100 ;  /* 0x0038e86401007387 */ /* 0x000fe20000100800 */
[----:B----4-:R-:W-:-:S05]  /*798c0*/  IMAD.X R105, R105, 0x1, R2, P1 ;  /* 0x0000000169697824 */ /* 0x010fca00008e0602 */
[----:B------:R4:W-:Y:S04]  /*798d0*/  STL [R1+0x38e4], R105 ;  /* 0x0038e46901007387 */ /* 0x0009e80000100800 */
[----:B------:R-:W3:Y:S04]  /*798e0*/  LDL.LU R108, [R1+0x39cc] ;  /* 0x0039cc00016c7983 */ /* 0x000ee80000300800 */
[----:B------:R-:W3:Y:S01]  /*798f0*/  LDL.LU R110, [R1+0x39d4] ;  /* 0x0039d400016e7983 */ /* 0x000ee20000300800 */
[----:B------:R-:W-:Y:S01]  /*79900*/  USEL UR10, URZ, 0x4, !UP1 ;  /* 0x00000004ff0a7887 */ /* 0x000fe2000c800000 */
[----:B-1----:R-:W-:-:S02]  /*79910*/  IMAD.MOV.U32 R98, RZ, RZ, R100 ;  /* 0x000000ffff627224 */ /* 0x002fc400078e0064 */
[----:B------:R-:W-:Y:S01]  /*79920*/  IMAD.MOV.U32 R99, RZ, RZ, R105 ;  /* 0x000000ffff637224 */ /* 0x000fe200078e0069 */
[----:B------:R-:W-:-:S04]  /*79930*/  USEL UR10, UR10, URZ, !UP0 ;  /* 0x000000ff0a0a7287 */ /* 0x000fc8000c000000 */
[----:B------:R1:W-:Y:S04]  /*79940*/  LDGSTS.E [R96+0x2f00], desc[UR40][R98.64], P0 ;  /* 0x02f0000062607fae */ /* 0x0003e800081a1028 */
[----:B----4-:R-:W4:Y:S04]  /*79950*/  LDL.LU R105, [R1+0x39e0] ;  /* 0x0039e00001697983 */ /* 0x010f280000300800 */
[----:B------:R-:W4:Y:S01]  /*79960*/  LDL.LU R100, [R1+0x39e8] ;  /* 0x0039e80001647983 */ /* 0x000f220000300800 */
        /* <DEDUP_REMOVED lines=11> */
[----:B-1----:R-:W4:Y:S01]  /*79a20*/  LDL.LU R111, [R1+0x39dc] ;  /* 0x0039dc00016f7983 */ /* 0x002f220000300800 */
[-C--:B------:R-:W-:Y:S02]  /*79a30*/  IADD3 R103, P0, PT, R103, R3.reuse, RZ ;  /* 0x0000000367677210 */ /* 0x080fe40007f1e0ff */
[----:B------:R-:W-:Y:S01]  /*79a40*/  IADD3 R101, P2, PT, R101, R3, RZ ;  /* 0x0000000365657210 */ /* 0x000fe20007f5e0ff */
[----:B--2---:R-:W-:Y:S02]  /*79a50*/  IMAD.MOV.U32 R98, RZ, RZ, R112 ;  /* 0x000000ffff627224 */ /* 0x004fe400078e0070 */
[----:B------:R-:W-:Y:S01]  /*79a60*/  IMAD.MOV.U32 R99, RZ, RZ, R113 ;  /* 0x000000ffff637224 */ /* 0x000fe200078e0071 */
[----:B------:R-:W-:Y:S04]  /*79a70*/  STL [R1+0x39b4], R113 ;  /* 0x0039b47101007387 */ /* 0x000fe80000100800 */
[----:B------:R-:W2:Y:S04]  /*79a80*/  LDL.LU R106, [R1+0x39e4] ;  /* 0x0039e400016a7983 */ /* 0x000ea80000300800 */
[----:B------:R1:W-:Y:S04]  /*79a90*/  STL [R1+0x39c0], R103 ;  /* 0x0039c06701007387 */ /* 0x0003e80000100800 */
[----:B------:R1:W-:Y:S02]  /*79aa0*/  LDGSTS.E [R96+0x3c00], desc[UR40][R98.64], P1 ;  /* 0x03c0000062607fae */ /* 0x0003e400089a1028 */
[----:B-1----:R-:W-:-:S02]  /*79ab0*/  IMAD.MOV.U32 R98, RZ, RZ, R103 ;  /* 0x000000ffff627224 */ /* 0x002fc400078e0067 */
[--C-:B------:R-:W-:Y:S02]  /*79ac0*/  IMAD.X R109, R109, 0x1, R2.reuse, P0 ;  /* 0x000000016d6d7824 */ /* 0x100fe400000e0602 */
[----:B---3--:R-:W-:-:S03]  /*79ad0*/  IMAD.X R107, R107, 0x1, R2, P2 ;  /* 0x000000016b6b7824 */ /* 0x008fc600010e0602 */
[----:B------:R1:W-:Y:S04]  /*79ae0*/  STL [R1+0x39bc], R109 ;  /* 0x0039bc6d01007387 */ /* 0x0003e80000100800 */
[----:B------:R-:W-:Y:S04]  /*79af0*/  STL [R1+0x39c8], R101 ;  /* 0x0039c86501007387 */ /* 0x000fe80000100800 */
[----:B------:R-:W3:Y:S01]  /*79b00*/  LDL.LU R103, [R1+0x39f0] ;  /* 0x0039f00001677983 */ /* 0x000ee20000300800 */
[----:B------:R-:W-:-:S03]  /*79b10*/  IMAD.MOV.U32 R99, RZ, RZ, R109 ;  /* 0x000000ffff637224 */ /* 0x000fc600078e006d */
[----:B------:R1:W-:Y:S04]  /*79b20*/  STL [R1+0x39c4], R107 ;  /* 0x0039c46b01007387 */ /* 0x0003e80000100800 */
[----:B------:R1:W-:Y:S04]  /*79b30*/  LDGSTS.E [R96+0x3c80], desc[UR40][R98.64], P1 ;  /* 0x03c8000062607fae */ /* 0x0003e800089a1028 */
[----:B-1----:R-:W3:Y:S01]  /*79b40*/  LDL.LU R109, [R1+0x39ec] ;  /* 0x0039ec00016d7983 */ /* 0x002ee20000300800 */
[-C--:B------:R-:W-:Y:S02]  /*79b50*/  IADD3 R104, P0, PT, R104, R3.reuse, RZ ;  /* 0x0000000368687210 */ /* 0x080fe40007f1e0ff */
[----:B------:R-:W-:Y:S01]  /*79b60*/  IADD3 R102, P2, PT, R102, R3, RZ ;  /* 0x0000000366667210 */ /* 0x000fe20007f5e0ff */
[----:B------:R-:W-:-:S02]  /*79b70*/  IMAD.MOV.U32 R98, RZ, RZ, R101 ;  /* 0x000000ffff627224 */ /* 0x000fc400078e0065 */
[----:B------:R-:W-:Y:S02]  /*79b80*/  IMAD.MOV.U32 R99, RZ, RZ, R107 ;  /* 0x000000ffff637224 */ /* 0x000fe400078e006b */
[----:B------:R-:W3:Y:S04]  /*79b90*/  LDL.LU R107, [R1+0x3ab8] ;  /* 0x003ab800016b7983 */ /* 0x000ee80000300800 */
[----:B------:R-:W3:Y:S04]  /*79ba0*/  LDL.LU R101, [R1+0x3ac0] ;  /* 0x003ac00001657983 */ /* 0x000ee80000300800 */
        /* <DEDUP_REMOVED lines=9> */
[----:B-1----:R-:W3:Y:S04]  /*79c40*/  LDL.LU R108, [R1+0x3ab4] ;  /* 0x003ab400016c7983 */ /* 0x002ee80000300800 */
[----:B------:R1:W-:Y:S04]  /*79c50*/  STL [R1+0x39d4], R110 ;  /* 0x0039d46e01007387 */ /* 0x0003e80000100800 */
[----:B------:R-:W3:Y:S01]  /*79c60*/  LDL.LU R104, [R1+0x3abc] ;  /* 0x003abc0001687983 */ /* 0x000ee20000300800 */
[----:B----4-:R-:W-:-:S02]  /*79c70*/  IADD3 R105, P0, PT, R105, R3, RZ ;  /* 0x0000000369697210 */ /* 0x010fc40007f1e0ff */
[----:B------:R-:W-:Y:S01]  /*79c80*/  IADD3 R100, P2, PT, R100, R3, RZ ;  /* 0x0000000364647210 */ /* 0x000fe20007f5e0ff */
[----:B------:R-:W-:Y:S02]  /*79c90*/  IMAD.MOV.U32 R98, RZ, RZ, R102 ;  /* 0x000000ffff627224 */ /* 0x000fe400078e0066 */
[----:B------:R-:W-:Y:S02]  /*79ca0*/  IMAD.MOV.U32 R99, RZ, RZ, R110 ;  /* 0x000000ffff637224 */ /* 0x000fe400078e006e */
[----:B-1----:R-:W4:Y:S04]  /*79cb0*/  LDL.LU R110, [R1+0x3ac8] ;  /* 0x003ac800016e7983 */ /* 0x002f280000300800 */
[----:B------:R-:W4:Y:S04]  /*79cc0*/  LDL.LU R102, [R1+0x3ad0] ;  /* 0x003ad00001667983 */ /* 0x000f280000300800 */
[----:B------:R-:W-:Y:S04]  /*79cd0*/  STL [R1+0x39e0], R105 ;  /* 0x0039e06901007387 */ /* 0x000fe80000100800 */
[----:B------:R1:W-:Y:S01]  /*79ce0*/  LDGSTS.E [R96+0x3e00], desc[UR40][R98.64], P1 ;  /* 0x03e0000062607fae */ /* 0x0003e200089a1028 */
[----:B------:R-:W-:-:S04]  /*79cf0*/  IMAD.X R111, R111, 0x1, R2, P0 ;  /* 0x000000016f6f7824 */ /* 0x000fc800000e0602 */
[----:B-1----:R-:W-:Y:S01]  /*79d00*/  IMAD.MOV.U32 R99, RZ, RZ, R111 ;  /* 0x000000ffff637224 */ /* 0x002fe200078e006f */
[----:B------:R1:W-:Y:S04]  /*79d10*/  STL [R1+0x39dc], R111 ;  /* 0x0039dc6f01007387 */ /* 0x0003e80000100800 */
[----:B------:R-:W-:Y:S01]  /*79d20*/  STL [R1+0x39e8], R100 ;  /* 0x0039e86401007387 */ /* 0x000fe20000100800 */
[----:B------:R-:W-:Y:S02]  /*79d30*/  IMAD.MOV.U32 R98, RZ, RZ, R105 ;  /* 0x000000ffff627224 */ /* 0x000fe400078e0069 */
[----:B--2---:R-:W-:-:S03]  /*79d40*/  IMAD.X R106, R106, 0x1, R2, P2 ;  /* 0x000000016a6a7824 */ /* 0x004fc600010e0602 */
[----:B------:R2:W-:Y:S04]  /*79d50*/  LDGSTS.E [R96+0x3e80], desc[UR40][R98.64], P1 ;  /* 0x03e8000062607fae */ /* 0x0005e800089a1028 */
[----:B-1----:R-:W4:Y:S04]  /*79d60*/  LDL.LU R111, [R1+0x3ac4] ;  /* 0x003ac400016f7983 */ /* 0x002f280000300800 */
[----:B------:R1:W-:Y:S04]  /*79d70*/  STL [R1+0x39e4], R106 ;  /* 0x0039e46a01007387 */ /* 0x0003e80000100800 */
[----:B------:R-:W4:Y:S01]  /*79d80*/  LDL.LU R105, [R1+0x3acc] ;  /* 0x003acc0001697983 */ /* 0x000f220000300800 */
[----:B--2---:R-:W-:-:S02]  /*79d90*/  IMAD.MOV.U32 R98, RZ, RZ, R100 ;  /* 0x000000ffff627224 */ /* 0x004fc400078e0064 */
[----:B------:R-:W-:Y:S02]  /*79da0*/  IMAD.MOV.U32 R99, RZ, RZ, R106 ;  /* 0x000000ffff637224 */ /* 0x000fe400078e006a */
[----:B-1----:R-:W2:Y:S04]  /*79db0*/  LDL.LU R106, [R1+0x3ad8] ;  /* 0x003ad800016a7983 */ /* 0x002ea80000300800 */
[----:B------:R-:W2:Y:S04]  /*79dc0*/  LDL.LU R100, [R1+0x3ae0] ;  /* 0x003ae00001647983 */ /* 0x000ea80000300800 */
[----:B------:R1:W-:Y:S01]  /*79dd0*/  LDGSTS.E [R96+0x3f00], desc[UR40][R98.64], P1 ;  /* 0x03f0000062607fae */ /* 0x0003e200089a1028 */
[----:B---3--:R-:W-:-:S05]  /*79de0*/  IADD3 R103, P0, PT, R103, R3, RZ ;  /* 0x0000000367677210 */ /* 0x008fca0007f1e0ff */
[----:B------:R-:W-:Y:S01]  /*79df0*/  IMAD.X R109, R109, 0x1, R2, P0 ;  /* 0x000000016d6d7824 */ /* 0x000fe200000e0602 */
[----:B------:R-:W-:Y:S03]  /*79e00*/  STL [R1+0x39f0], R103 ;  /* 0x0039f06701007387 */ /* 0x000fe60000100800 */
[----:B-1----:R-:W-:Y:S01]  /*79e10*/  IMAD.MOV.U32 R99, RZ, RZ, R109 ;  /* 0x000000ffff637224 */ /* 0x002fe200078e006d */
[----:B------:R1:W-:Y:S01]  /*79e20*/  STL [R1+0x39ec], R109 ;  /* 0x0039ec6d01007387 */ /* 0x0003e20000100800 */
[----:B------:R-:W-:-:S05]  /*79e30*/  IMAD.MOV.U32 R98, RZ, RZ, R103 ;  /* 0x000000ffff627224 */ /* 0x000fca00078e0067 */
        /* <DEDUP_REMOVED lines=8> */
[----:B------:R-:W-:-:S03]  /*79ec0*/  IMAD.X R104, R104, 0x1, R2, P2 ;  /* 0x0000000168687824 */ /* 0x000fc600010e0602 */
[----:B------:R3:W-:Y:S04]  /*79ed0*/  STL [R1+0x3ab4], R108 ;  /* 0x003ab46c01007387 */ /* 0x0007e80000100800 */
[----:B------:R3:W-:Y:S04]  /*79ee0*/  STL [R1+0x3ac0], R101 ;  /* 0x003ac06501007387 */ /* 0x0007e80000100800 */
[----:B-1----:R-:W2:Y:S01]  /*79ef0*/  LDL.LU R107, [R1+0x3ae8] ;  /* 0x003ae800016b7983 */ /* 0x002ea20000300800 */
[----:B------:R-:W-:-:S03]  /*79f00*/  IMAD.MOV.U32 R99, RZ, RZ, R108 ;  /* 0x000000ffff637224 */ /* 0x000fc600078e006c */
[----:B------:R1:W-:Y:S04]  /*79f10*/  STL [R1+0x3abc], R104 ;  /* 0x003abc6801007387 */ /* 0x0003e80000100800 */
[----:B---3--:R-:W3:Y:S01]  /*79f20*/  LDL.LU R108, [R1+0x3ae4] ;  /* 0x003ae400016c7983 */ /* 0x008ee20000300800 */
[----:B------:R-:W-:-:S04]  /*79f30*/  UISETP.GT.AND UP1, UPT, UR12, 0x13, UPT ;  /* 0x000000130c00788c */ /* 0x000fc8000bf24270 */
[----:B------:R-:W-:-:S04]  /*79f40*/  USEL UR10, URZ, 0x4, !UP1 ;  /* 0x00000004ff0a7887 */ /* 0x000fc8000c800000 */
[----:B------:R-:W-:-:S06]  /*79f50*/  USEL UR10, UR10, URZ, !UP0 ;  /* 0x000000ff0a0a7287 */ /* 0x000fcc000c000000 */
[----:B------:R-:W-:Y:S02]  /*79f60*/  ISETP.NE.U32.AND P0, PT, RZ, UR10, PT ;  /* 0x0000000aff007c0c */ /* 0x000fe4000bf05070 */
[-C--:B----4-:R-:W-:Y:S02]  /*79f70*/  IADD3 R110, P1, PT, R110, R3.reuse, RZ ;  /* 0x000000036e6e7210 */ /* 0x090fe40007f3e0ff */
[----:B------:R-:W-:-:S03]  /*79f80*/  IADD3 R102, P2, PT, R102, R3, RZ ;  /* 0x0000000366667210 */ /* 0x000fc60007f5e0ff */
[----:B------:R-:W-:-:S06]  /*79f90*/  IMAD.X R111, R111, 0x1, R2, P1 ;  /* 0x000000016f6f7824 */ /* 0x000fcc00008e0602 */
[----:B------:R4:W-:Y:S01]  /*79fa0*/  LDGSTS.E [R96+0x4c00], desc[UR40][R98.64], P0 ;  /* 0x04c0000062607fae */ /* 0x0009e200081a1028 */
[----:B------:R-:W-:Y:S02]  /*79fb0*/  IMAD.X R105, R105, 0x1, R2, P2 ;  /* 0x0000000169697824 */ /* 0x000fe400010e0602 */
[----:B----4-:R-:W-:Y:S02]  /*79fc0*/  IMAD.MOV.U32 R98, RZ, RZ, R101 ;  /* 0x000000ffff627224 */ /* 0x010fe400078e0065 */
[----:B------:R-:W-:Y:S01]  /*79fd0*/  IMAD.MOV.U32 R99, RZ, RZ, R104 ;  /* 0x000000ffff637224 */ /* 0x000fe200078e0068 */
[----:B------:R-:W4:Y:S04]  /*79fe0*/  LDL.LU R101, [R1+0x3af0] ;  /* 0x003af00001657983 */ /* 0x000f280000300800 */
[----:B-1----:R-:W4:Y:S04]  /*79ff0*/  LDL.LU R104, [R1+0x3bb8] ;  /* 0x003bb80001687983 */ /* 0x002f280000300800 */
        /* <DEDUP_REMOVED lines=33> */
[----:B------:R-:W-:-:S05]  /*7a210*/  IADD3 R107, P1, PT, R107, R3, RZ ;  /* 0x000000036b6b7210 */ /* 0x000fca0007f3e0ff */
[----:B---3--:R-:W-:Y:S01]  /*7a220*/  IMAD.X R108, R108, 0x1, R2, P1 ;  /* 0x000000016c6c7824 */ /* 0x008fe200008e0602 */
[----:B------:R-:W-:Y:S03]  /*7a230*/  STL [R1+0x3ae8], R107 ;  /* 0x003ae86b01007387 */ /* 0x000fe60000100800 */
[----:B-1----:R-:W-:Y:S01]  /*7a240*/  IMAD.MOV.U32 R99, RZ, RZ, R108 ;  /* 0x000000ffff637224 */ /* 0x002fe200078e006c */
[----:B------:R1:W-:Y:S01]  /*7a250*/  STL [R1+0x3ae4], R108 ;  /* 0x003ae46c01007387 */ /* 0x0003e20000100800 */
[----:B------:R-:W-:Y:S01]  /*7a260*/  IMAD.MOV.U32 R98, RZ, RZ, R107 ;  /* 0x000000ffff627224 */ /* 0x000fe200078e006b */
[----:B------:R-:W-:Y:S02]  /*7a270*/  UISETP.GT.AND UP1, UPT, UR12, 0x17, UPT ;  /* 0x000000170c00788c */ /* 0x000fe4000bf24270 */
[----:B-1----:R-:W3:Y:S04]  /*7a280*/  LDL.LU R108, [R1+0x3bcc] ;  /* 0x003bcc00016c7983 */ /* 0x002ee80000300800 */
[----:B------:R-:W3:Y:S01]  /*7a290*/  LDL.LU R107, [R1+0x3bd4] ;  /* 0x003bd400016b7983 */ /* 0x000ee20000300800 */
        /* <DEDUP_REMOVED lines=14> */
[----:B------:R-:W3:Y:S04]  /*7a380*/  LDL.LU R112, [R1+0x3be0] ;  /* 0x003be00001707983 */ /* 0x000ee80000300800 */
[----:B------:R-:W-:Y:S04]  /*7a390*/  STL [R1+0x3bb4], R110 ;  /* 0x003bb46e01007387 */ /* 0x000fe80000100800 */
[----:B-1----:R-:W3:Y:S04]  /*7a3a0*/  LDL.LU R101, [R1+0x3be8] ;  /* 0x003be80001657983 */ /* 0x002ee80000300800 */
[----:B------:R-:W3:Y:S01]  /*7a3b0*/  LDL.LU R113, [R1+0x3bdc] ;  /* 0x003bdc0001717983 */ /* 0x000ee20000300800 */
[----:B------:R-:W-:Y:S01]  /*7a3c0*/  IADD3 R105, P0, PT, R105, R3, RZ ;  /* 0x0000000369697210 */ /* 0x000fe20007f1e0ff */
[----:B--2---:R-:W-:-:S02]  /*7a3d0*/  IMAD.MOV.U32 R98, RZ, RZ, R104 ;  /* 0x000000ffff627224 */ /* 0x004fc400078e0068 */
[----:B------:R-:W-:Y:S01]  /*7a3e0*/  IMAD.MOV.U32 R99, RZ, RZ, R110 ;  /* 0x000000ffff637224 */ /* 0x000fe200078e006e */
[----:B------:R-:W-:Y:S01]  /*7a3f0*/  IADD3 R102, P2, PT, R102, R3, RZ ;  /* 0x0000000366667210 */ /* 0x000fe20007f5e0ff */
[----:B----4-:R-:W2:Y:S04]  /*7a400*/  LDL.LU R104, [R1+0x3be4] ;  /* 0x003be40001687983 */ /* 0x010ea80000300800 */
[----:B------:R1:W-:Y:S04]  /*7a410*/  LDGSTS.E [R96+0x5c00], desc[UR40][R98.64], P1 ;  /* 0x05c0000062607fae */ /* 0x0003e800089a1028 */
[----:B------:R4:W-:Y:S01]  /*7a420*/  STL [R1+0x3bc0], R105 ;  /* 0x003bc06901007387 */ /* 0x0009e20000100800 */
[----:B-1----:R-:W-:-:S02]  /*7a430*/  IMAD.MOV.U32 R98, RZ, RZ, R105 ;  /* 0x000000ffff627224 */ /* 0x002fc400078e0069 */
[--C-:B------:R-:W-:Y:S02]  /*7a440*/  IMAD.X R109, R109, 0x1, R2.reuse, P0 ;  /* 0x000000016d6d7824 */ /* 0x100fe400000e0602 */
[----:B------:R-:W-:Y:S02]  /*7a450*/  IMAD.X R106, R106, 0x1, R2, P2 ;  /* 0x000000016a6a7824 */ /* 0x000fe400010e0602 */
[----:B------:R-:W-:Y:S01]  /*7a460*/  IMAD.MOV.U32 R99, RZ, RZ, R109 ;  /* 0x000000ffff637224 */ /* 0x000fe200078e006d */
[----:B------:R-:W-:Y:S04]  /*7a470*/  STL [R1+0x3bbc], R109 ;  /* 0x003bbc6d01007387 */ /* 0x000fe80000100800 */
[----:B------:R-:W-:Y:S04]  /*7a480*/  STL [R1+0x3bc8], R102 ;  /* 0x003bc86601007387 */ /* 0x000fe80000100800 */
[----:B----4-:R-:W4:Y:S04]  /*7a490*/  LDL.LU R105, [R1+0x3bf0] ;  /* 0x003bf00001697983 */ /* 0x010f280000300800 */
[----:B------:R1:W-:Y:S04]  /*7a4a0*/  STL [R1+0x3bc4], R106 ;  /* 0x003bc46a01007387 */ /* 0x0003e80000100800 */
[----:B------:R1:W-:Y:S02]  /*7a4b0*/  LDGSTS.E [R96+0x5c80], desc[UR40][R98.64], P1 ;  /* 0x05c8000062607fae */ /* 0x0003e400089a1028 */
[----:B-1----:R-:W-:-:S02]  /*7a4c0*/  IMAD.MOV.U32 R99, RZ, RZ, R106 ;  /* 0x000000ffff637224 */ /* 0x002fc400078e006a */
[----:B------:R-:W4:Y:S01]  /*7a4d0*/  LDL.LU R106, [R1+0x3bec] ;  /* 0x003bec00016a7983 */ /* 0x000f220000300800 */
[-C--:B------:R-:W-:Y:S02]  /*7a4e0*/  IADD3 R103, P0, PT, R103, R3.reuse, RZ ;  /* 0x0000000367677210 */ /* 0x080fe40007f1e0ff */
[----:B------:R-:W-:Y:S01]  /*7a4f0*/  IADD3 R100, P2, PT, R100, R3, RZ ;  /* 0x0000000364647210 */ /* 0x000fe20007f5e0ff */
[----:B------:R-:W-:Y:S01]  /*7a500*/  IMAD.MOV.U32 R98, RZ, RZ, R102 ;  /* 0x000000ffff627224 */ /* 0x000fe200078e0066 */
[----:B------:R-:W4:Y:S04]  /*7a510*/  LDL.LU R110, [R1+0x3cb8] ;  /* 0x003cb800016e7983 */ /* 0x000f280000300800 */
[----:B------:R-:W4:Y:S04]  /*7a520*/  LDL.LU R102, [R1+0x3cc0] ;  /* 0x003cc00001667983 */ /* 0x000f280000300800 */
[----:B------:R1:W-:Y:S04]  /*7a530*/  STL [R1+0x3bd0], R103 ;  /* 0x003bd06701007387 */ /* 0x0003e80000100800 */
[----:B------:R1:W-:Y:S02]  /*7a540*/  LDGSTS.E [R96+0x5d00], desc[UR40][R98.64], P1 ;  /* 0x05d0000062607fae */ /* 0x0003e400089a1028 */
[----:B-1----:R-:W-:-:S02]  /*7a550*/  IMAD.MOV.U32 R98, RZ, RZ, R103 ;  /* 0x000000ffff627224 */ /* 0x002fc400078e0067 */
[--C-:B---3--:R-:W-:Y:S02]  /*7a560*/  IMAD.X R108, R108, 0x1, R2.reuse, P0 ;  /* 0x000000016c6c7824 */ /* 0x108fe400000e0602 */
[----:B------:R-:W-:-:S03]  /*7a570*/  IMAD.X R107, R107, 0x1, R2, P2 ;  /* 0x000000016b6b7824 */ /* 0x000fc600010e0602 */
[----:B------:R1:W-:Y:S04]  /*7a580*/  STL [R1+0x3bcc], R108 ;  /* 0x003bcc6c01007387 */ /* 0x0003e80000100800 */
[----:B------:R-:W-:Y:S04]  /*7a590*/  STL [R1+0x3bd8], R100 ;  /* 0x003bd86401007387 */ /* 0x000fe80000100800 */
[----:B------:R-:W3:Y:S04]  /*7a5a0*/  LDL.LU R111, [R1+0x3cb4] ;  /* 0x003cb400016f7983 */ /* 0x000ee80000300800 */
[----:B------:R1:W-:Y:S04]  /*7a5b0*/  STL [R1+0x3bd4], R107 ;  /* 0x003bd46b01007387 */ /* 0x0003e80000100800 */
[----:B------:R-:W3:Y:S01]  /*7a5c0*/  LDL.LU R103, [R1+0x3cbc] ;  /* 0x003cbc0001677983 */ /* 0x000ee20000300800 */
[----:B------:R-:W-:-:S03]  /*7a5d0*/  IMAD.MOV.U32 R99, RZ, RZ, R108 ;  /* 0x000000ffff637224 */ /* 0x000fc600078e006c */
[----:B------:R-:W3:Y:S04]  /*7a5e0*/  LDL.LU R109, [R1+0x3cc4] ;  /* 0x003cc400016d7983 */ /* 0x000ee80000300800 */
[----:B------:R1:W-:Y:S04]  /*7a5f0*/  LDGSTS.E [R96+0x5d80], desc[UR40][R98.64], P1 ;  /* 0x05d8000062607fae */ /* 0x0003e800089a1028 */
[----:B-1----:R-:W3:Y:S01]  /*7a600*/  LDL.LU R108, [R1+0x3cc8] ;  /* 0x003cc800016c7983 */ /* 0x002ee20000300800 */
[----:B------:R-:W-:Y:S02]  /*7a610*/  IMAD.MOV.U32 R99, RZ, RZ, R107 ;  /* 0x000000ffff637224 */ /* 0x000fe400078e006b */
[----:B------:R-:W-:Y:S01]  /*7a620*/  IMAD.MOV.U32 R98, RZ, RZ, R100 ;  /* 0x000000ffff627224 */ /* 0x000fe200078e0064 */
[----:B------:R-:W3:Y:S04]  /*7a630*/  LDL.LU R107, [R1+0x3ccc] ;  /* 0x003ccc00016b7983 */ /* 0x000ee80000300800 */
[----:B------:R-:W3:Y:S04]  /*7a640*/  LDL.LU R100, [R1+0x3cd0] ;  /* 0x003cd00001647983 */ /* 0x000ee80000300800 */
        /* <DEDUP_REMOVED lines=10> */
[----:B--2---:R-:W-:-:S05]  /*7a6f0*/  IMAD.X R104, R104, 0x1, R2, P2 ;  /* 0x0000000168687824 */ /* 0x004fca00010e0602 */
[----:B------:R2:W-:Y:S01]  /*7a700*/  STL [R1+0x3be4], R104 ;  /* 0x003be46801007387 */ /* 0x0005e20000100800 */
[----:B-1----:R-:W-:Y:S02]  /*7a710*/  IMAD.MOV.U32 R98, RZ, RZ, R101 ;  /* 0x000000ffff627224 */ /* 0x002fe400078e0065 */
[----:B------:R-:W-:Y:S01]  /*7a720*/  IMAD.MOV.U32 R99, RZ, RZ, R104 ;  /* 0x000000ffff637224 */ /* 0x000fe200078e0068 */
[----:B------:R-:W3:Y:S04]  /*7a730*/  LDL.LU R101, [R1+0x3cd8] ;  /* 0x003cd80001657983 */ /* 0x000ee80000300800 */
[----:B--2---:R-:W2:Y:S04]  /*7a740*/  LDL.LU R104, [R1+0x3ce0] ;  /* 0x003ce00001687983 */ /* 0x004ea80000300800 */
[----:B------:R1:W-:Y:S01]  /*7a750*/  LDGSTS.E [R96+0x5f00], desc[UR40][R98.64], P1 ;  /* 0x05f0000062607fae */ /* 0x0003e200089a1028 */
[----:B------:R-:W-:-:S04]  /*7a760*/  UISETP.GT.AND UP1, UPT, UR12, 0x1b, UPT ;  /* 0x0000001b0c00788c */ /* 0x000fc8000bf24270 */
[----:B------:R-:W-:-:S04]  /*7a770*/  USEL UR10, URZ, 0x4, !UP1 ;  /* 0x00000004ff0a7887 */ /* 0x000fc8000c800000 */
[----:B------:R-:W-:Y:S01]  /*7a780*/  USEL UR10, UR10, URZ, !UP0 ;  /* 0x000000ff0a0a7287 */ /* 0x000fe2000c000000 */
[----:B----4-:R-:W-:-:S05]  /*7a790*/  IADD3 R105, P0, PT, R105, R3, RZ ;  /* 0x0000000369697210 */ /* 0x010fca0007f1e0ff */
[----:B------:R-:W-:Y:S01]  /*7a7a0*/  STL [R1+0x3bf0], R105 ;  /* 0x003bf06901007387 */ /* 0x000fe20000100800 */
[----:B------:R-:W-:-:S04]  /*7a7b0*/  IMAD.X R106, R106, 0x1, R2, P0 ;  /* 0x000000016a6a7824 */ /* 0x000fc800000e0602 */
        /* <DEDUP_REMOVED lines=9> */
[----:B----4-:R-:W-:Y:S01]  /*7a850*/  IMAD.MOV.U32 R98, RZ, RZ, R110 ;  /* 0x000000ffff627224 */ /* 0x010fe200078e006e */
[----:B------:R-:W-:Y:S01]  /*7a860*/  STL [R1+0x3cb8], R110 ;  /* 0x003cb86e01007387 */ /* 0x000fe20000100800 */
[--C-:B---3--:R-:W-:Y:S02]  /*7a870*/  IMAD.X R111, R111, 0x1, R2.reuse, P1 ;  /* 0x000000016f6f7824 */ /* 0x108fe400008e0602 */
[----:B------:R-:W-:Y:S02]  /*7a880*/  IMAD.X R103, R103, 0x1, R2, P2 ;  /* 0x0000000167677824 */ /* 0x000fe400010e0602 */
[----:B------:R-:W-:Y:S01]  /*7a890*/  IMAD.MOV.U32 R99, RZ, RZ, R111 ;  /* 0x000000ffff637224 */ /* 0x000fe200078e006f */
[----:B------:R-:W-:Y:S04]  /*7a8a0*/  STL [R1+0x3cb4], R111 ;  /* 0x003cb46f01007387 */ /* 0x000fe80000100800 */
[----:B------:R-:W-:Y:S04]  /*7a8b0*/  STL [R1+0x3cc0], R102 ;  /* 0x003cc06601007387 */ /* 0x000fe80000100800 */
[----:B------:R1:W-:Y:S04]  /*7a8c0*/  STL [R1+0x3cbc], R103 ;  /* 0x003cbc6701007387 */ /* 0x0003e80000100800 */
[----:B------:R3:W-:Y:S02]  /*7a8d0*/  LDGSTS.E [R96+0x6c00], desc[UR40][R98.64], P0 ;  /* 0x06c0000062607fae */ /* 0x0007e400081a1028 */
[----:B---3--:R-:W-:-:S02]  /*7a8e0*/  IMAD.MOV.U32 R99, RZ, RZ, R103 ;  /* 0x000000ffff637224 */ /* 0x008fc400078e0067 */
[----:B------:R-:W-:Y:S01]  /*7a8f0*/  IMAD.MOV.U32 R98, RZ, RZ, R102 ;  /* 0x000000ffff627224 */ /* 0x000fe200078e0066 */
[----:B-1----:R-:W3:Y:S04]  /*7a900*/  LDL.LU R103, [R1+0x3ce4] ;  /* 0x003ce40001677983 */ /* 0x002ee80000300800 */
[----:B------:R-:W4:Y:S01]  /*7a910*/  LDL.LU R102, [R1+0x3ce8] ;  /* 0x003ce80001667983 */ /* 0x000f220000300800 */
[-C--:B------:R-:W-:Y:S02]  /*7a920*/  IADD3 R108, P1, PT, R108, R3.reuse, RZ ;  /* 0x000000036c6c7210 */ /* 0x080fe40007f3e0ff */
[----:B------:R-:W-:Y:S01]  /*7a930*/  IADD3 R100, P2, PT, R100, R3, RZ ;  /* 0x0000000364647210 */ /* 0x000fe20007f5e0ff */
[----:B------:R1:W-:Y:S02]  /*7a940*/  LDGSTS.E [R96+0x6c80], desc[UR40][R98.64], P0 ;  /* 0x06c8000062607fae */ /* 0x0003e400081a1028 */
[----:B------:R-:W-:-:S02]  /*7a950*/  IMAD.X R109, R109, 0x1, R2, P1 ;  /* 0x000000016d6d7824 */ /* 0x000fc400008e0602 */
[----:B------:R-:W-:Y:S01]  /*7a960*/  IMAD.X R107, R107, 0x1, R2, P2 ;  /* 0x000000016b6b7824 */ /* 0x000fe200010e0602 */
[----:B------:R-:W-:Y:S04]  /*7a970*/  STL [R1+0x3cc8], R108 ;  /* 0x003cc86c01007387 */ /* 0x000fe80000100800 */
[----:B------:R-:W-:Y:S04]  /*7a980*/  STL [R1+0x3cc4], R109 ;  /* 0x003cc46d01007387 */ /* 0x000fe80000100800 */
[----:B------:R1:W-:Y:S04]  /*7a990*/  STL [R1+0x3cd0], R100 ;  /* 0x003cd06401007387 */ /* 0x0003e80000100800 */
[----:B------:R-:W-:Y:S04]  /*7a9a0*/  STL [R1+0x3ccc], R107 ;  /* 0x003ccc6b01007387 */ /* 0x000fe80000100800 */
[----:B------:R-:W3:Y:S04]  /*7a9b0*/  LDL.LU R115, [R1+0x3cec] ;  /* 0x003cec0001737983 */ /* 0x000ee80000300800 */
[----:B------:R-:W3:Y:S04]  /*7a9c0*/  LDL.LU R114, [R1+0x3cf0] ;  /* 0x003cf00001727983 */ /* 0x000ee80000300800 */
[----:B------:R-:W3:Y:S01]  /*7a9d0*/  LDL.LU R113, [R1+0x3db4] ;  /* 0x003db40001717983 */ /* 0x000ee20000300800 */
[----:B-1----:R-:W-:-:S02]  /*7a9e0*/  IMAD.MOV.U32 R98, RZ, RZ, R108 ;  /* 0x000000ffff627224 */ /* 0x002fc400078e006c */
[----:B------:R-:W-:Y:S01]  /*7a9f0*/  IMAD.MOV.U32 R99, RZ, RZ, R109 ;  /* 0x000000ffff637224 */ /* 0x000fe200078e006d */
[----:B------:R-:W3:Y:S04]  /*7aa00*/  LDL.LU R112, [R1+0x3db8] ;  /* 0x003db80001707983 */ /* 0x000ee80000300800 */
[----:B------:R-:W3:Y:S04]  /*7aa10*/  LDL.LU R110, [R1+0x3dc0] ;  /* 0x003dc000016e7983 */ /* 0x000ee80000300800 */
[----:B------:R1:W-:Y:S02]  /*7aa20*/  LDGSTS.E [R96+0x6d00], desc[UR40][R98.64], P0 ;  /* 0x06d0000062607fae */ /* 0x0003e400081a1028 */
[----:B-1----:R-:W-:-:S02]  /*7aa30*/  IMAD.MOV.U32 R98, RZ, RZ, R100 ;  /* 0x000000ffff627224 */ /* 0x002fc400078e0064 */
[----:B------:R-:W3:Y:S01]  /*7aa40*/  LDL.LU R100, [R1+0x3dc8] ;  /* 0x003dc80001647983 */ /* 0x000ee20000300800 */
[----:B------:R-:W-:-:S05]  /*7aa50*/  IMAD.MOV.U32 R99, RZ, RZ, R107 ;  /* 0x000000ffff637224 */ /* 0x000fca00078e006b */
[----:B------:R1:W-:Y:S01]  /*7aa60*/  LDGSTS.E [R96+0x6d80], desc[UR40][R98.64], P0 ;  /* 0x06d8000062607fae */ /* 0x0003e200081a1028 */
[-C--:B------:R-:W-:Y:S02]  /*7aa70*/  IADD3 R101, P1, PT, R101, R3.reuse, RZ ;  /* 0x0000000365657210 */ /* 0x080fe40007f3e0ff */
[----:B--2---:R-:W-:-:S03]  /*7aa80*/  IADD3 R104, P2, PT, R104, R3, RZ ;  /* 0x0000000368687210 */ /* 0x004fc60007f5e0ff */
[----:B------:R2:W-:Y:S01]  /*7aa90*/  STL [R1+0x3cd8], R101 ;  /* 0x003cd86501007387 */ /* 0x0005e20000100800 */
[----:B-1----:R-:W-:Y:S02]  /*7aaa0*/  IMAD.MOV.U32 R98, RZ, RZ, R101 ;  /* 0x000000ffff627224 */ /* 0x002fe400078e0065 */
[--C-:B------:R-:W-:Y:S02]  /*7aab0*/  IMAD.X R106, R106, 0x1, R2.reuse, P1 ;  /* 0x000000016a6a7824 */ /* 0x100fe400008e0602 */
[----:B------:R-:W-:-:S03]  /*7aac0*/  IMAD.X R105, R105, 0x1, R2, P2 ;  /* 0x0000000169697824 */ /* 0x000fc600010e0602 */
[----:B------:R-:W-:Y:S04]  /*7aad0*/  STL [R1+0x3cd4], R106 ;  /* 0x003cd46a01007387 */ /* 0x000fe80000100800 */
[----:B------:R-:W-:Y:S04]  /*7aae0*/  STL [R1+0x3ce0], R104 ;  /* 0x003ce06801007387 */ /* 0x000fe80000100800 */
[----:B------:R-:W3:Y:S04]  /*7aaf0*/  LDL.LU R111, [R1+0x3dbc] ;  /* 0x003dbc00016f7983 */ /* 0x000ee80000300800 */
[----:B------:R1:W-:Y:S04]  /*7ab00*/  STL [R1+0x3cdc], R105 ;  /* 0x003cdc6901007387 */ /* 0x0003e80000100800 */
[----:B--2---:R-:W2:Y:S01]  /*7ab10*/  LDL.LU R101, [R1+0x3dc4] ;  /* 0x003dc40001657983 */ /* 0x004ea20000300800 */
[----:B------:R-:W-:-:S03]  /*7ab20*/  IMAD.MOV.U32 R99, RZ, RZ, R106 ;  /* 0x000000ffff637224 */ /* 0x000fc600078e006a */
[----:B------:R-:W2:Y:S04]  /*7ab30*/  LDL.LU R109, [R1+0x3dcc] ;  /* 0x003dcc00016d7983 */ /* 0x000ea80000300800 */
[----:B------:R-:W2:Y:S04]  /*7ab40*/  LDL.LU R108, [R1+0x3dd0] ;  /* 0x003dd000016c7983 */ /* 0x000ea80000300800 */
[----:B------:R1:W-:Y:S02]  /*7ab50*/  LDGSTS.E [R96+0x6e00], desc[UR40][R98.64], P0 ;  /* 0x06e0000062607fae */ /* 0x0003e400081a1028 */
[----:B-1----:R-:W-:-:S02]  /*7ab60*/  IMAD.MOV.U32 R99, RZ, RZ, R105 ;  /* 0x000000ffff637224 */ /* 0x002fc400078e0069 */
[----:B------:R-:W-:Y:S01]  /*7ab70*/  IMAD.MOV.U32 R98, RZ, RZ, R104 ;  /* 0x000000ffff627224 */ /* 0x000fe200078e0068 */
[----:B------:R-:W2:Y:S04]  /*7ab80*/  LDL.LU R105, [R1+0x3dd4] ;  /* 0x003dd40001697983 */ /* 0x000ea80000300800 */
[----:B------:R-:W2:Y:S04]  /*7ab90*/  LDL.LU R104, [R1+0x3dd8] ;  /* 0x003dd80001687983 */ /* 0x000ea80000300800 */
[----:B------:R1:W-:Y:S01]  /*7aba0*/  LDGSTS.E [R96+0x6e80], desc[UR40][R98.64], P0 ;  /* 0x06e8000062607fae */ /* 0x0003e200081a1028 */
[----:B----4-:R-:W-:-:S05]  /*7abb0*/  IADD3 R102, P1, PT, R102, R3, RZ ;  /* 0x0000000366667210 */ /* 0x010fca0007f3e0ff */
[----:B---3--:R-:W-:Y:S01]  /*7abc0*/  IMAD.X R103, R103, 0x1, R2, P1 ;  /* 0x0000000167677824 */ /* 0x008fe200008e0602 */
[----:B------:R-:W-:Y:S04]  /*7abd0*/  STL [R1+0x3ce8], R102 ;  /* 0x003ce86601007387 */ /* 0x000fe80000100800 */
[----:B------:R3:W-:Y:S04]  /*7abe0*/  STL [R1+0x3ce4], R103 ;  /* 0x003ce46701007387 */ /* 0x0007e80000100800 */
[----:B------:R-:W4:Y:S04]  /*7abf0*/  LDL.LU R107, [R1+0x3ddc] ;  /* 0x003ddc00016b7983 */ /* 0x000f280000300800 */
[----:B------:R-:W4:Y:S01]  /*7ac00*/  LDL.LU R106, [R1+0x3de0] ;  /* 0x003de000016a7983 */ /* 0x000f220000300800 */
[----:B-1----:R-:W-:-:S02]  /*7ac10*/  IMAD.MOV.U32 R99, RZ, RZ, R103 ;  /* 0x000000ffff637224 */ /* 0x002fc400078e0067 */
[----:B------:R-:W-:Y:S01]  /*7ac20*/  IMAD.MOV.U32 R98, RZ, RZ, R102 ;  /* 0x000000ffff627224 */ /* 0x000fe200078e0066 */
[----:B------:R-:W-:Y:S01]  /*7ac30*/  UISETP.GT.AND UP1, UPT, UR12, 0x1f, UPT ;  /* 0x0000001f0c00788c */ /* 0x000fe2000bf24270 */
[----:B---3--:R-:W3:Y:S04]  /*7ac40*/  LDL.LU R103, [R1+0x3de4] ;  /* 0x003de40001677983 */ /* 0x008ee80000300800 */
[----:B------:R-:W3:Y:S01]  /*7ac50*/  LDL.LU R102, [R1+0x3de8] ;  /* 0x003de80001667983 */ /* 0x000ee20000300800 */
[----:B------:R-:W-:Y:S01]  /*7ac60*/  USEL UR10, URZ, 0x4, !UP1 ;  /* 0x00000004ff0a7887 */ /* 0x000fe2000c800000 */
[----:B------:R-:W-:Y:S02]  /*7ac70*/  IADD3 R114, P2, PT, R114, R3, RZ ;  /* 0x0000000372727210 */ /* 0x000fe40007f5e0ff */
[----:B------:R1:W-:Y:S01]  /*7ac80*/  LDGSTS.E [R96+0x6f00], desc[UR40][R98.64], P0 ;  /* 0x06f0000062607fae */ /* 0x0003e200081a1028 */
[----:B------:R-:W-:-:S02]  /*7ac90*/  USEL UR10, UR10, URZ, !UP0 ;  /* 0x000000ff0a0a7287 */ /* 0x000fc4000c000000 */
[----:B------:R-:W-:Y:S01]  /*7aca0*/  IMAD.X R115, R115, 0x1, R2, P2 ;  /* 0x0000000173737824 */ /* 0x000fe200010e0602 */
[----:B------:R-:W-:-:S03]  /*7acb0*/  IADD3 R112, P3, PT, R112, R3, RZ ;  /* 0x0000000370707210 */ /* 0x000fc60007f7e0ff */
[----:B------:R-:W-:Y:S01]  /*7acc0*/  ISETP.NE.U32.AND P1, PT, RZ, UR10, PT ;  /* 0x0000000aff007c0c */ /* 0x000fe2000bf25070 */
[----:B-1----:R-:W-:Y:S02]  /*7acd0*/  IMAD.MOV.U32 R98, RZ, RZ, R114 ;  /* 0x000000ffff627224 */ /* 0x002fe400078e0072 */
[----:B------:R-:W-:Y:S02]  /*7ace0*/  IMAD.MOV.U32 R99, RZ, RZ, R115 ;  /* 0x000000ffff637224 */ /* 0x000fe400078e0073 */
[----:B------:R-:W-:-:S03]  /*7acf0*/  IMAD.X R113, R113, 0x1, R2, P3 ;  /* 0x0000000171717824 */ /* 0x000fc600018e0602 */
[----:B------:R1:W-:Y:S01]  /*7ad00*/  LDGSTS.E [R96+0x6f80], desc[UR40][R98.64], P0 ;  /* 0x06f8000062607fae */ /* 0x0003e200081a1028 */
[-C--:B------:R-:W-:Y:S02]  /*7ad10*/  IADD3 R110, P0, PT, R110, R3.reuse, RZ ;  /* 0x000000036e6e7210 */ /* 0x080fe40007f1e0ff */
[----:B------:R-:W-:Y:S01]  /*7ad20*/  IADD3 R100, P2, PT, R100, R3, RZ ;  /* 0x0000000364647210 */ /* 0x000fe20007f5e0ff */
[----:B------:R-:W-:Y:S04]  /*7ad30*/  STL [R1+0x3cf0], R114 ;  /* 0x003cf07201007387 */ /* 0x000fe80000100800 */
[----:B------:R-:W-:Y:S04]  /*7ad40*/  STL [R1+0x3cec], R115 ;  /* 0x003cec7301007387 */ /* 0x000fe80000100800 */
[----:B------:R-:W-:Y:S01]  /*7ad50*/  STL [R1+0x3db8], R112 ;  /* 0x003db87001007387 */ /* 0x000fe20000100800 */
[----:B-1----:R-:W-:-:S02]  /*7ad60*/  IMAD.MOV.U32 R98, RZ, RZ, R112 ;  /* 0x000000ffff627224 */ /* 0x002fc400078e0070 */
[----:B------:R-:W-:Y:S01]  /*7ad70*/  IMAD.MOV.U32 R99, RZ, RZ, R113 ;  /* 0x000000ffff637224 */ /* 0x000fe200078e0071 */
[----:B------:R-:W-:Y:S04]  /*7ad80*/  STL [R1+0x3db4], R113 ;  /* 0x003db47101007387 */ /* 0x000fe80000100800 */
[----:B------:R1:W-:Y:S04]  /*7ad90*/  LDGSTS.E [R96+0x7c00], desc[UR40][R98.64], P1 ;  /* 0x07c0000062607fae */ /* 0x0003e800089a1028 */
[----:B------:R-:W-:Y:S01]  /*7ada0*/  STL [R1+0x3dc0], R110 ;  /* 0x003dc06e01007387 */ /* 0x000fe20000100800 */
[----:B-1----:R-:W-:-:S02]  /*7adb0*/  IMAD.MOV.U32 R98, RZ, RZ, R110 ;  /* 0x000000ffff627224 */ /* 0x002fc400078e006e */
[--C-:B------:R-:W-:Y:S02]  /*7adc0*/  IMAD.X R111, R111, 0x1, R2.reuse, P0 ;  /* 0x000000016f6f7824 */ /* 0x100fe400000e0602 */
[----:B--2---:R-:W-:Y:S02]  /*7add0*/  IMAD.X R101, R101, 0x1, R2, P2 ;  /* 0x0000000165657824 */ /* 0x004fe400010e0602 */
[----:B------:R-:W-:Y:S01]  /*7ade0*/  IMAD.MOV.U32 R99, RZ, RZ, R111 ;  /* 0x000000ffff637224 */ /* 0x000fe200078e006f */
[----:B------:R-:W-:Y:S04]  /*7adf0*/  STL [R1+0x3dbc], R111 ;  /* 0x003dbc6f01007387 */ /* 0x000fe80000100800 */
[----:B------:R-:W-:Y:S04]  /*7ae00*/  STL [R1+0x3dc8], R100 ;  /* 0x003dc86401007387 */ /* 0x000fe80000100800 */
[----:B------:R1:W-:Y:S01]  /*7ae10*/  STL [R1+0x3dc4], R101 ;  /* 0x003dc46501007387 */ /* 0x0003e20000100800 */
[----:B------:R-:W-:-:S03]  /*7ae20*/  IADD3 R108, P0, PT, R108, R3, RZ ;  /* 0x000000036c6c7210 */ /* 0x000fc60007f1e0ff */
[----:B------:R2:W-:Y:S02]  /*7ae30*/  LDGSTS.E [R96+0x7c80], desc[UR40][R98.64], P1 ;  /* 0x07c8000062607fae */ /* 0x0005e400089a1028 */
[----:B------:R-:W-:Y:S02]  /*7ae40*/  IMAD.X R109, R109, 0x1, R2, P0 ;  /* 0x000000016d6d7824 */ /* 0x000fe400000e0602 */
[----:B--2---:R-:W-:Y:S02]  /*7ae50*/  IMAD.MOV.U32 R99, RZ, RZ, R101 ;  /* 0x000000ffff637224 */ /* 0x004fe400078e0065 */
[----:B------:R-:W-:Y:S01]  /*7ae60*/  IMAD.MOV.U32 R98, RZ, RZ, R100 ;  /* 0x000000ffff627224 */ /* 0x000fe200078e0064 */
[----:B-1----:R-:W2:Y:S04]  /*7ae70*/  LDL.LU R101, [R1+0x3dec] ;  /* 0x003dec0001657983 */ /* 0x002ea80000300800 */
[----:B------:R-:W2:Y:S01]  /*7ae80*/  LDL.LU R100, [R1+0x3df0] ;  /* 0x003df00001647983 */ /* 0x000ea20000300800 */
[----:B------:R-:W-:-:S03]  /*7ae90*/  IADD3 R104, P2, PT, R104, R3, RZ ;  /* 0x0000000368687210 */ /* 0x000fc60007f5e0ff */
[----:B------:R1:W-:Y:S04]  /*7aea0*/  LDGSTS.E [R96+0x7d00], desc[UR40][R98.64], P1 ;  /* 0x07d0000062607fae */ /* 0x0003e800089a1028 */
[----:B------:R-:W-:Y:S01]  /*7aeb0*/  STL [R1+0x3dd0], R108 ;  /* 0x003dd06c01007387 */ /* 0x000fe20000100800 */
[----:B------:R-:W-:-:S03]  /*7aec0*/  IMAD.X R105, R105, 0x1, R2, P2 ;  /* 0x0000000169697824 */ /* 0x000fc600010e0602 */
[----:B------:R-:W-:Y:S04]  /*7aed0*/  STL [R1+0x3dcc], R109 ;  /* 0x003dcc6d01007387 */ /* 0x000fe80000100800 */
[----:B------:R-:W-:Y:S04]  /*7aee0*/  STL [R1+0x3dd8], R104 ;  /* 0x003dd86801007387 */ /* 0x000fe80000100800 */
[----:B------:R1:W-:Y:S02]  /*7aef0*/  STL [R1+0x3dd4], R105 ;  /* 0x003dd46901007387 */ /* 0x0003e40000100800 */
[----:B-1----:R-:W-:-:S02]  /*7af00*/  IMAD.MOV.U32 R98, RZ, RZ, R108 ;  /* 0x000000ffff627224 */ /* 0x002fc400078e006c */
[----:B------:R-:W-:-:S05]  /*7af10*/  IMAD.MOV.U32 R99, RZ, RZ, R109 ;  /* 0x000000ffff637224 */ /* 0x000fca00078e006d */
[----:B------:R1:W-:Y:S02]  /*7af20*/  LDGSTS.E [R96+0x7d80], desc[UR40][R98.64], P1 ;  /* 0x07d8000062607fae */ /* 0x0003e400089a1028 */
[----:B-1----:R-:W-:Y:S02]  /*7af30*/  IMAD.MOV.U32 R99, RZ, RZ, R105 ;  /* 0x000000ffff637224 */ /* 0x002fe400078e0069 */
[----:B------:R-:W-:Y:S01]  /*7af40*/  IMAD.MOV.U32 R98, RZ, RZ, R104 ;  /* 0x000000ffff627224 */ /* 0x000fe200078e0068 */
[----:B------:R-:W2:Y:S04]  /*7af50*/  LDL.LU R105, [R1+0x3df4] ;  /* 0x003df40001697983 */ /* 0x000ea80000300800 */
[----:B------:R-:W2:Y:S04]  /*7af60*/  LDL.LU R104, [R1+0x3df8] ;  /* 0x003df80001687983 */ /* 0x000ea80000300800 */
[----:B------:R-:W2:Y:S04]  /*7af70*/  LDL.LU R110, [R1+0x3e38] ;  /* 0x003e3800016e7983 */ /* 0x000ea80000300800 */
[----:B------:R-:W2:Y:S04]  /*7af80*/  LDL.LU R112, [R1+0x3e78] ;  /* 0x003e780001707983 */ /* 0x000ea80000300800 */
[----:B------:R1:W-:Y:S01]  /*7af90*/  LDGSTS.E [R96+0x7e00], desc[UR40][R98.64], P1 ;  /* 0x07e0000062607fae */ /* 0x0003e200089a1028 */
[----:B----4-:R-:W-:-:S05]  /*7afa0*/  IADD3 R106, P0, PT, R106, R3, RZ ;  /* 0x000000036a6a7210 */ /* 0x010fca0007f1e0ff */
[----:B------:R-:W-:Y:S01]  /*7afb0*/  IMAD.X R107, R107, 0x1, R2, P0 ;  /* 0x000000016b6b7824 */ /* 0x000fe200000e0602 */
[----:B------:R-:W-:Y:S01]  /*7afc0*/  STL [R1+0x3de0], R106 ;  /* 0x003de06a01007387 */ /* 0x000fe20000100800 */
[----:B---3--:R-:W-:-:S03]  /*7afd0*/  IADD3 R102, P2, PT, R102, R3, RZ ;  /* 0x0000000366667210 */ /* 0x008fc60007f5e0ff */
[----:B------:R-:W-:Y:S04]  /*7afe0*/  STL [R1+0x3ddc], R107 ;  /* 0x003ddc6b01007387 */ /* 0x000fe80000100800 */
[----:B------:R-:W-:Y:S04]  /*7aff0*/  STL [R1+0x3de8], R102 ;  /* 0x003de86601007387 */ /* 0x000fe80000100800 */
[----:B------:R-:W3:Y:S01]  /*7b000*/  LDL.LU R111, [R1+0x3e34] ;  /* 0x003e3400016f7983 */ /* 0x000ee20000300800 */
[----:B------:R-:W-:-:S05]  /*7b010*/  IMAD.X R103, R103, 0x1, R2, P2 ;  /* 0x0000000167677824 */ /* 0x000fca00010e0602 */
[----:B------:R-:W-:Y:S04]  /*7b020*/  STL [R1+0x3de4], R103 ;  /* 0x003de46701007387 */ /* 0x000fe80000100800 */
[----:B------:R-:W4:Y:S04]  /*7b030*/  LDL.LU R113, [R1+0x3e74] ;  /* 0x003e740001717983 */ /* 0x000f280000300800 */
[----:B------:R-:W4:Y:S04]  /*7b040*/  LDL.LU R119, [R1+0x3eb4] ;  /* 0x003eb40001777983 */ /* 0x000f280000300800 */
[----:B------:R-:W4:Y:S04]  /*7b050*/  LDL.LU R118, [R1+0x3eb8] ;  /* 0x003eb80001767983 */ /* 0x000f280000300800 */
[----:B------:R-:W4:Y:S04]  /*7b060*/  LDL.LU R117, [R1+0x3ef4] ;  /* 0x003ef40001757983 */ /* 0x000f280000300800 */
[----:B------:R-:W4:Y:S01]  /*7b070*/  LDL.LU R116, [R1+0x3ef8] ;  /* 0x003ef80001747983 */ /* 0x000f220000300800 */
[----:B-1----:R-:W-:-:S02]  /*7b080*/  IMAD.MOV.U32 R98, RZ, RZ, R106 ;  /* 0x000000ffff627224 */ /* 0x002fc400078e006a */
[----:B------:R-:W-:Y:S01]  /*7b090*/  IMAD.MOV.U32 R99, RZ, RZ, R107 ;  /* 0x000000ffff637224 */ /* 0x000fe200078e006b */
[----:B------:R-:W-:-:S04]  /*7b0a0*/  LOP3.LUT R155, R153, 0x1f, RZ, 0xc0, !PT ;  /* 0x0000001f999b7812 */ /* 0x000fc800078ec0ff */
[----:B------:R1:W-:Y:S01]  /*7b0b0*/  LDGSTS.E [R96+0x7e80], desc[UR40][R98.64], P1 ;  /* 0x07e8000062607fae */ /* 0x0003e200089a1028 */
[----:B------:R-:W-:Y:S02]  /*7b0c0*/  ISETP.GE.AND P0, PT, R155, UR12, PT ;  /* 0x0000000c9b007c0c */ /* 0x000fe4000bf06270 */
[----:B------:R-:W-:Y:S01]  /*7b0d0*/  PLOP3.LUT P3, PT, PT, PT, UP0, 0x80, 0x8 ;  /* 0x000000000008781c */ /* 0x000fe20003f6f008 */
[----:B-1----:R-:W-:Y:S02]  /*7b0e0*/  IMAD.MOV.U32 R98, RZ, RZ, R102 ;  /* 0x000000ffff627224 */ /* 0x002fe400078e0066 */
[----:B------:R-:W-:-:S05]  /*7b0f0*/  IMAD.MOV.U32 R99, RZ, RZ, R103 ;  /* 0x000000ffff637224 */ /* 0x000fca00078e0067 */
[----:B------:R1:W-:Y:S02]  /*7b100*/  LDGSTS.E [R96+0x7f00], desc[UR40][R98.64], P1 ;  /* 0x07f0000062607fae */ /* 0x0003e400089a1028 */
[----:B-1----:R-:W-:-:S04]  /*7b110*/  SEL R98, RZ, 0x4, P0 ;  /* 0x00000004ff627807 */ /* 0x002fc80000000000 */
[----:B------:R-:W-:-:S04]  /*7b120*/  SEL R98, R98, RZ, !P3 ;  /* 0x000000ff62627207 */ /* 0x000fc80005800000 */
[----:B------:R-:W-:Y:S02]  /*7b130*/  ISETP.NE.U32.AND P0, PT, R98, RZ, PT ;  /* 0x000000ff6200720c */ /* 0x000fe40003f05070 */
[----:B--2---:R-:W-:-:S05]  /*7b140*/  IADD3 R100, P2, PT, R100, R3, RZ ;  /* 0x0000000364647210 */ /* 0x004fca0007f5e0ff */
[----:B------:R-:W-:Y:S02]  /*7b150*/  IMAD.X R101, R101, 0x1, R2, P2 ;  /* 0x0000000165657824 */ /* 0x000fe400010e0602 */
[----:B------:R-:W-:Y:S02]  /*7b160*/  IMAD.MOV.U32 R98, RZ, RZ, R100 ;  /* 0x000000ffff627224 */ /* 0x000fe400078e0064 */
[----:B------:R-:W-:Y:S01]  /*7b170*/  IMAD.MOV.U32 R99, RZ, RZ, R101 ;  /* 0x000000ffff637224 */ /* 0x000fe200078e0065 */
[----:B------:R-:W-:Y:S04]  /*7b180*/  STL [R1+0x3df0], R100 ;  /* 0x003df06401007387 */ /* 0x000fe80000100800 */
[----:B------:R1:W-:Y:S04]  /*7b190*/  STL [R1+0x3dec], R101 ;  /* 0x003dec6501007387 */ /* 0x0003e80000100800 */
[----:B------:R2:W-:Y:S04]  /*7b1a0*/  LDGSTS.E [R96+0x7f80], desc[UR40][R98.64], P1 ;  /* 0x07f8000062607fae */ /* 0x0005e800089a1028 */
[----:B------:R-:W0:Y:S04]  /*7b1b0*/  LDGDEPBAR ;  /* 0x00000000000079af */ /* 0x000e280000000000 */
[----:B-1----:R-:W4:Y:S04]  /*7b1c0*/  LDL.LU.64 R100, [R1+0x35b0] ;  /* 0x0035b00001647983 */ /* 0x002f280000300a00 */
[----:B------:R-:W4:Y:S01]  /*7b1d0*/  LDL.LU.64 R102, [R1+0x3570] ;  /* 0x0035700001667983 */ /* 0x000f220000300a00 */
[----:B------:R-:W-:-:S05]  /*7b1e0*/  IADD3 R104, P1, PT, R104, R5, RZ ;  /* 0x0000000568687210 */ /* 0x000fca0007f3e0ff */
[----:B------:R-:W-:Y:S01]  /*7b1f0*/  IMAD.X R105, R105, 0x1, R4, P1 ;  /* 0x0000000169697824 */ /* 0x000fe200008e0604 */
[----:B------:R-:W-:Y:S01]  /*7b200*/  STL [R1+0x3df8], R104 ;  /* 0x003df86801007387 */ /* 0x000fe20000100800 */
[----:B--2---:R-:W-:Y:S02]  /*7b210*/  IMAD.MOV.U32 R98, RZ, RZ, R104 ;  /* 0x000000ffff627224 */ /* 0x004fe400078e0068 */
[----:B------:R-:W-:Y:S01]  /*7b220*/  IMAD.MOV.U32 R99, RZ, RZ, R105 ;  /* 0x000000ffff637224 */ /* 0x000fe200078e0069 */
[----:B------:R1:W-:Y:S01]  /*7b230*/  STL [R1+0x3df4], R105 ;  /* 0x003df46901007387 */ /* 0x0003e20000100800 */
[-C--:B------:R-:W-:Y:S02]  /*7b240*/  IADD3 R110, P1, PT, R110, R5.reuse, RZ ;  /* 0x000000056e6e7210 */ /* 0x080fe40007f3e0ff */
[----:B------:R-:W-:Y:S01]  /*7b250*/  IADD3 R112, P2, PT, R112, R5, RZ ;  /* 0x0000000570707210 */ /* 0x000fe20007f5e0ff */
[----:B------:R2:W-:Y:S04]  /*7b260*/  LDGSTS.E [R97+0x10000], desc[UR40][R98.64], P0 ;  /* 0x1000000062617fae */ /* 0x0005e800081a1028 */
[----:B-1----:R-:W4:Y:S04]  /*7b270*/  LDL.LU.64 R104, [R1+0x3530] ;  /* 0x0035300001687983 */ /* 0x002f280000300a00 */
[----:B------:R-:W4:Y:S04]  /*7b280*/  LDL.LU.64 R106, [R1+0x34f0] ;  /* 0x0034f000016a7983 */ /* 0x000f280000300a00 */
[----:B------:R-:W4:Y:S04]  /*7b290*/  LDL.LU.64 R108, [R1+0x34b0] ;  /* 0x0034b000016c7983 */ /* 0x000f280000300a00 */
[----:B------:R-:W-:Y:S01]  /*7b2a0*/  STL [R1+0x3e38], R110 ;  /* 0x003e386e01007387 */ /* 0x000fe20000100800 */
[----:B--2---:R-:W-:-:S02]  /*7b2b0*/  IMAD.MOV.U32 R98, RZ, RZ, R110 ;  /* 0x000000ffff627224 */ /* 0x004fc400078e006e */
[----:B---3--:R-:W-:-:S04]  /*7b2c0*/  IMAD.X R111, R111, 0x1, R4, P1 ;  /* 0x000000016f6f7824 */ /* 0x008fc800008e0604 */
[----:B------:R-:W-:Y:S01]  /*7b2d0*/  IMAD.MOV.U32 R99, RZ, RZ, R111 ;  /* 0x000000ffff637224 */ /* 0x000fe200078e006f */
[----:B------:R1:W-:Y:S04]  /*7b2e0*/  STL [R1+0x3e34], R111 ;  /* 0x003e346f01007387 */ /* 0x0003e80000100800 */
[----:B------:R-:W-:Y:S01]  /*7b2f0*/  STL [R1+0x3e78], R112 ;  /* 0x003e787001007387 */ /* 0x000fe20000100800 */
[--C-:B----4-:R-:W-:Y:S01]  /*7b300*/  IMAD.X R113, R113, 0x1, R4.reuse, P2 ;  /* 0x0000000171717824 */ /* 0x110fe200010e0604 */
[-C--:B------:R-:W-:Y:S02]  /*7b310*/  IADD3 R118, P1, PT, R118, R5.reuse, RZ ;  /* 0x0000000576767210 */ /* 0x080fe40007f3e0ff */
[----:B------:R2:W-:Y:S04]  /*7b320*/  LDGSTS.E [R97+0x10400], desc[UR40][R98.64], P0 ;  /* 0x1040000062617fae */ /* 0x0005e800081a1028 */
[----:B-1----:R-:W3:Y:S04]  /*7b330*/  LDL.LU.64 R110, [R1+0x3470] ;  /* 0x00347000016e7983 */ /* 0x002ee80000300a00 */
[----:B------:R1:W-:Y:S01]  /*7b340*/  STL [R1+0x3e74], R113 ;  /* 0x003e747101007387 */ /* 0x0003e20000100800 */
[----:B------:R-:W-:Y:S01]  /*7b350*/  IADD3 R116, P2, PT, R116, R5, RZ ;  /* 0x0000000574747210 */ /* 0x000fe20007f5e0ff */
[----:B------:R-:W-:-:S02]  /*7b360*/  IMAD.X R119, R119, 0x1, R4, P1 ;  /* 0x0000000177777824 */ /* 0x000fc400008e0604 */
[----:B--2---:R-:W-:Y:S02]  /*7b370*/  IMAD.MOV.U32 R98, RZ, RZ, R112 ;  /* 0x000000ffff627224 */ /* 0x004fe400078e0070 */
[----:B------:R-:W-:Y:S02]  /*7b380*/  IMAD.MOV.U32 R99, RZ, RZ, R113 ;  /* 0x000000ffff637224 */ /* 0x000fe400078e0071 */
[----:B-1----:R-:W2:Y:S04]  /*7b390*/  LDL.LU.64 R112, [R1+0x3430] ;  /* 0x0034300001707983 */ /* 0x002ea80000300a00 */
[----:B------:R1:W-:Y:S04]  /*7b3a0*/  LDGSTS.E [R97+0x10800], desc[UR40][R98.64], P0 ;  /* 0x1080000062617fae */ /* 0x0003e800081a1028 */
[----:B------:R-:W4:Y:S01]  /*7b3b0*/  LDL.LU.64 R114, [R1+0x33f0] ;  /* 0x0033f00001727983 */ /* 0x000f220000300a00 */
[----:B------:R-:W-:-:S03]  /*7b3c0*/  IMAD.X R117, R117, 0x1, R4, P2 ;  /* 0x0000000175757824 */ /* 0x000fc600010e0604 */
[----:B------:R-:W-:Y:S04]  /*7b3d0*/  STL [R1+0x3eb8], R118 ;  /* 0x003eb87601007387 */ /* 0x000fe80000100800 */
[----:B------:R-:W-:Y:S04]  /*7b3e0*/  STL [R1+0x3eb4], R119 ;  /* 0x003eb47701007387 */ /* 0x000fe80000100800 */
[----:B------:R-:W-:Y:S04]  /*7b3f0*/  STL [R1+0x3ef8], R116 ;  /* 0x003ef87401007387 */ /* 0x000fe80000100800 */
[----:B------:R1:W-:Y:S02]  /*7b400*/  STL [R1+0x3ef4], R117 ;  /* 0x003ef47501007387 */ /* 0x0003e40000100800 */
[----:B-1----:R-:W-:-:S02]  /*7b410*/  IMAD.MOV.U32 R98, RZ, RZ, R118 ;  /* 0x000000ffff627224 */ /* 0x002fc400078e0076 */
[----:B------:R-:W-:-:S05]  /*7b420*/  IMAD.MOV.U32 R99, RZ, RZ, R119 ;  /* 0x000000ffff637224 */ /* 0x000fca00078e0077 */
[----:B------:R1:W-:Y:S02]  /*7b430*/  LDGSTS.E [R97+0x10c00], desc[UR40][R98.64], P0 ;  /* 0x10c0000062617fae */ /* 0x0003e400081a1028 */
[----:B-1----:R-:W-:Y:S02]  /*7b440*/  IMAD.MOV.U32 R98, RZ, RZ, R116 ;  /* 0x000000ffff627224 */ /* 0x002fe400078e0074 */
[----:B------:R-:W-:Y:S02]  /*7b450*/  IMAD.MOV.U32 R99, RZ, RZ, R117 ;  /* 0x000000ffff637224 */ /* 0x000fe400078e0075 */
        /* <DEDUP_REMOVED lines=19> */
[----:B------:R1:W-:Y:S02]  /*7b590*/  LDGSTS.E [R97+0x11000], desc[UR40][R98.64], P0 ;  /* 0x1100000062617fae */ /* 0x0003e400081a1028 */
[----:B-1----:R-:W-:-:S05]  /*7b5a0*/  IADD3 R99, P1, PT, R100, R5, RZ ;  /* 0x0000000564637210 */ /* 0x002fca0007f3e0ff */
[----:B------:R-:W-:Y:S01]  /*7b5b0*/  IMAD.X R98, R101, 0x1, R4, P1 ;  /* 0x0000000165627824 */ /* 0x000fe200008e0604 */
[----:B------:R-:W-:-:S05]  /*7b5c0*/  IADD3 R101, P1, PT, R102, R5, RZ ;  /* 0x0000000566657210 */ /* 0x000fca0007f3e0ff */
[----:B------:R-:W-:Y:S01]  /*7b5d0*/  IMAD.X R100, R103, 0x1, R4, P1 ;  /* 0x0000000167647824 */ /* 0x000fe200008e0604 */
[----:B------:R-:W-:-:S05]  /*7b5e0*/  IADD3 R103, P1, PT, R104, R5, RZ ;  /* 0x0000000568677210 */ /* 0x000fca0007f3e0ff */
[----:B------:R-:W-:Y:S01]  /*7b5f0*/  IMAD.X R102, R105, 0x1, R4, P1 ;  /* 0x0000000169667824 */ /* 0x000fe200008e0604 */
[----:B------:R-:W-:-:S05]  /*7b600*/  IADD3 R105, P1, PT, R106, R5, RZ ;  /* 0x000000056a697210 */ /* 0x000fca0007f3e0ff */
[----:B------:R-:W-:Y:S01]  /*7b610*/  IMAD.X R104, R107, 0x1, R4, P1 ;  /* 0x000000016b687824 */ /* 0x000fe200008e0604 */
[----:B------:R-:W-:-:S05]  /*7b620*/  IADD3 R107, P1, PT, R108, R5, RZ ;  /* 0x000000056c6b7210 */ /* 0x000fca0007f3e0ff */
[----:B------:R-:W-:Y:S01]  /*7b630*/  IMAD.X R106, R109, 0x1, R4, P1 ;  /* 0x000000016d6a7824 */ /* 0x000fe200008e0604 */
[----:B---3--:R-:W-:-:S05]  /*7b640*/  IADD3 R109, P1, PT, R110, R5, RZ ;  /* 0x000000056e6d7210 */ /* 0x008fca0007f3e0ff */
[----:B------:R-:W-:Y:S01]  /*7b650*/  IMAD.X R108, R111, 0x1, R4, P1 ;  /* 0x000000016f6c7824 */ /* 0x000fe200008e0604 */
[----:B--2---:R-:W-:-:S05]  /*7b660*/  IADD3 R111, P1, PT, R112, R5, RZ ;  /* 0x00000005706f7210 */ /* 0x004fca0007f3e0ff */
[----:B------:R-:W-:Y:S01]  /*7b670*/  IMAD.X R110, R113, 0x1, R4, P1 ;  /* 0x00000001716e7824 */ /* 0x000fe200008e0604 */
[----:B----4-:R-:W-:-:S05]  /*7b680*/  IADD3 R113, P1, PT, R114, R5, RZ ;  /* 0x0000000572717210 */ /* 0x010fca0007f3e0ff */
        /* <DEDUP_REMOVED lines=29> */
[----:B------:R-:W-:Y:S02]  /*7b860*/  IADD3 R143, P1, PT, R144, R5, RZ ;  /* 0x00000005908f7210 */ /* 0x000fe40007f3e0ff */
[----:B------:R-:W-:-:S03]  /*7b870*/  LOP3.LUT R99, R99, R98, RZ, 0x3c, !PT ;  /* 0x0000006263637212 */ /* 0x000fc600078e3cff */
[--C-:B------:R-:W-:Y:S01]  /*7b880*/  IMAD.X R142, R145, 0x1, R4.reuse, P1 ;  /* 0x00000001918e7824 */ /* 0x100fe200008e0604 */
[-C--:B------:R-:W-:Y:S02]  /*7b890*/  IADD3 R145, P1, PT, R146, R5.reuse, RZ ;  /* 0x0000000592917210 */ /* 0x080fe40007f3e0ff */
[----:B------:R-:W-:Y:S02]  /*7b8a0*/  LOP3.LUT R101, R101, R100, RZ, 0x3c, !PT ;  /* 0x0000006465657212 */ /* 0x000fe400078e3cff */
[----:B------:R-:W-:Y:S02]  /*7b8b0*/  LOP3.LUT R103, R103, R102, RZ, 0x3c, !PT ;  /* 0x0000006667677212 */ /* 0x000fe400078e3cff */
[----:B------:R-:W-:Y:S01]  /*7b8c0*/  LOP3.LUT R105, R105, R104, RZ, 0x3c, !PT ;  /* 0x0000006869697212 */ /* 0x000fe200078e3cff */
[----:B------:R-:W-:Y:S01]  /*7b8d0*/  IMAD.X R144, R147, 0x1, R4, P1 ;  /* 0x0000000193907824 */ /* 0x000fe200008e0604 */
[----:B------:R-:W-:Y:S02]  /*7b8e0*/  IADD3 R147, P1, PT, R148, R5, RZ ;  /* 0x0000000594937210 */ /* 0x000fe40007f3e0ff */
[----:B------:R-:W-:-:S02]  /*7b8f0*/  LOP3.LUT R98, R99, R98, RZ, 0x3c, !PT ;  /* 0x0000006263627212 */ /* 0x000fc400078e3cff */
[----:B------:R-:W-:Y:S02]  /*7b900*/  LOP3.LUT R107, R107, R106, RZ, 0x3c, !PT ;  /* 0x0000006a6b6b7212 */ /* 0x000fe400078e3cff */
[----:B------:R-:W-:Y:S02]  /*7b910*/  LOP3.LUT R100, R101, R100, RZ, 0x3c, !PT ;  /* 0x0000006465647212 */ /* 0x000fe400078e3cff */
[----:B------:R-:W-:Y:S02]  /*7b920*/  LOP3.LUT R109, R109, R108, RZ, 0x3c, !PT ;  /* 0x0000006c6d6d7212 */ /* 0x000fe400078e3cff */
[----:B------:R-:W-:Y:S02]  /*7b930*/  LOP3.LUT R102, R103, R102, RZ, 0x3c, !PT ;  /* 0x0000006667667212 */ /* 0x000fe400078e3cff */
[----:B------:R-:W-:Y:S02]  /*7b940*/  LOP3.LUT R111, R111, R110, RZ, 0x3c, !PT ;  /* 0x0000006e6f6f7212 */ /* 0x000fe400078e3cff */
[----:B------:R-:W-:-:S02]  /*7b950*/  LOP3.LUT R104, R105, R104, RZ, 0x3c, !PT ;  /* 0x0000006869687212 */ /* 0x000fc400078e3cff */
[----:B------:R-:W-:Y:S01]  /*7b960*/  LOP3.LUT R113, R113, R112, RZ, 0x3c, !PT ;  /* 0x0000007071717212 */ /* 0x000fe200078e3cff */
[----:B------:R-:W-:Y:S01]  /*7b970*/  IMAD.X R146, R149, 0x1, R4, P1 ;  /* 0x0000000195927824 */ /* 0x000fe200008e0604 */
[----:B------:R-:W-:Y:S02]  /*7b980*/  LOP3.LUT R99, R99, R98, RZ, 0x3c, !PT ;  /* 0x0000006263637212 */ /* 0x000fe400078e3cff */
[----:B------:R-:W-:Y:S02]  /*7b990*/  LOP3.LUT R106, R107, R106, RZ, 0x3c, !PT ;  /* 0x0000006a6b6a7212 */ /* 0x000fe400078e3cff */
[----:B------:R-:W-:Y:S02]  /*7b9a0*/  LOP3.LUT R115, R115, R114, RZ, 0x3c, !PT ;  /* 0x0000007273737212 */ /* 0x000fe400078e3cff */
        /* <DEDUP_REMOVED lines=8> */
[----:B------:R-:W-:Y:S02]  /*7ba30*/  LOP3.LUT R112, R113, R112, RZ, 0x3c, !PT ;  /* 0x0000007071707212 */ /* 0x000fe400078e3cff */
[----:B------:R-:W-:Y:S02]  /*7ba40*/  LOP3.LUT R121, R121, R120, RZ, 0x3c, !PT ;  /* 0x0000007879797212 */ /* 0x000fe400078e3cff */
[----:B------:R-:W-:Y:S02]  /*7ba50*/  LOP3.LUT R107, R107, R106, RZ, 0x3c, !PT ;  /* 0x0000006a6b6b7212 */ /* 0x000fe400078e3cff */
[----:B------:R-:W-:Y:S02]  /*7ba60*/  LOP3.LUT R114, R115, R114, RZ, 0x3c, !PT ;  /* 0x0000007273727212 */ /* 0x000fe400078e3cff */
[----:B------:R-:W-:Y:S01]  /*7ba70*/  LOP3.LUT R123, R123, R122, RZ, 0x3c, !PT ;  /* 0x0000007a7b7b7212 */ /* 0x000fe200078e3cff */
[----:B------:R1:W-:Y:S01]  /*7ba80*/  STL.64 [R1+0x35b0], R98 ;  /* 0x0035b06201007387 */ /* 0x0003e20000100a00 */
[----:B------:R-:W-:-:S02]  /*7ba90*/  LOP3.LUT R109, R109, R108, RZ, 0x3c, !PT ;  /* 0x0000006c6d6d7212 */ /* 0x000fc400078e3cff */
[----:B------:R-:W-:Y:S01]  /*7baa0*/  LOP3.LUT R116, R117, R116, RZ, 0x3c, !PT ;  /* 0x0000007475747212 */ /* 0x000fe200078e3cff */
[----:B------:R-:W-:Y:S01]  /*7bab0*/  IMAD.X R148, R151, 0x1, R4, P1 ;  /* 0x0000000197947824 */ /* 0x000fe200008e0604 */
[----:B------:R-:W-:Y:S01]  /*7bac0*/  STL.64 [R1+0x3570], R100 ;  /* 0x0035706401007387 */ /* 0x000fe20000100a00 */
[----:B------:R-:W-:Y:S02]  /*7bad0*/  LOP3.LUT R111, R111, R110, RZ, 0x3c, !PT ;  /* 0x0000006e6f6f7212 */ /* 0x000fe400078e3cff */
[----:B------:R-:W-:Y:S02]  /*7bae0*/  LOP3.LUT R118, R119, R118, RZ, 0x3c, !PT ;  /* 0x0000007677767212 */ /* 0x000fe400078e3cff */
[----:B------:R-:W-:Y:S02]  /*7baf0*/  LOP3.LUT R127, R127, R126, RZ, 0x3c, !PT ;  /* 0x0000007e7f7f7212 */ /* 0x000fe400078e3cff */
[----:B------:R-:W-:Y:S01]  /*7bb00*/  IADD3 R151, P1, PT, R158, R5, RZ ;  /* 0x000000059e977210 */ /* 0x000fe20007f3e0ff */
[----:B------:R-:W-:Y:S01]  /*7bb10*/  STL.64 [R1+0x3530], R102 ;  /* 0x0035306601007387 */ /* 0x000fe20000100a00 */
[----:B------:R-:W-:-:S02]  /*7bb20*/  LOP3.LUT R113, R113, R112, RZ, 0x3c, !PT ;  /* 0x0000007071717212 */ /* 0x000fc400078e3cff */
[----:B------:R-:W-:Y:S02]  /*7bb30*/  LOP3.LUT R120, R121, R120, RZ, 0x3c, !PT ;  /* 0x0000007879787212 */ /* 0x000fe400078e3cff */
[----:B------:R-:W-:Y:S01]  /*7bb40*/  LOP3.LUT R129, R129, R128, RZ, 0x3c, !PT ;  /* 0x0000008081817212 */ /* 0x000fe200078e3cff */
[----:B------:R-:W-:Y:S01]  /*7bb50*/  STL.64 [R1+0x34f0], R104 ;  /* 0x0034f06801007387 */ /* 0x000fe20000100a00 */
[----:B------:R-:W-:Y:S02]  /*7bb60*/  LOP3.LUT R115, R115, R114, RZ, 0x3c, !PT ;  /* 0x0000007273737212 */ /* 0x000fe400078e3cff */
[----:B------:R-:W-:Y:S02]  /*7bb70*/  LOP3.LUT R122, R123, R122, RZ, 0x3c, !PT ;  /* 0x0000007a7b7a7212 */ /* 0x000fe400078e3cff */
[----:B------:R-:W-:Y:S01]  /*7bb80*/  LOP3.LUT R131, R131, R130, RZ, 0x3c, !PT ;  /* 0x0000008283837212 */ /* 0x000fe200078e3cff */
[----:B------:R-:W-:Y:S01]  /*7bb90*/  STL.64 [R1+0x34b0], R106 ;  /* 0x0034b06a01007387 */ /* 0x000fe20000100a00 */
[----:B------:R-:W-:-:S02]  /*7bba0*/  LOP3.LUT R117, R117, R116, RZ, 0x3c, !PT ;  /* 0x0000007475757212 */ /* 0x000fc400078e3cff */
[----:B------:R-:W-:Y:S01]  /*7bbb0*/  LOP3.LUT R133, R133, R132, RZ, 0x3c, !PT ;  /* 0x0000008485857212 */ /* 0x000fe200078e3cff */
[----:B------:R-:W-:Y:S01]  /*7bbc0*/  STL.64 [R1+0x3470], R108 ;  /* 0x0034706c01007387 */ /* 0x000fe20000100a00 */
[----:B------:R-:W-:Y:S02]  /*7bbd0*/  LOP3.LUT R119, R119, R118, RZ, 0x3c, !PT ;  /* 0x0000007677777212 */ /* 0x000fe400078e3cff */
[----:B------:R-:W-:Y:S02]  /*7bbe0*/  LOP3.LUT R126, R127, R126, RZ, 0x3c, !PT ;  /* 0x0000007e7f7e7212 */ /* 0x000fe400078e3cff */
[----:B------:R-:W-:Y:S01]  /*7bbf0*/  LOP3.LUT R135, R135, R134, RZ, 0x3c, !PT ;  /* 0x0000008687877212 */ /* 0x000fe200078e3cff */
[----:B------:R-:W-:Y:S01]  /*7bc00*/  STL.64 [R1+0x3430], R110 ;  /* 0x0034306e01007387 */ /* 0x000fe20000100a00 */
[----:B------:R-:W-:Y:S02]  /*7bc10*/  LOP3.LUT R121, R121, R120, RZ, 0x3c, !PT ;  /* 0x0000007879797212 */ /* 0x000fe400078e3cff */
[----:B------:R-:W-:-:S02]  /*7bc20*/  LOP3.LUT R128, R129, R128, RZ, 0x3c, !PT ;  /* 0x0000008081807212 */ /* 0x000fc400078e3cff */
[----:B------:R-:W-:Y:S01]  /*7bc30*/  LOP3.LUT R137, R137, R136, RZ, 0x3c, !PT ;  /* 0x0000008889897212 */ /* 0x000fe200078e3cff */
[----:B------:R-:W-:Y:S01]  /*7bc40*/  IMAD.X R150, R159, 0x1, R4, P1 ;  /* 0x000000019f967824 */ /* 0x000fe200008e0604 */
[----:B------:R2:W-:Y:S01]  /*7bc50*/  STL.64 [R1+0x33f0], R112 ;  /* 0x0033f07001007387 */ /* 0x0005e20000100a00 */
[----:B------:R-:W-:Y:S02]  /*7bc60*/  LOP3.LUT R123, R123, R122, RZ, 0x3c, !PT ;  /* 0x0000007a7b7b7212 */ /* 0x000fe400078e3cff */
[----:B------:R-:W-:Y:S02]  /*7bc70*/  LOP3.LUT R130, R131, R130, RZ, 0x3c, !PT ;  /* 0x0000008283827212 */ /* 0x000fe400078e3cff */
[----:B------:R-:W-:Y:S01]  /*7bc80*/  LOP3.LUT R139, R139, R138, RZ, 0x3c, !PT ;  /* 0x0000008a8b8b7212 */ /* 0x000fe200078e3cff */
[----:B------:R-:W-:Y:S01]  /*7bc90*/  STL.64 [R1+0x33b0], R114 ;  /* 0x0033b07201007387 */ /* 0x000fe20000100a00 */
[----:B------:R-:W-:Y:S02]  /*7bca0*/  IMAD.MOV.U32 R158, RZ, RZ, R125 ;  /* 0x000000ffff9e7224 */ /* 0x000fe400078e007d */
[----:B------:R-:W-:Y:S01]  /*7bcb0*/  IMAD.MOV.U32 R159, RZ, RZ, R124 ;  /* 0x000000ffff9f7224 */ /* 0x000fe200078e007c */
[----:B------:R-:W-:-:S02]  /*7bcc0*/  LOP3.LUT R132, R133, R132, RZ, 0x3c, !PT ;  /* 0x0000008485847212 */ /* 0x000fc400078e3cff */
[----:B------:R-:W-:Y:S01]  /*7bcd0*/  LOP3.LUT R141, R141, R140, RZ, 0x3c, !PT ;  /* 0x0000008c8d8d7212 */ /* 0x000fe200078e3cff */
[----:B------:R3:W-:Y:S01]  /*7bce0*/  STL.64 [R1+0x3370], R116 ;  /* 0x0033707401007387 */ /* 0x0007e20000100a00 */
[----:B------:R-:W-:Y:S02]  /*7bcf0*/  LOP3.LUT R127, R127, R126, RZ, 0x3c, !PT ;  /* 0x0000007e7f7f7212 */ /* 0x000fe400078e3cff */
[----:B------:R-:W-:Y:S02]  /*7bd00*/  LOP3.LUT R134, R135, R134, RZ, 0x3c, !PT ;  /* 0x0000008687867212 */ /* 0x000fe400078e3cff */
[----:B------:R-:W-:Y:S01]  /*7bd10*/  LOP3.LUT R143, R143, R142, RZ, 0x3c, !PT ;  /* 0x0000008e8f8f7212 */ /* 0x000fe200078e3cff */
[----:B------:R4:W-:Y:S01]  /*7bd20*/  STL.64 [R1+0x3330], R118 ;  /* 0x0033307601007387 */ /* 0x0009e20000100a00 */
[----:B------:R-:W-:Y:S02]  /*7bd30*/  LOP3.LUT R129, R129, R128, RZ, 0x3c, !PT ;  /* 0x0000008081817212 */ /* 0x000fe400078e3cff */
        /* <DEDUP_REMOVED lines=10> */
[----:B------:R-:W-:Y:S01]  /*7bde0*/  STL.64 [R1+0x2f30], R158 ;  /* 0x002f309e01007387 */ /* 0x000fe20000100a00 */
[----:B------:R-:W-:Y:S02]  /*7bdf0*/  LOP3.LUT R135, R135, R134, RZ, 0x3c, !PT ;  /* 0x0000008687877212 */ /* 0x000fe400078e3cff */
[----:B------:R-:W-:Y:S01]  /*7be00*/  LOP3.LUT R142, R143, R142, RZ, 0x3c, !PT ;  /* 0x0000008e8f8e7212 */ /* 0x000fe200078e3cff */
[----:B------:R-:W-:Y:S01]  /*7be10*/  STL.64 [R1+0x3270], R126 ;  /* 0x0032707e01007387 */ /* 0x000fe20000100a00 */
[----:B------:R-:W-:Y:S02]  /*7be20*/  LOP3.LUT R137, R137, R136, RZ, 0x3c, !PT ;  /* 0x0000008889897212 */ /* 0x000fe400078e3cff */
[----:B------:R-:W-:Y:S01]  /*7be30*/  LOP3.LUT R144, R145, R144, RZ, 0x3c, !PT ;  /* 0x0000009091907212 */ /* 0x000fe200078e3cff */
[----:B------:R-:W-:Y:S01]  /*7be40*/  STL.64 [R1+0x3230], R128 ;  /* 0x0032308001007387 */ /* 0x000fe20000100a00 */
[----:B------:R-:W-:-:S02]  /*7be50*/  LOP3.LUT R139, R139, R138, RZ, 0x3c, !PT ;  /* 0x0000008a8b8b7212 */ /* 0x000fc400078e3cff */
[----:B------:R-:W-:Y:S01]  /*7be60*/  LOP3.LUT R146, R147, R146, RZ, 0x3c, !PT ;  /* 0x0000009293927212 */ /* 0x000fe200078e3cff */
[----:B------:R-:W-:Y:S01]  /*7be70*/  STL.64 [R1+0x31f0], R130 ;  /* 0x0031f08201007387 */ /* 0x000fe20000100a00 */
[----:B------:R-:W-:Y:S02]  /*7be80*/  LOP3.LUT R141, R141, R140, RZ, 0x3c, !PT ;  /* 0x0000008c8d8d7212 */ /* 0x000fe400078e3cff */
[----:B------:R-:W-:Y:S01]  /*7be90*/  LOP3.LUT R148, R149, R148, RZ, 0x3c, !PT ;  /* 0x0000009495947212 */ /* 0x000fe200078e3cff */
[----:B------:R-:W-:Y:S01]  /*7bea0*/  STL.64 [R1+0x31b0], R132 ;  /* 0x0031b08401007387 */ /* 0x000fe20000100a00 */
[----:B------:R-:W-:-:S03]  /*7beb0*/  LOP3.LUT R143, R143, R142, RZ, 0x3c, !PT ;  /* 0x0000008e8f8f7212 */ /* 0x000fc600078e3cff */
[----:B------:R-:W-:Y:S01]  /*7bec0*/  STL.64 [R1+0x3170], R134 ;  /* 0x0031708601007387 */ /* 0x000fe20000100a00 */
[----:B------:R-:W-:-:S03]  /*7bed0*/  LOP3.LUT R145, R145, R144, RZ, 0x3c, !PT ;  /* 0x0000009091917212 */ /* 0x000fc600078e3cff */
[----:B------:R-:W-:Y:S01]  /*7bee0*/  STL.64 [R1+0x3130], R136 ;  /* 0x0031308801007387 */ /* 0x000fe20000100a00 */
[----:B------:R-:W-:-:S03]  /*7bef0*/  LOP3.LUT R147, R147, R146, RZ, 0x3c, !PT ;  /* 0x0000009293937212 */ /* 0x000fc600078e3cff */
[----:B------:R-:W-:Y:S01]  /*7bf00*/  STL.64 [R1+0x30f0], R138 ;  /* 0x0030f08a01007387 */ /* 0x000fe20000100a00 */
[----:B------:R-:W-:-:S03]  /*7bf10*/  LOP3.LUT R149, R149, R148, RZ, 0x3c, !PT ;  /* 0x0000009495957212 */ /* 0x000fc600078e3cff */
[----:B------:R-:W-:Y:S01]  /*7bf20*/  STL.64 [R1+0x30b0], R140 ;  /* 0x0030b08c01007387 */ /* 0x000fe20000100a00 */
[----:B------:R-:W-:Y:S02]  /*7bf30*/  IMAD.MOV.U32 R160, RZ, RZ, R151 ;  /* 0x000000ffffa07224 */ /* 0x000fe400078e0097 */
[----:B------:R-:W-:Y:S01]  /*7bf40*/  IMAD.MOV.U32 R161, RZ, RZ, R150 ;  /* 0x000000ffffa17224 */ /* 0x000fe200078e0096 */
        /* <DEDUP_REMOVED lines=11> */
[----:B------:R2:W-:Y:S04]  /*7c000*/  LDGSTS.E [R97+0x12c00], desc[UR40][R110.64], P0 ;  /* 0x12c000006e617fae */ /* 0x0005e800081a1028 */
[----:B-1----:R-:W4:Y:S04]  /*7c010*/  LDL.LU R98, [R1+0x3e00] ;  /* 0x003e000001627983 */ /* 0x002f280000300800 */
[----:B------:R-:W-:Y:S04]  /*7c020*/  LDGSTS.E [R97+0x13000], desc[UR40][R112.64], P0 ;  /* 0x1300000070617fae */ /* 0x000fe800081a1028 */
[----:B------:R-:W-:Y:S04]  /*7c030*/  LDGSTS.E [R97+0x13400], desc[UR40][R114.64], P0 ;  /* 0x1340000072617fae */ /* 0x000fe800081a1028 */
[----:B------:R-:W-:Y:S04]  /*7c040*/  LDGSTS.E [R97+0x13800], desc[UR40][R116.64], P0 ;  /* 0x1380000074617fae */ /* 0x000fe800081a1028 */
[----:B------:R-:W-:Y:S04]  /*7c050*/  LDGSTS.E [R97+0x13c00], desc[UR40][R118.64], P0 ;  /* 0x13c0000076617fae */ /* 0x000fe800081a1028 */
[----:B------:R-:W-:Y:S04]  /*7c060*/  LDGSTS.E [R97+0x14000], desc[UR40][R120.64], P0 ;  /* 0x1400000078617fae */ /* 0x000fe800081a1028 */
[----:B------:R-:W-:Y:S01]  /*7c070*/  LDGSTS.E [R97+0x14400], desc[UR40][R122.64], P0 ;  /* 0x144000007a617fae */ /* 0x000fe200081a1028 */
[----:B------:R-:W-:-:S03]  /*7c080*/  LOP3.LUT R153, R153, 0x1f, RZ, 0xc0, !PT ;  /* 0x0000001f99997812 */ /* 0x000fc600078ec0ff */
[----:B------:R-:W-:Y:S04]  /*7c090*/  LDGSTS.E [R97+0x14800], desc[UR40][R126.64], P0 ;  /* 0x148000007e617fae */ /* 0x000fe800081a1028 */
[----:B------:R-:W-:Y:S04]  /*7c0a0*/  LDGSTS.E [R97+0x14c00], desc[UR40][R128.64], P0 ;  /* 0x14c0000080617fae */ /* 0x000fe800081a1028 */
[----:B------:R-:W-:Y:S04]  /*7c0b0*/  LDGSTS.E [R97+0x15000], desc[UR40][R130.64], P0 ;  /* 0x1500000082617fae */ /* 0x000fe800081a1028 */
[----:B--2---:R-:W2:Y:S04]  /*7c0c0*/  LDL.LU R112, [R1+0x3e40] ;  /* 0x003e400001707983 */ /* 0x004ea80000300800 */
[----:B------:R-:W2:Y:S04]  /*7c0d0*/  LDL.LU R99, [R1+0x3dfc] ;  /* 0x003dfc0001637983 */ /* 0x000ea80000300800 */
[----:B------:R-:W2:Y:S04]  /*7c0e0*/  LDL.LU R113, [R1+0x3e3c] ;  /* 0x003e3c0001717983 */ /* 0x000ea80000300800 */
[----:B------:R-:W-:Y:S04]  /*7c0f0*/  LDGSTS.E [R97+0x15400], desc[UR40][R132.64], P0 ;  /* 0x1540000084617fae */ /* 0x000fe800081a1028 */
[----:B---3--:R-:W3:Y:S04]  /*7c100*/  LDL.LU R116, [R1+0x3e80] ;  /* 0x003e800001747983 */ /* 0x008ee80000300800 */
[----:B----4-:R-:W4:Y:S04]  /*7c110*/  LDL.LU R118, [R1+0x3ec0] ;  /* 0x003ec00001767983 */ /* 0x010f280000300800 */
[----:B------:R-:W3:Y:S04]  /*7c120*/  LDL.LU R117, [R1+0x3e7c] ;  /* 0x003e7c0001757983 */ /* 0x000ee80000300800 */
[----:B------:R-:W3:Y:S04]  /*7c130*/  LDL.LU R119, [R1+0x3ebc] ;  /* 0x003ebc0001777983 */ /* 0x000ee80000300800 */
[----:B------:R-:W4:Y:S04]  /*7c140*/  LDL.LU.64 R100, [R1+0x35e8] ;  /* 0x0035e80001647983 */ /* 0x000f280000300a00 */
[----:B------:R-:W4:Y:S04]  /*7c150*/  LDL.LU.64 R102, [R1+0x35a8] ;  /* 0x0035a80001667983 */ /* 0x000f280000300a00 */
[----:B------:R-:W4:Y:S04]  /*7c160*/  LDL.LU.64 R104, [R1+0x3568] ;  /* 0x0035680001687983 */ /* 0x000f280000300a00 */
[----:B------:R-:W4:Y:S04]  /*7c170*/  LDL.LU.64 R106, [R1+0x3528] ;  /* 0x00352800016a7983 */ /* 0x000f280000300a00 */
[----:B------:R-:W-:Y:S01]  /*7c180*/  LDGSTS.E [R97+0x15800], desc[UR40][R134.64], P0 ;  /* 0x1580000086617fae */ /* 0x000fe200081a1028 */
[----:B------:R-:W-:-:S03]  /*7c190*/  IMAD.SHL.U32 R153, R153, 0x4, RZ ;  /* 0x0000000499997824 */ /* 0x000fc600078e00ff */
[----:B------:R-:W-:Y:S04]  /*7c1a0*/  LDGSTS.E [R97+0x15c00], desc[UR40][R136.64], P0 ;  /* 0x15c0000088617fae */ /* 0x000fe800081a1028 */
[----:B------:R-:W-:Y:S04]  /*7c1b0*/  LDGSTS.E [R97+0x16000], desc[UR40][R138.64], P0 ;  /* 0x160000008a617fae */ /* 0x000fe800081a1028 */
[----:B------:R-:W-:Y:S04]  /*7c1c0*/  LDGSTS.E [R97+0x16400], desc[UR40][R140.64], P0 ;  /* 0x164000008c617fae */ /* 0x000fe800081a1028 */
[----:B------:R-:W-:Y:S04]  /*7c1d0*/  LDGSTS.E [R97+0x16800], desc[UR40][R142.64], P0 ;  /* 0x168000008e617fae */ /* 0x000fe800081a1028 */
[----:B------:R-:W-:Y:S04]  /*7c1e0*/  LDGSTS.E [R97+0x16c00], desc[UR40][R144.64], P0 ;  /* 0x16c0000090617fae */ /* 0x000fe800081a1028 */
[----:B------:R-:W4:Y:S01]  /*7c1f0*/  LDL.LU.64 R108, [R1+0x34e8] ;  /* 0x0034e800016c7983 */ /* 0x000f220000300a00 */
[----:B------:R-:W-:-:S03]  /*7c200*/  LOP3.LUT R110, R153, 0x10, RZ, 0x3c, !PT ;  /* 0x00000010996e7812 */ /* 0x000fc600078e3cff */
[----:B------:R-:W-:Y:S04]  /*7c210*/  LDGSTS.E [R97+0x17000], desc[UR40][R146.64], P0 ;  /* 0x1700000092617fae */ /* 0x000fe800081a1028 */
[----:B------:R-:W-:Y:S04]  /*7c220*/  LDGSTS.E [R97+0x17400], desc[UR40][R148.64], P0 ;  /* 0x1740000094617fae */ /* 0x000fe800081a1028 */
[----:B------:R-:W-:Y:S04]  /*7c230*/  LDGSTS.E [R97+0x17800], desc[UR40][R160.64], P0 ;  /* 0x17800000a0617fae */ /* 0x000fe800081a1028 */
[----:B------:R1:W-:Y:S02]  /*7c240*/  LDGSTS.E [R97+0x17c00], desc[UR40][R158.64], P0 ;  /* 0x17c000009e617fae */ /* 0x0003e400081a1028 */
[----:B-1----:R-:W-:Y:S01]  /*7c250*/  VIADD R97, R110, UR13 ;  /* 0x0000000d6e617c36 */ /* 0x002fe20008000000 */
[----:B------:R-:W-:-:S02]  /*7c260*/  IADD3 R98, P1, PT, R98, R5, RZ ;  /* 0x0000000562627210 */ /* 0x000fc40007f3e0ff */
[----:B--2---:R-:W-:-:S03]  /*7c270*/  IADD3 R112, P2, PT, R112, R5, RZ ;  /* 0x0000000570707210 */ /* 0x004fc60007f5e0ff */
[--C-:B------:R-:W-:Y:S01]  /*7c280*/  IMAD.X R99, R99, 0x1, R4.reuse, P1 ;  /* 0x0000000163637824 */ /* 0x100fe200008e0604 */
[----:B------:R1:W-:Y:S01]  /*7c290*/  STL [R1+0x3e00], R98 ;  /* 0x003e006201007387 */ /* 0x0003e20000100800 */
[----:B------:R-:W-:-:S03]  /*7c2a0*/  IMAD.X R113, R113, 0x1, R4, P2 ;  /* 0x0000000171717824 */ /* 0x000fc600010e0604 */
[----:B------:R2:W-:Y:S04]  /*7c2b0*/  STL [R1+0x3dfc], R99 ;  /* 0x003dfc6301007387 */ /* 0x0005e80000100800 */
[----:B------:R-:W-:Y:S04]  /*7c2c0*/  STL [R1+0x3e40], R112 ;  /* 0x003e407001007387 */ /* 0x000fe80000100800 */
[----:B------:R1:W-:Y:S04]  /*7c2d0*/  LDGSTS.E [R97+0x10080], desc[UR40][R98.64], P0 ;  /* 0x1008000062617fae */ /* 0x0003e800081a1028 */
[----:B------:R2:W-:Y:S04]  /*7c2e0*/  STL [R1+0x3e3c], R113 ;  /* 0x003e3c7101007387 */ /* 0x0005e80000100800 */
[----:B------:R-:W4:Y:S01]  /*7c2f0*/  LDL.LU.64 R110, [R1+0x34a8] ;  /* 0x0034a800016e7983 */ /* 0x000f220000300a00 */
[----:B---3--:R-:W-:-:S02]  /*7c300*/  IADD3 R116, P1, PT, R116, R5, RZ ;  /* 0x0000000574747210 */ /* 0x008fc40007f3e0ff */
[----:B----4-:R-:W-:Y:S01]  /*7c310*/  IADD3 R118, P2, PT, R118, R5, RZ ;  /* 0x0000000576767210 */ /* 0x010fe20007f5e0ff */
[----:B-1----:R-:W-:Y:S02]  /*7c320*/  IMAD.MOV.U32 R98, RZ, RZ, R112 ;  /* 0x000000ffff627224 */ /* 0x002fe400078e0070 */
[----:B--2---:R-:W-:Y:S02]  /*7c330*/  IMAD.MOV.U32 R99, RZ, RZ, R113 ;  /* 0x000000ffff637224 */ /* 0x004fe400078e0071 */
[----:B------:R-:W2:Y:S01]  /*7c340*/  LDL.LU.64 R112, [R1+0x3468] ;  /* 0x0034680001707983 */ /* 0x000ea20000300a00 */
[----:B------:R-:W-:-:S03]  /*7c350*/  IMAD.X R117, R117, 0x1, R4, P1 ;  /* 0x0000000175757824 */ /* 0x000fc600008e0604 */
[----:B------:R-:W3:Y:S04]  /*7c360*/  LDL.LU.64 R114, [R1+0x3428] ;  /* 0x0034280001727983 */ /* 0x000ee80000300a00 */
[----:B------:R-:W-:Y:S04]  /*7c370*/  STL [R1+0x3e80], R116 ;  /* 0x003e807401007387 */ /* 0x000fe80000100800 */
[----:B------:R1:W-:Y:S04]  /*7c380*/  LDGSTS.E [R97+0x10480], desc[UR40][R98.64], P0 ;  /* 0x1048000062617fae */ /* 0x0003e800081a1028 */
[----:B------:R4:W-:Y:S04]  /*7c390*/  STL [R1+0x3e7c], R117 ;  /* 0x003e7c7501007387 */ /* 0x0009e80000100800 */
[----:B------:R-:W-:Y:S01]  /*7c3a0*/  STL [R1+0x3ec0], R118 ;  /* 0x003ec07601007387 */ /* 0x000fe20000100800 */
[----:B------:R-:W-:-:S02]  /*7c3b0*/  IMAD.X R119, R119, 0x1, R4, P2 ;  /* 0x0000000177777824 */ /* 0x000fc400010e0604 */
[----:B-1----:R-:W-:Y:S02]  /*7c3c0*/  IMAD.MOV.U32 R98, RZ, RZ, R116 ;  /* 0x000000ffff627224 */ /* 0x002fe400078e0074 */
[----:B------:R-:W-:Y:S02]  /*7c3d0*/  IMAD.MOV.U32 R99, RZ, RZ, R117 ;  /* 0x000000ffff637224 */ /* 0x000fe400078e0075 */
[----:B----4-:R-:W4:Y:S04]  /*7c3e0*/  LDL.LU.64 R116, [R1+0x33e8] ;  /* 0x0033e80001747983 */ /* 0x010f280000300a00 */
[----:B------:R1:W-:Y:S04]  /*7c3f0*/  LDGSTS.E [R97+0x10880], desc[UR40][R98.64], P0 ;  /* 0x1088000062617fae */ /* 0x0003e800081a1028 */
[----:B------:R1:W-:Y:S02]  /*7c400*/  STL [R1+0x3ebc], R119 ;  /* 0x003ebc7701007387 */ /* 0x0003e40000100800 */
[----:B-1----:R-:W-:-:S02]  /*7c410*/  IMAD.MOV.U32 R98, RZ, RZ, R118 ;  /* 0x000000ffff627224 */ /* 0x002fc400078e0076 */
        /* <DEDUP_REMOVED lines=45> */
[----:B------:R-:W-:Y:S01]  /*7c6f0*/  LOP3.LUT R107, R107, R106, RZ, 0x3c, !PT ;  /* 0x0000006a6b6b7212 */ /* 0x000fe200078e3cff */
[----:B------:R1:W-:Y:S04]  /*7c700*/  STL.64 [R1+0x35e8], R98 ;  /* 0x0035e86201007387 */ /* 0x0003e80000100a00 */
[----:B------:R-:W-:Y:S04]  /*7c710*/  STL.64 [R1+0x35a8], R100 ;  /* 0x0035a86401007387 */ /* 0x000fe80000100a00 */
[----:B------:R-:W-:Y:S04]  /*7c720*/  STL.64 [R1+0x3568], R102 ;  /* 0x0035686601007387 */ /* 0x000fe80000100a00 */
[----:B------:R-:W-:Y:S04]  /*7c730*/  STL.64 [R1+0x3528], R104 ;  /* 0x0035286801007387 */ /* 0x000fe80000100a00 */
[----:B------:R-:W-:Y:S04]  /*7c740*/  STL.64 [R1+0x34e8], R106 ;  /* 0x0034e86a01007387 */ /* 0x000fe80000100a00 */
[----:B------:R1:W-:Y:S04]  /*7c750*/  LDGSTS.E [R97+0x11080], desc[UR40][R98.64], P0 ;  /* 0x1108000062617fae */ /* 0x0003e800081a1028 */
[----:B------:R-:W-:Y:S04]  /*7c760*/  LDGSTS.E [R97+0x11480], desc[UR40][R100.64], P0 ;  /* 0x1148000064617fae */ /* 0x000fe800081a1028 */
[----:B------:R-:W-:Y:S04]  /*7c770*/  LDGSTS.E [R97+0x11880], desc[UR40][R102.64], P0 ;  /* 0x1188000066617fae */ /* 0x000fe800081a1028 */
[----:B------:R-:W-:Y:S04]  /*7c780*/  LDGSTS.E [R97+0x11c80], desc[UR40][R104.64], P0 ;  /* 0x11c8000068617fae */ /* 0x000fe800081a1028 */
[----:B------:R-:W-:Y:S01]  /*7c790*/  LDGSTS.E [R97+0x12080], desc[UR40][R106.64], P0 ;  /* 0x120800006a617fae */ /* 0x000fe200081a1028 */
[----:B------:R-:W-:-:S05]  /*7c7a0*/  IADD3 R109, P1, PT, R110, R5, RZ ;  /* 0x000000056e6d7210 */ /* 0x000fca0007f3e0ff */
[----:B------:R-:W-:Y:S01]  /*7c7b0*/  IMAD.X R108, R111, 0x1, R4, P1 ;  /* 0x000000016f6c7824 */ /* 0x000fe200008e0604 */
[----:B--2---:R-:W-:-:S05]  /*7c7c0*/  IADD3 R111, P1, PT, R112, R5, RZ ;  /* 0x00000005706f7210 */ /* 0x004fca0007f3e0ff */
[----:B------:R-:W-:Y:S01]  /*7c7d0*/  IMAD.X R110, R113, 0x1, R4, P1 ;  /* 0x00000001716e7824 */ /* 0x000fe200008e0604 */
[----:B---3--:R-:W-:-:S05]  /*7c7e0*/  IADD3 R113, P1, PT, R114, R5, RZ ;  /* 0x0000000572717210 */ /* 0x008fca0007f3e0ff */
        /* <DEDUP_REMOVED lines=30> */
[--C-:B------:R-:W-:Y:S01]  /*7c9d0*/  IMAD.X R142, R145, 0x1, R4.reuse, P1 ;  /* 0x00000001918e7824 */ /* 0x100fe200008e0604 */
[-C--:B------:R-:W-:Y:S02]  /*7c9e0*/  IADD3 R145, P1, PT, R146, R5.reuse, RZ ;  /* 0x0000000592917210 */ /* 0x080fe40007f3e0ff */
[----:B------:R-:W-:Y:S02]  /*7c9f0*/  LOP3.LUT R109, R109, R108, RZ, 0x3c, !PT ;  /* 0x0000006c6d6d7212 */ /* 0x000fe400078e3cff */
[----:B------:R-:W-:Y:S01]  /*7ca00*/  LOP3.LUT R111, R111, R110, RZ, 0x3c, !PT ;  /* 0x0000006e6f6f7212 */ /* 0x000fe200078e3cff */
[----:B------:R-:W-:Y:S01]  /*7ca10*/  IMAD.X R144, R147, 0x1, R4, P1 ;  /* 0x0000000193907824 */ /* 0x000fe200008e0604 */
[----:B------:R-:W-:Y:S02]  /*7ca20*/  IADD3 R147, P1, PT, R148, R5, RZ ;  /* 0x0000000594937210 */ /* 0x000fe40007f3e0ff */
[----:B------:R-:W-:Y:S02]  /*7ca30*/  LOP3.LUT R113, R113, R112, RZ, 0x3c, !PT ;  /* 0x0000007071717212 */ /* 0x000fe400078e3cff */
[----:B------:R-:W-:-:S02]  /*7ca40*/  LOP3.LUT R115, R115, R114, RZ, 0x3c, !PT ;  /* 0x0000007273737212 */ /* 0x000fc400078e3cff */
[----:B------:R-:W-:Y:S02]  /*7ca50*/  LOP3.LUT R108, R109, R108, RZ, 0x3c, !PT ;  /* 0x0000006c6d6c7212 */ /* 0x000fe400078e3cff */
[----:B------:R-:W-:Y:S01]  /*7ca60*/  LOP3.LUT R117, R117, R116, RZ, 0x3c, !PT ;  /* 0x0000007475757212 */ /* 0x000fe200078e3cff */
[----:B------:R-:W-:Y:S01]  /*7ca70*/  IMAD.X R146, R149, 0x1, R4, P1 ;  /* 0x0000000195927824 */ /* 0x000fe200008e0604 */
[----:B------:R-:W-:Y:S02]  /*7ca80*/  IADD3 R149, P1, PT, R150, R5, RZ ;  /* 0x0000000596957210 */ /* 0x000fe40007f3e0ff */
        /* <DEDUP_REMOVED lines=12> */
[----:B------:R-:W-:Y:S01]  /*7cb50*/  IMAD.X R148, R151, 0x1, R4, P1 ;  /* 0x0000000197947824 */ /* 0x000fe200008e0604 */
[----:B------:R-:W-:Y:S02]  /*7cb60*/  LOP3.LUT R113, R113, R112, RZ, 0x3c, !PT ;  /* 0x0000007071717212 */ /* 0x000fe400078e3cff */
[----:B------:R-:W-:Y:S02]  /*7cb70*/  LOP3.LUT R120, R121, R120, RZ, 0x3c, !PT ;  /* 0x0000007879787212 */ /* 0x000fe400078e3cff */
[----:B------:R-:W-:-:S02]  /*7cb80*/  LOP3.LUT R129, R129, R128, RZ, 0x3c, !PT ;  /* 0x0000008081817212 */ /* 0x000fc400078e3cff */
[----:B------:R-:W-:Y:S02]  /*7cb90*/  IADD3 R151, P1, PT, R152, R5, RZ ;  /* 0x0000000598977210 */ /* 0x000fe40007f3e0ff */
[----:B------:R-:W-:Y:S02]  /*7cba0*/  LOP3.LUT R115, R115, R114, RZ, 0x3c, !PT ;  /* 0x0000007273737212 */ /* 0x000fe400078e3cff */
[----:B------:R-:W-:Y:S02]  /*7cbb0*/  LOP3.LUT R122, R123, R122, RZ, 0x3c, !PT ;  /* 0x0000007a7b7a7212 */ /* 0x000fe400078e3cff */
[----:B------:R-:W-:Y:S02]  /*7cbc0*/  LOP3.LUT R131, R131, R130, RZ, 0x3c, !PT ;  /* 0x0000008283837212 */ /* 0x000fe400078e3cff */
        /* <DEDUP_REMOVED lines=11> */
[----:B------:R2:W-:Y:S01]  /*7cc80*/  STL.64 [R1+0x3428], R112 ;  /* 0x0034287001007387 */ /* 0x0005e20000100a00 */
[----:B------:R-:W-:Y:S02]  /*7cc90*/  LOP3.LUT R123, R123, R122, RZ, 0x3c, !PT ;  /* 0x0000007a7b7b7212 */ /* 0x000fe400078e3cff */
[----:B------:R-:W-:Y:S02]  /*7cca0*/  LOP3.LUT R130, R131, R130, RZ, 0x3c, !PT ;  /* 0x0000008283827212 */ /* 0x000fe400078e3cff */
[----:B------:R-:W-:Y:S01]  /*7ccb0*/  LOP3.LUT R139, R139, R138, RZ, 0x3c, !PT ;  /* 0x0000008a8b8b7212 */ /* 0x000fe200078e3cff */
[----:B------:R-:W-:Y:S01]  /*7ccc0*/  IMAD.X R150, R153, 0x1, R4, P1 ;  /* 0x0000000199967824 */ /* 0x000fe200008e0604 */
        /* <DEDUP_REMOVED lines=19> */
[----:B------:R-:W-:Y:S02]  /*7ce00*/  LOP3.LUT R149, R149, R148, RZ, 0x3c, !PT ;  /* 0x0000009495957212 */ /* 0x000fe400078e3cff */
[----:B------:R-:W-:Y:S01]  /*7ce10*/  IADD3 R153, P1, PT, R158, R5, RZ ;  /* 0x000000059e997210 */ /* 0x000fe20007f3e0ff */
        /* <DEDUP_REMOVED lines=16> */
[----:B------:R-:W-:Y:S01]  /*7cf20*/  IMAD.X R152, R159, 0x1, R4, P1 ;  /* 0x000000019f987824 */ /* 0x000fe200008e0604 */
        /* <DEDUP_REMOVED lines=11> */
[----:B------:R-:W-:Y:S04]  /*7cfe0*/  STL.64 [R1+0x3028], R144 ;  /* 0x0030289001007387 */ /* 0x000fe80000100a00 */
[----:B------:R-:W-:Y:S04]  /*7cff0*/  STL.64 [R1+0x2fe8], R146 ;  /* 0x002fe89201007387 */ /* 0x000fe80000100a00 */
[----:B------:R-:W-:Y:S04]  /*7d000*/  STL.64 [R1+0x2fa8], R148 ;  /* 0x002fa89401007387 */ /* 0x000fe80000100a00 */
[----:B------:R-:W-:Y:S04]  /*7d010*/  STL.64 [R1+0x2f68], R150 ;  /* 0x002f689601007387 */ /* 0x000fe80000100a00 */
[----:B------:R-:W-:Y:S04]  /*7d020*/  STL.64 [R1+0x2f28], R158 ;  /* 0x002f289e01007387 */ /* 0x000fe80000100a00 */
[----:B-1----:R-:W4:Y:S04]  /*7d030*/  LDL.LU R98, [R1+0x3e08] ;  /* 0x003e080001627983 */ /* 0x002f280000300800 */
[----:B------:R-:W-:Y:S04]  /*7d040*/  LDGSTS.E [R97+0x12480], desc[UR40][R108.64], P0 ;  /* 0x124800006c617fae */ /* 0x000fe800081a1028 */
[----:B------:R-:W-:Y:S04]  /*7d050*/  LDGSTS.E [R97+0x12880], desc[UR40][R110.64], P0 ;  /* 0x128800006e617fae */ /* 0x000fe800081a1028 */
[----:B------:R1:W-:Y:S04]  /*7d060*/  LDGSTS.E [R97+0x12c80], desc[UR40][R112.64], P0 ;  /* 0x12c8000070617fae */ /* 0x0003e800081a1028 */
[----:B------:R-:W-:Y:S04]  /*7d070*/  LDGSTS.E [R97+0x13080], desc[UR40][R114.64], P0 ;  /* 0x1308000072617fae */ /* 0x000fe800081a1028 */
[----:B------:R1:W-:Y:S04]  /*7d080*/  LDGSTS.E [R97+0x13480], desc[UR40][R116.64], P0 ;  /* 0x1348000074617fae */ /* 0x0003e800081a1028 */
[----:B------:R1:W-:Y:S04]  /*7d090*/  LDGSTS.E [R97+0x13880], desc[UR40][R118.64], P0 ;  /* 0x1388000076617fae */ /* 0x0003e800081a1028 */
[----:B------:R-:W-:Y:S04]  /*7d0a0*/  LDGSTS.E [R97+0x13c80], desc[UR40][R120.64], P0 ;  /* 0x13c8000078617fae */ /* 0x000fe800081a1028 */
[----:B------:R-:W-:Y:S04]  /*7d0b0*/  LDGSTS.E [R97+0x14080], desc[UR40][R122.64], P0 ;  /* 0x140800007a617fae */ /* 0x000fe800081a1028 */
[----:B------:R-:W-:Y:S04]  /*7d0c0*/  LDGSTS.E [R97+0x14480], desc[UR40][R124.64], P0 ;  /* 0x144800007c617fae */ /* 0x000fe800081a1028 */
[----:B------:R-:W-:Y:S04]  /*7d0d0*/  LDGSTS.E [R97+0x14880], desc[UR40][R126.64], P0 ;  /* 0x148800007e617fae */ /* 0x000fe800081a1028 */
[----:B------:R-:W-:Y:S04]  /*7d0e0*/  LDGSTS.E [R97+0x14c80], desc[UR40][R128.64], P0 ;  /* 0x14c8000080617fae */ /* 0x000fe800081a1028 */
[----:B------:R-:W-:Y:S04]  /*7d0f0*/  LDGSTS.E [R97+0x15080], desc[UR40][R130.64], P0 ;  /* 0x1508000082617fae */ /* 0x000fe800081a1028 */
[----:B------:R-:W-:Y:S04]  /*7d100*/  LDGSTS.E [R97+0x15480], desc[UR40][R132.64], P0 ;  /* 0x1548000084617fae */ /* 0x000fe800081a1028 */
[----:B--2---:R-:W1:Y:S04]  /*7d110*/  LDL.LU R112, [R1+0x3e48] ;  /* 0x003e480001707983 */ /* 0x004e680000300800 */
[----:B------:R-:W2:Y:S04]  /*7d120*/  LDL.LU R99, [R1+0x3e04] ;  /* 0x003e040001637983 */ /* 0x000ea80000300800 */
[----:B------:R-:W2:Y:S04]  /*7d130*/  LDL.LU R113, [R1+0x3e44] ;  /* 0x003e440001717983 */ /* 0x000ea80000300800 */
        /* <DEDUP_REMOVED lines=8> */
[----:B------:R-:W-:Y:S04]  /*7d1c0*/  LDGSTS.E [R97+0x15880], desc[UR40][R134.64], P0 ;  /* 0x1588000086617fae */ /* 0x000fe800081a1028 */
[----:B------:R-:W4:Y:S04]  /*7d1d0*/  LDL.LU.64 R108, [R1+0x34e0] ;  /* 0x0034e000016c7983 */ /* 0x000f280000300a00 */
        /* <DEDUP_REMOVED lines=9> */
[----:B------:R-:W-:-:S05]  /*7d270*/  IADD3 R98, P1, PT, R98, R5, RZ ;  /* 0x0000000562627210 */ /* 0x000fca0007f3e0ff */
[----:B------:R1:W-:Y:S02]  /*7d280*/  STL [R1+0x3e08], R98 ;  /* 0x003e086201007387 */ /* 0x0003e40000100800 */
[----:B-1----:R-:W-:Y:S01]  /*7d290*/  IADD3 R112, P2, PT, R112, R5, RZ ;  /* 0x0000000570707210 */ /* 0x002fe20007f5e0ff */
[----:B--2---:R-:W-:-:S05]  /*7d2a0*/  IMAD.X R99, R99, 0x1, R4, P1 ;  /* 0x0000000163637824 */ /* 0x004fca00008e0604 */
[----:B------:R1:W-:Y:S04]  /*7d2b0*/  STL [R1+0x3e04], R99 ;  /* 0x003e046301007387 */ /* 0x0003e80000100800 */
[----:B------:R-:W-:Y:S01]  /*7d2c0*/  STL [R1+0x3e48], R112 ;  /* 0x003e487001007387 */ /* 0x000fe20000100800 */
[----:B------:R-:W-:-:S03]  /*7d2d0*/  IMAD.X R113, R113, 0x1, R4, P2 ;  /* 0x0000000171717824 */ /* 0x000fc600010e0604 */
[----:B------:R-:W2:Y:S04]  /*7d2e0*/  LDL.LU.64 R110, [R1+0x34a0] ;  /* 0x0034a000016e7983 */ /* 0x000ea80000300a00 */
[----:B------:R1:W-:Y:S04]  /*7d2f0*/  LDGSTS.E [R6+0x10100], desc[UR40][R98.64], P0 ;  /* 0x1010000062067fae */ /* 0x0003e800081a1028 */
[----:B------:R4:W-:Y:S01]  /*7d300*/  STL [R1+0x3e44], R113 ;  /* 0x003e447101007387 */ /* 0x0009e20000100800 */
[-C--:B---3--:R-:W-:Y:S02]  /*7d310*/  IADD3 R116, P1, PT, R116, R5.reuse, RZ ;  /* 0x0000000574747210 */ /* 0x088fe40007f3e0ff */
[----:B----4-:R-:W-:Y:S01]  /*7d320*/  IADD3 R118, P2, PT, R118, R5, RZ ;  /* 0x0000000576767210 */ /* 0x010fe20007f5e0ff */
[----:B-1----:R-:W-:-:S02]  /*7d330*/  IMAD.MOV.U32 R98, RZ, RZ, R112 ;  /* 0x000000ffff627224 */ /* 0x002fc400078e0070 */
[----:B------:R-:W-:Y:S02]  /*7d340*/  IMAD.MOV.U32 R99, RZ, RZ, R113 ;  /* 0x000000ffff637224 */ /* 0x000fe400078e0071 */
[----:B------:R-:W3:Y:S01]  /*7d350*/  LDL.LU.64 R112, [R1+0x3460] ;  /* 0x0034600001707983 */ /* 0x000ee20000300a00 */
[----:B------:R-:W-:-:S03]  /*7d360*/  IMAD.X R117, R117, 0x1, R4, P1 ;  /* 0x0000000175757824 */ /* 0x000fc600008e0604 */
[----:B------:R-:W4:Y:S04]  /*7d370*/  LDL.LU.64 R114, [R1+0x3420] ;  /* 0x0034200001727983 */ /* 0x000f280000300a00 */
[----:B------:R-:W-:Y:S04]  /*7d380*/  STL [R1+0x3e88], R116 ;  /* 0x003e887401007387 */ /* 0x000fe80000100800 */
[----:B------:R1:W-:Y:S04]  /*7d390*/  LDGSTS.E [R6+0x10500], desc[UR40][R98.64], P0 ;  /* 0x1050000062067fae */ /* 0x0003e800081a1028 */
[----:B------:R1:W-:Y:S04]  /*7d3a0*/  STL [R1+0x3e84], R117 ;  /* 0x003e847501007387 */ /* 0x0003e80000100800 */
[----:B------:R-:W-:Y:S01]  /*7d3b0*/  STL [R1+0x3ec8], R118 ;  /* 0x003ec87601007387 */ /* 0x000fe20000100800 */
[----:B------:R-:W-:-:S02]  /*7d3c0*/  IMAD.X R119, R119, 0x1, R4, P2 ;  /* 0x0000000177777824 */ /* 0x000fc400010e0604 */
[----:B-1----:R-:W-:Y:S02]  /*7d3d0*/  IMAD.MOV.U32 R98, RZ, RZ, R116 ;  /* 0x000000ffff627224 */ /* 0x002fe400078e0074 */
[----:B------:R-:W-:Y:S02]  /*7d3e0*/  IMAD.MOV.U32 R99, RZ, RZ, R117 ;  /* 0x000000ffff637224 */ /* 0x000fe400078e0075 */
[----:B------:R-:W4:Y:S04]  /*7d3f0*/  LDL.LU.64 R116, [R1+0x33e0] ;  /* 0x0033e00001747983 */ /* 0x000f280000300a00 */
        /* <DEDUP_REMOVED lines=33> */
[----:B------:R-:W-:Y:S02]  /*7d610*/  IMAD.X R105, R109, 0x1, R4, P1 ;  /* 0x000000016d697824 */ /* 0x000fe400008e0604 */
        /* <DEDUP_REMOVED lines=15> */
[----:B------:R-:W-:Y:S04]  /*7d710*/  LDGSTS.E [R6+0x11100], desc[UR40][R234.64], P0 ;  /* 0x11100000ea067fae */ /* 0x000fe800081a1028 */
[----:B------:R-:W-:Y:S04]  /*7d720*/  LDGSTS.E [R6+0x11500], desc[UR40][R232.64], P0 ;  /* 0x11500000e8067fae */ /* 0x000fe800081a1028 */
[----:B------:R-:W-:Y:S04]  /*7d730*/  LDGSTS.E [R6+0x11900], desc[UR40][R226.64], P0 ;  /* 0x11900000e2067fae */ /* 0x000fe800081a1028 */
[----:B------:R-:W-:Y:S04]  /*7d740*/  LDGSTS.E [R6+0x11d00], desc[UR40][R224.64], P0 ;  /* 0x11d00000e0067fae */ /* 0x000fe800081a1028 */
[----:B------:R-:W-:Y:S01]  /*7d750*/  LDGSTS.E [R6+0x12100], desc[UR40][R202.64], P0 ;  /* 0x12100000ca067fae */ /* 0x000fe200081a1028 */
        /* <DEDUP_REMOVED lines=38> */
[-C--:B------:R-:W-:Y:S01]  /*7d9c0*/  IADD3 R146, P1, PT, R148, R5.reuse, RZ ;  /* 0x0000000594927210 */ /* 0x080fe20007f3e0ff */
[----:B------:R-:W-:Y:S02]  /*7d9d0*/  IMAD.MOV.U32 R200, RZ, RZ, R108 ;  /* 0x000000ffffc87224 */ /* 0x000fe400078e006c */
[----:B------:R-:W-:Y:S02]  /*7d9e0*/  IMAD.MOV.U32 R201, RZ, RZ, R107 ;  /* 0x000000ffffc97224 */ /* 0x000fe400078e006b */
[----:B------:R-:W-:Y:S02]  /*7d9f0*/  IMAD.MOV.U32 R198, RZ, RZ, R110 ;  /* 0x000000ffffc67224 */ /* 0x000fe400078e006e */
[----:B------:R-:W-:Y:S02]  /*7da00*/  IMAD.MOV.U32 R199, RZ, RZ, R109 ;  /* 0x000000ffffc77224 */ /* 0x000fe400078e006d */
[----:B------:R-:W-:Y:S01]  /*7da10*/  IMAD.X R145, R149, 0x1, R4, P1 ;  /* 0x0000000195917824 */ /* 0x000fe200008e0604 */
[----:B------:R-:W-:Y:S01]  /*7da20*/  IADD3 R148, P1, PT, R150, R5, RZ ;  /* 0x0000000596947210 */ /* 0x000fe20007f3e0ff */
[----:B------:R-:W-:-:S02]  /*7da30*/  IMAD.MOV.U32 R196, RZ, RZ, R112 ;  /* 0x000000ffffc47224 */ /* 0x000fc400078e0070 */
[----:B------:R-:W-:Y:S02]  /*7da40*/  IMAD.MOV.U32 R197, RZ, RZ, R111 ;  /* 0x000000ffffc57224 */ /* 0x000fe400078e006f */
[----:B------:R-:W-:Y:S02]  /*7da50*/  IMAD.MOV.U32 R194, RZ, RZ, R114 ;  /* 0x000000ffffc27224 */ /* 0x000fe400078e0072 */
[----:B------:R-:W-:Y:S02]  /*7da60*/  IMAD.MOV.U32 R195, RZ, RZ, R113 ;  /* 0x000000ffffc37224 */ /* 0x000fe400078e0071 */
[----:B------:R-:W-:Y:S02]  /*7da70*/  IMAD.MOV.U32 R192, RZ, RZ, R116 ;  /* 0x000000ffffc07224 */ /* 0x000fe400078e0074 */
[----:B------:R-:W-:Y:S01]  /*7da80*/  IMAD.MOV.U32 R193, RZ, RZ, R115 ;  /* 0x000000ffffc17224 */ /* 0x000fe200078e0073 */
[----:B------:R-:W-:Y:S01]  /*7da90*/  STL.64 [R1+0x34a0], R200 ;  /* 0x0034a0c801007387 */ /* 0x000fe20000100a00 */
[----:B------:R-:W-:-:S02]  /*7daa0*/  IMAD.MOV.U32 R190, RZ, RZ, R118 ;  /* 0x000000ffffbe7224 */ /* 0x000fc400078e0076 */
[----:B------:R-:W-:Y:S02]  /*7dab0*/  IMAD.MOV.U32 R191, RZ, RZ, R117 ;  /* 0x000000ffffbf7224 */ /* 0x000fe400078e0075 */
[----:B------:R-:W-:Y:S01]  /*7dac0*/  IMAD.X R147, R151, 0x1, R4, P1 ;  /* 0x0000000197937824 */ /* 0x000fe200008e0604 */
[----:B------:R-:W-:Y:S01]  /*7dad0*/  STL.64 [R1+0x3460], R198 ;  /* 0x003460c601007387 */ /* 0x000fe20000100a00 */
[----:B------:R-:W-:Y:S02]  /*7dae0*/  IMAD.MOV.U32 R188, RZ, RZ, R120 ;  /* 0x000000ffffbc7224 */ /* 0x000fe400078e0078 */
[----:B------:R-:W-:Y:S01]  /*7daf0*/  IMAD.MOV.U32 R189, RZ, RZ, R119 ;  /* 0x000000ffffbd7224 */ /* 0x000fe200078e0077 */
[----:B------:R-:W-:Y:S01]  /*7db00*/  IADD3 R150, P1, PT, R152, R5, RZ ;  /* 0x0000000598967210 */ /* 0x000fe20007f3e0ff */
[----:B------:R-:W-:Y:S01]  /*7db10*/  STL.64 [R1+0x3420], R196 ;  /* 0x003420c401007387 */ /* 0x000fe20000100a00 */
[----:B------:R-:W-:Y:S02]  /*7db20*/  IMAD.MOV.U32 R186, RZ, RZ, R122 ;  /* 0x000000ffffba7224 */ /* 0x000fe400078e007a */
[----:B------:R-:W-:Y:S01]  /*7db30*/  IMAD.MOV.U32 R187, RZ, RZ, R121 ;  /* 0x000000ffffbb7224 */ /* 0x000fe200078e0079 */
[----:B------:R-:W-:Y:S01]  /*7db40*/  STL.64 [R1+0x33e0], R194 ;  /* 0x0033e0c201007387 */ /* 0x000fe20000100a00 */
[----:B------:R-:W-:-:S02]  /*7db50*/  IMAD.MOV.U32 R184, RZ, RZ, R124 ;  /* 0x000000ffffb87224 */ /* 0x000fc400078e007c */
[----:B------:R-:W-:Y:S01]  /*7db60*/  IMAD.MOV.U32 R185, RZ, RZ, R123 ;  /* 0x000000ffffb97224 */ /* 0x000fe200078e007b */
[----:B------:R-:W-:Y:S01]  /*7db70*/  STL.64 [R1+0x33a0], R192 ;  /* 0x0033a0c001007387 */ /* 0x000fe20000100a00 */
[----:B------:R-:W-:Y:S02]  /*7db80*/  IMAD.MOV.U32 R182, RZ, RZ, R126 ;  /* 0x000000ffffb67224 */ /* 0x000fe400078e007e */
[----:B------:R-:W-:Y:S01]  /*7db90*/  IMAD.MOV.U32 R183, RZ, RZ, R125 ;  /* 0x000000ffffb77224 */ /* 0x000fe200078e007d */
[----:B------:R-:W-:Y:S01]  /*7dba0*/  STL.64 [R1+0x3360], R190 ;  /* 0x003360be01007387 */ /* 0x000fe20000100a00 */
        /* <DEDUP_REMOVED lines=39> */
[----:B------:R-:W-:-:S03]  /*7de20*/  IMAD.MOV.U32 R153, RZ, RZ, R151 ;  /* 0x000000ffff997224 */ /* 0x000fc600078e0097 */
[----:B------:R-:W-:Y:S04]  /*7de30*/  STL.64 [R1+0x3020], R164 ;  /* 0x003020a401007387 */ /* 0x000fe80000100a00 */
[----:B------:R-:W-:Y:S04]  /*7de40*/  STL.64 [R1+0x2fe0], R162 ;  /* 0x002fe0a201007387 */ /* 0x000fe80000100a00 */
[----:B------:R-:W-:Y:S04]  /*7de50*/  STL.64 [R1+0x2fa0], R160 ;  /* 0x002fa0a001007387 */ /* 0x000fe80000100a00 */
[----:B------:R-:W-:Y:S04]  /*7de60*/  STL.64 [R1+0x2f60], R158 ;  /* 0x002f609e01007387 */ /* 0x000fe80000100a00 */
[----:B------:R-:W-:Y:S04]  /*7de70*/  STL.64 [R1+0x2f20], R152 ;  /* 0x002f209801007387 */ /* 0x000fe80000100a00 */
        /* <DEDUP_REMOVED lines=39> */
[----:B--2---:R-:W-:-:S02]  /*7e0f0*/  IADD3 R98, P1, PT, R98, R5, RZ ;  /* 0x0000000562627210 */ /* 0x004fc40007f3e0ff */
[----:B---3--:R-:W-:-:S03]  /*7e100*/  IADD3 R112, P2, PT, R112, R5, RZ ;  /* 0x0000000570707210 */ /* 0x008fc60007f5e0ff */
[--C-:B----4-:R-:W-:Y:S02]  /*7e110*/  IMAD.X R99, R99, 0x1, R4.reuse, P1 ;  /* 0x0000000163637824 */ /* 0x110fe400008e0604 */
[----:B------:R-:W-:Y:S01]  /*7e120*/  IMAD.X R113, R113, 0x1, R4, P2 ;  /* 0x0000000171717824 */ /* 0x000fe200010e0604 */
[----:B------:R1:W-:Y:S04]  /*7e130*/  STL [R1+0x3e10], R98 ;  /* 0x003e106201007387 */ /* 0x0003e80000100800 */
[----:B------:R2:W-:Y:S04]  /*7e140*/  STL [R1+0x3e0c], R99 ;  /* 0x003e0c6301007387 */ /* 0x0005e80000100800 */
[----:B------:R-:W-:Y:S04]  /*7e150*/  STL [R1+0x3e50], R112 ;  /* 0x003e507001007387 */ /* 0x000fe80000100800 */
[----:B------:R1:W-:Y:S04]  /*7e160*/  LDGSTS.E [R6+0x10180], desc[UR40][R98.64], P0 ;  /* 0x1018000062067fae */ /* 0x0003e800081a1028 */
[----:B------:R3:W-:Y:S04]  /*7e170*/  STL [R1+0x3e4c], R113 ;  /* 0x003e4c7101007387 */ /* 0x0007e80000100800 */
[----:B------:R-:W4:Y:S01]  /*7e180*/  LDL.LU.64 R110, [R1+0x3498] ;  /* 0x00349800016e7983 */ /* 0x000f220000300a00 */
[----:B------:R-:W-:-:S02]  /*7e190*/  IADD3 R116, P1, PT, R116, R5, RZ ;  /* 0x0000000574747210 */ /* 0x000fc40007f3e0ff */
[----:B------:R-:W-:Y:S01]  /*7e1a0*/  IADD3 R97, P2, PT, R97, R5, RZ ;  /* 0x0000000561617210 */ /* 0x000fe20007f5e0ff */
[----:B-1----:R-:W-:Y:S02]  /*7e1b0*/  IMAD.MOV.U32 R98, RZ, RZ, R112 ;  /* 0x000000ffff627224 */ /* 0x002fe400078e0070 */
[----:B--2---:R-:W-:Y:S02]  /*7e1c0*/  IMAD.MOV.U32 R99, RZ, RZ, R113 ;  /* 0x000000ffff637224 */ /* 0x004fe400078e0071 */
[----:B---3--:R-:W2:Y:S01]  /*7e1d0*/  LDL.LU.64 R112, [R1+0x3458] ;  /* 0x0034580001707983 */ /* 0x008ea20000300a00 */
        /* <DEDUP_REMOVED lines=9> */
[----:B------:R-:W3:Y:S04]  /*7e270*/  LDL.LU.64 R116, [R1+0x33d8] ;  /* 0x0033d80001747983 */ /* 0x000ee80000300a00 */
[----:B------:R1:W-:Y:S04]  /*7e280*/  LDGSTS.E [R6+0x10980], desc[UR40][R98.64], P0 ;  /* 0x1098000062067fae */ /* 0x0003e800081a1028 */
[----:B------:R1:W-:Y:S02]  /*7e290*/  STL [R1+0x3ecc], R118 ;  /* 0x003ecc7601007387 */ /* 0x0003e40000100800 */
[----:B-1----:R-:W-:-:S02]  /*7e2a0*/  IMAD.MOV.U32 R99, RZ, RZ, R118 ;  /* 0x000000ffff637224 */ /* 0x002fc400078e0076 */
        /* <DEDUP_REMOVED lines=19> */
[----:B------:R-:W-:-:S05]  /*7e3e0*/  IMAD.MOV.U32 R98, RZ, RZ, R97 ;  /* 0x000000ffff627224 */ /* 0x000fca00078e0061 */
        /* <DEDUP_REMOVED lines=31> */
[----:B----4-:R-:W-:-:S05]  /*7e5e0*/  IADD3 R108, P1, PT, R110, R5, RZ ;  /* 0x000000056e6c7210 */ /* 0x010fca0007f3e0ff */
[----:B------:R-:W-:Y:S01]  /*7e5f0*/  IMAD.X R107, R111, 0x1, R4, P1 ;  /* 0x000000016f6b7824 */ /* 0x000fe200008e0604 */
[----:B--2---:R-:W-:-:S05]  /*7e600*/  IADD3 R110, P1, PT, R112, R5, RZ ;  /* 0x00000005706e7210 */ /* 0x004fca0007f3e0ff */
[----:B------:R-:W-:Y:S01]  /*7e610*/  IMAD.X R109, R113, 0x1, R4, P1 ;  /* 0x00000001716d7824 */ /* 0x000fe200008e0604 */
[----:B---3--:R-:W-:-:S05]  /*7e620*/  IADD3 R112, P1, PT, R114, R5, RZ ;  /* 0x0000000572707210 */ /* 0x008fca0007f3e0ff */
        /* <DEDUP_REMOVED lines=118> */
[----:B------:R-:W4:Y:S04]  /*7ed90*/  LDL.LU.64 R100, [R1+0x3590] ;  /* 0x0035900001647983 */ /* 0x000f280000300a00 */
        /* <DEDUP_REMOVED lines=26> */
[----:B--2---:R-:W-:-:S02]  /*7ef40*/  IADD3 R98, P1, PT, R98, R5, RZ ;  /* 0x0000000562627210 */ /* 0x004fc40007f3e0ff */
[----:B---3--:R-:W-:-:S03]  /*7ef50*/  IADD3 R110, P2, PT, R110, R5, RZ ;  /* 0x000000056e6e7210 */ /* 0x008fc60007f5e0ff */
[--C-:B----4-:R-:W-:Y:S01]  /*7ef60*/  IMAD.X R99, R99, 0x1, R4.reuse, P1 ;  /* 0x0000000163637824 */ /* 0x110fe200008e0604 */
[----:B------:R1:W-:Y:S01]  /*7ef70*/  STL [R1+0x3e18], R98 ;  /* 0x003e186201007387 */ /* 0x0003e20000100800 */
[----:B------:R-:W-:-:S03]  /*7ef80*/  IMAD.X R111, R111, 0x1, R4, P2 ;  /* 0x000000016f6f7824 */ /* 0x000fc600010e0604 */
[----:B------:R2:W-:Y:S04]  /*7ef90*/  STL [R1+0x3e14], R99 ;  /* 0x003e146301007387 */ /* 0x0005e80000100800 */
[----:B------:R-:W-:Y:S04]  /*7efa0*/  STL [R1+0x3e58], R110 ;  /* 0x003e586e01007387 */ /* 0x000fe80000100800 */
[----:B------:R-:W3:Y:S04]  /*7efb0*/  LDL.LU.64 R108, [R1+0x3490] ;  /* 0x00349000016c7983 */ /* 0x000ee80000300a00 */
[----:B------:R1:W-:Y:S04]  /*7efc0*/  LDGSTS.E [R7+0x10200], desc[UR40][R98.64], P0 ;  /* 0x1020000062077fae */ /* 0x0003e800081a1028 */
[----:B------:R4:W-:Y:S01]  /*7efd0*/  STL [R1+0x3e54], R111 ;  /* 0x003e546f01007387 */ /* 0x0009e20000100800 */
[----:B------:R-:W-:-:S02]  /*7efe0*/  IADD3 R114, P1, PT, R114, R5, RZ ;  /* 0x0000000572727210 */ /* 0x000fc40007f3e0ff */
[----:B------:R-:W-:Y:S01]  /*7eff0*/  IADD3 R97, P2, PT, R97, R5, RZ ;  /* 0x0000000561617210 */ /* 0x000fe20007f5e0ff */
[----:B-1----:R-:W-:Y:S02]  /*7f000*/  IMAD.MOV.U32 R98, RZ, RZ, R110 ;  /* 0x000000ffff627224 */ /* 0x002fe400078e006e */
[----:B--2---:R-:W-:Y:S02]  /*7f010*/  IMAD.MOV.U32 R99, RZ, RZ, R111 ;  /* 0x000000ffff637224 */ /* 0x004fe400078e006f */
[----:B----4-:R-:W2:Y:S01]  /*7f020*/  LDL.LU.64 R110, [R1+0x3450] ;  /* 0x00345000016e7983 */ /* 0x010ea20000300a00 */
[----:B------:R-:W-:-:S03]  /*7f030*/  IMAD.X R115, R115, 0x1, R4, P1 ;  /* 0x0000000173737824 */ /* 0x000fc600008e0604 */
[----:B------:R-:W4:Y:S04]  /*7f040*/  LDL.LU.64 R112, [R1+0x3410] ;  /* 0x0034100001707983 */ /* 0x000f280000300a00 */
[----:B------:R-:W-:Y:S04]  /*7f050*/  STL [R1+0x3e98], R114 ;  /* 0x003e987201007387 */ /* 0x000fe80000100800 */
[----:B------:R1:W-:Y:S04]  /*7f060*/  LDGSTS.E [R7+0x10600], desc[UR40][R98.64], P0 ;  /* 0x1060000062077fae */ /* 0x0003e800081a1028 */
[----:B------:R1:W-:Y:S04]  /*7f070*/  STL [R1+0x3e94], R115 ;  /* 0x003e947301007387 */ /* 0x0003e80000100800 */
[----:B------:R1:W-:Y:S01]  /*7f080*/  STL [R1+0x3ed8], R97 ;  /* 0x003ed86101007387 */ /* 0x0003e20000100800 */
[----:B------:R-:W-:-:S02]  /*7f090*/  IMAD.X R116, R116, 0x1, R4, P2 ;  /* 0x0000000174747824 */ /* 0x000fc400010e0604 */
[----:B-1----:R-:W-:Y:S02]  /*7f0a0*/  IMAD.MOV.U32 R98, RZ, RZ, R114 ;  /* 0x000000ffff627224 */ /* 0x002fe400078e0072 */
[----:B------:R-:W-:Y:S02]  /*7f0b0*/  IMAD.MOV.U32 R99, RZ, RZ, R115 ;  /* 0x000000ffff637224 */ /* 0x000fe400078e0073 */
[----:B------:R-:W4:Y:S04]  /*7f0c0*/  LDL.LU.64 R114, [R1+0x33d0] ;  /* 0x0033d00001727983 */ /* 0x000f280000300a00 */
[----:B------:R1:W-:Y:S04]  /*7f0d0*/  LDGSTS.E [R7+0x10a00], desc[UR40][R98.64], P0 ;  /* 0x10a0000062077fae */ /* 0x0003e800081a1028 */
[----:B------:R1:W-:Y:S02]  /*7f0e0*/  STL [R1+0x3ed4], R116 ;  /* 0x003ed47401007387 */ /* 0x0003e40000100800 */
[----:B-1----:R-:W-:-:S02]  /*7f0f0*/  IMAD.MOV.U32 R98, RZ, RZ, R97 ;  /* 0x000000ffff627224 */ /* 0x002fc400078e0061 */
[----:B------:R-:W-:Y:S01]  /*7f100*/  IMAD.MOV.U32 R99, RZ, RZ, R116 ;  /* 0x000000ffff637224 */ /* 0x000fe200078e0074 */
[----:B------:R-:W-:Y:S01]  /*7f110*/  IADD3 R97, P1, PT, R118, R5, RZ ;  /* 0x0000000576617210 */ /* 0x000fe20007f3e0ff */
[----:B------:R-:W4:Y:S04]  /*7f120*/  LDL.LU.64 R116, [R1+0x3390] ;  /* 0x0033900001747983 */ /* 0x000f280000300a00 */
[----:B------:R1:W-:Y:S01]  /*7f130*/  LDGSTS.E [R7+0x10e00], desc[UR40][R98.64], P0 ;  /* 0x10e0000062077fae */ /* 0x0003e200081a1028 */
[----:B------:R-:W-:-:S03]  /*7f140*/  IMAD.X R6, R119, 0x1, R4, P1 ;  /* 0x0000000177067824 */ /* 0x000fc600008e0604 */
        /* <DEDUP_REMOVED lines=32> */
[----:B------:R-:W-:Y:S01]  /*7f350*/  LOP3.LUT R102, R103, R102, RZ, 0x3c, !PT ;  /* 0x0000006667667212 */ /* 0x000fe200078e3cff */
[----:B------:R-:W-:Y:S02]  /*7f360*/  IMAD.MOV.U32 R156, RZ, RZ, R97 ;  /* 0x000000ffff9c7224 */ /* 0x000fe400078e0061 */
[----:B------:R-:W-:Y:S01]  /*7f370*/  IMAD.MOV.U32 R157, RZ, RZ, R6 ;  /* 0x000000ffff9d7224 */ /* 0x000fe200078e0006 */
[----:B------:R-:W-:Y:S02]  /*7f380*/  LOP3.LUT R104, R105, R104, RZ, 0x3c, !PT ;  /* 0x0000006869687212 */ /* 0x000fe400078e3cff */
[----:B------:R-:W-:Y:S02]  /*7f390*/  LOP3.LUT R99, R99, R98, RZ, 0x3c, !PT ;  /* 0x0000006263637212 */ /* 0x000fe400078e3cff */
[----:B------:R-:W-:Y:S02]  /*7f3a0*/  LOP3.LUT R101, R101, R100, RZ, 0x3c, !PT ;  /* 0x0000006465657212 */ /* 0x000fe400078e3cff */
[----:B------:R-:W-:-:S02]  /*7f3b0*/  LOP3.LUT R103, R103, R102, RZ, 0x3c, !PT ;  /* 0x0000006667677212 */ /* 0x000fc400078e3cff */
[----:B------:R-:W-:Y:S01]  /*7f3c0*/  LOP3.LUT R105, R105, R104, RZ, 0x3c, !PT ;  /* 0x0000006869697212 */ /* 0x000fe200078e3cff */
[----:B------:R-:W-:Y:S04]  /*7f3d0*/  STL.64 [R1+0x35d0], R156 ;  /* 0x0035d09c01007387 */ /* 0x000fe80000100a00 */
[----:B------:R1:W-:Y:S04]  /*7f3e0*/  STL.64 [R1+0x3590], R98 ;  /* 0x0035906201007387 */ /* 0x0003e80000100a00 */
[----:B------:R-:W-:Y:S04]  /*7f3f0*/  STL.64 [R1+0x3550], R100 ;  /* 0x0035506401007387 */ /* 0x000fe80000100a00 */
[----:B------:R-:W-:Y:S04]  /*7f400*/  STL.64 [R1+0x3510], R102 ;  /* 0x0035106601007387 */ /* 0x000fe80000100a00 */
[----:B------:R-:W-:Y:S04]  /*7f410*/  STL.64 [R1+0x34d0], R104 ;  /* 0x0034d06801007387 */ /* 0x000fe80000100a00 */
[----:B------:R1:W-:Y:S04]  /*7f420*/  LDGSTS.E [R7+0x11200], desc[UR40][R156.64], P0 ;  /* 0x112000009c077fae */ /* 0x0003e800081a1028 */
[----:B------:R1:W-:Y:S04]  /*7f430*/  LDGSTS.E [R7+0x11600], desc[UR40][R98.64], P0 ;  /* 0x1160000062077fae */ /* 0x0003e800081a1028 */
[----:B------:R-:W-:Y:S04]  /*7f440*/  LDGSTS.E [R7+0x11a00], desc[UR40][R100.64], P0 ;  /* 0x11a0000064077fae */ /* 0x000fe800081a1028 */
[----:B------:R-:W-:Y:S04]  /*7f450*/  LDGSTS.E [R7+0x11e00], desc[UR40][R102.64], P0 ;  /* 0x11e0000066077fae */ /* 0x000fe800081a1028 */
[----:B------:R-:W-:Y:S01]  /*7f460*/  LDGSTS.E [R7+0x12200], desc[UR40][R104.64], P0 ;  /* 0x1220000068077fae */ /* 0x000fe200081a1028 */
        /* <DEDUP_REMOVED lines=95> */
[----:B------:R1:W-:Y:S01]  /*7fa60*/  STL.64 [R1+0x3310], R118 ;  /* 0x0033107601007387 */ /* 0x0003e20000100a00 */
        /* <DEDUP_REMOVED lines=43> */
[----:B-1----:R-:W4:Y:S04]  /*7fd20*/  LDL.LU R98, [R1+0x3e20] ;  /* 0x003e200001627983 */ /* 0x002f280000300800 */
[----:B------:R1:W-:Y:S04]  /*7fd30*/  LDGSTS.E [R7+0x12e00], desc[UR40][R110.64], P0 ;  /* 0x12e000006e077fae */ /* 0x0003e800081a1028 */
[----:B------:R-:W-:Y:S04]  /*7fd40*/  LDGSTS.E [R7+0x13200], desc[UR40][R112.64], P0 ;  /* 0x1320000070077fae */ /* 0x000fe800081a1028 */
[----:B------:R1:W-:Y:S04]  /*7fd50*/  LDGSTS.E [R7+0x13600], desc[UR40][R114.64], P0 ;  /* 0x1360000072077fae */ /* 0x0003e800081a1028 */
[----:B------:R-:W-:Y:S04]  /*7fd60*/  LDGSTS.E [R7+0x13a00], desc[UR40][R116.64], P0 ;  /* 0x13a0000074077fae */ /* 0x000fe800081a1028 */
[----:B------:R-:W-:Y:S04]  /*7fd70*/  LDGSTS.E [R7+0x13e00], desc[UR40][R118.64], P0 ;  /* 0x13e0000076077fae */ /* 0x000fe800081a1028 */
[----:B------:R-:W-:Y:S04]  /*7fd80*/  LDGSTS.E [R7+0x14200], desc[UR40][R120.64], P0 ;  /* 0x1420000078077fae */ /* 0x000fe800081a1028 */
[----:B------:R-:W-:Y:S01]  /*7fd90*/  LDGSTS.E [R7+0x14600], desc[UR40][R122.64], P0 ;  /* 0x146000007a077fae */ /* 0x000fe200081a1028 */
[----:B------:R-:W-:-:S03]  /*7fda0*/  IMAD.SHL.U32 R157, R155, 0x4, RZ ;  /* 0x000000049b9d7824 */ /* 0x000fc600078e00ff */
        /* <DEDUP_REMOVED lines=8> */
[----:B------:R-:W3:Y:S04]  /*7fe30*/  LDL.LU R97, [R1+0x3ee0] ;  /* 0x003ee00001617983 */ /* 0x000ee80000300800 */
[----:B------:R-:W3:Y:S04]  /*7fe40*/  LDL.LU R115, [R1+0x3e9c] ;  /* 0x003e9c0001737983 */ /* 0x000ee80000300800 */
[----:B----4-:R-:W4:Y:S04]  /*7fe50*/  LDL.LU R116, [R1+0x3edc] ;  /* 0x003edc0001747983 */ /* 0x010f280000300800 */
[----:B------:R-:W4:Y:S04]  /*7fe60*/  LDL.LU.64 R118, [R1+0x35c8] ;  /* 0x0035c80001767983 */ /* 0x000f280000300a00 */
[----:B------:R-:W4:Y:S04]  /*7fe70*/  LDL.LU.64 R100, [R1+0x3588] ;  /* 0x0035880001647983 */ /* 0x000f280000300a00 */
[----:B------:R-:W4:Y:S04]  /*7fe80*/  LDL.LU.64 R102, [R1+0x3548] ;  /* 0x0035480001667983 */ /* 0x000f280000300a00 */
[----:B------:R-:W4:Y:S04]  /*7fe90*/  LDL.LU.64 R104, [R1+0x3508] ;  /* 0x0035080001687983 */ /* 0x000f280000300a00 */
[----:B------:R-:W-:Y:S04]  /*7fea0*/  LDGSTS.E [R7+0x15a00], desc[UR40][R132.64], P0 ;  /* 0x15a0000084077fae */ /* 0x000fe800081a1028 */
[----:B------:R-:W4:Y:S01]  /*7feb0*/  LDL.LU.64 R106, [R1+0x34c8] ;  /* 0x0034c800016a7983 */ /* 0x000f220000300a00 */
[----:B------:R-:W-:-:S03]  /*7fec0*/  LOP3.LUT R6, R157, 0x50, RZ, 0x3c, !PT ;  /* 0x000000509d067812 */ /* 0x000fc600078e3cff */
[----:B------:R-:W-:Y:S04]  /*7fed0*/  LDGSTS.E [R7+0x15e00], desc[UR40][R134.64], P0 ;  /* 0x15e0000086077fae */ /* 0x000fe800081a1028 */
[----:B------:R-:W-:Y:S04]  /*7fee0*/  LDGSTS.E [R7+0x16200], desc[UR40][R136.64], P0 ;  /* 0x1620000088077fae */ /* 0x000fe800081a1028 */
[----:B------:R-:W-:Y:S04]  /*7fef0*/  LDGSTS.E [R7+0x16600], desc[UR40][R138.64], P0 ;  /* 0x166000008a077fae */ /* 0x000fe800081a1028 */
[----:B------:R-:W-:Y:S04]  /*7ff00*/  LDGSTS.E [R7+0x16a00], desc[UR40][R140.64], P0 ;  /* 0x16a000008c077fae */ /* 0x000fe800081a1028 */
[----:B------:R-:W-:Y:S01]  /*7ff10*/  LDGSTS.E [R7+0x16e00], desc[UR40][R142.64], P0 ;  /* 0x16e000008e077fae */ /* 0x000fe200081a1028 */
[----:B------:R-:W-:-:S03]  /*7ff20*/  VIADD R6, R6, UR13 ;  /* 0x0000000d06067c36 */ /* 0x000fc60008000000 */
[----:B------:R-:W-:Y:S04]  /*7ff30*/  LDGSTS.E [R7+0x17200], desc[UR40][R144.64], P0 ;  /* 0x1720000090077fae */ /* 0x000fe800081a1028 */
[----:B------:R-:W-:Y:S04]  /*7ff40*/  LDGSTS.E [R7+0x17600], desc[UR40][R146.64], P0 ;  /* 0x1760000092077fae */ /* 0x000fe800081a1028 */
[----:B------:R-:W-:Y:S04]  /*7ff50*/  LDGSTS.E [R7+0x17a00], desc[UR40][R148.64], P0 ;  /* 0x17a0000094077fae */ /* 0x000fe800081a1028 */
[----:B------:R-:W-:Y:S01]  /*7ff60*/  LDGSTS.E [R7+0x17e00], desc[UR40][R152.64], P0 ;  /* 0x17e0000098077fae */ /* 0x000fe200081a1028 */
[----:B------:R-:W-:-:S05]  /*7ff70*/  IADD3 R98, P1, PT, R98, R5, RZ ;  /* 0x0000000562627210 */ /* 0x000fca0007f3e0ff */
[----:B------:R1:W-:Y:S02]  /*7ff80*/  STL [R1+0x3e20], R98 ;  /* 0x003e206201007387 */ /* 0x0003e40000100800 */
[----:B-1----:R-:W-:Y:S01]  /*7ff90*/  IADD3 R110, P2, PT, R110, R5, RZ ;  /* 0x000000056e6e7210 */ /* 0x002fe20007f5e0ff */
[----:B--2---:R-:W-:-:S04]  /*7ffa0*/  IMAD.X R99, R99, 0x1, R4, P1 ;  /* 0x0000000163637824 */ /* 0x004fc800008e0604 */
[----:B------:R-:W-:Y:S01]  /*7ffb0*/  IMAD.X R111, R111, 0x1, R4, P2 ;  /* 0x000000016f6f7824 */ /* 0x000fe200010e0604 */
[----:B------:R1:W-:Y:S04]  /*7ffc0*/  STL [R1+0x3e1c], R99 ;  /* 0x003e1c6301007387 */ /* 0x0003e80000100800 */
[----:B------:R-:W-:Y:S04]  /*7ffd0*/  STL [R1+0x3e60], R110 ;  /* 0x003e606e01007387 */ /* 0x000fe80000100800 */
[----:B------:R2:W-:Y:S04]  /*7ffe0*/  LDGSTS.E [R6+0x10280], desc[UR40][R98.64], P0 ;  /* 0x1028000062067fae */ /* 0x0005e800081a1028 */
[----:B------:R1:W-:Y:S04]  /*7fff0*/  STL [R1+0x3e5c], R111 ;  /* 0x003e5c6f01007387 */ /* 0x0003e80000100800 */
[----:B------:R-:W4:Y:S01]  /*80000*/  LDL.LU.64 R108, [R1+0x3488] ;  /* 0x00348800016c7983 */ /* 0x000f220000300a00 */
[----:B---3--:R-:W-:-:S02]  /*80010*/  IADD3 R114, P1, PT, R114, R5, RZ ;  /* 0x0000000572727210 */ /* 0x008fc40007f3e0ff */
[----:B------:R-:W-:Y:S01]  /*80020*/  IADD3 R97, P2, PT, R97, R5, RZ ;  /* 0x0000000561617210 */ /* 0x000fe20007f5e0ff */
[----:B--2---:R-:W-:Y:S02]  /*80030*/  IMAD.MOV.U32 R98, RZ, RZ, R110 ;  /* 0x000000ffff627224 */ /* 0x004fe400078e006e */
[----:B-1----:R-:W-:Y:S02]  /*80040*/  IMAD.MOV.U32 R99, RZ, RZ, R111 ;  /* 0x000000ffff637224 */ /* 0x002fe400078e006f */
[----:B------:R-:W2:Y:S01]  /*80050*/  LDL.LU.64 R110, [R1+0x3448] ;  /* 0x00344800016e7983 */ /* 0x000ea20000300a00 */
[----:B------:R-:W-:-:S03]  /*80060*/  IMAD.X R115, R115, 0x1, R4, P1 ;  /* 0x0000000173737824 */ /* 0x000fc600008e0604 */
[----:B------:R-:W3:Y:S04]  /*80070*/  LDL.LU.64 R112, [R1+0x3408] ;  /* 0x0034080001707983 */ /* 0x000ee80000300a00 */
[----:B------:R-:W-:Y:S04]  /*80080*/  STL [R1+0x3ea0], R114 ;  /* 0x003ea07201007387 */ /* 0x000fe80000100800 */
[----:B------:R1:W-:Y:S04]  /*80090*/  LDGSTS.E [R6+0x10680], desc[UR40][R98.64], P0 ;  /* 0x1068000062067fae */ /* 0x0003e800081a1028 */
[----:B------:R4:W-:Y:S04]  /*800a0*/  STL [R1+0x3e9c], R115 ;  /* 0x003e9c7301007387 */ /* 0x0009e80000100800 */
[----:B------:R4:W-:Y:S02]  /*800b0*/  STL [R1+0x3ee0], R97 ;  /* 0x003ee06101007387 */ /* 0x0009e40000100800 */
[----:B----4-:R-:W-:-:S02]  /*800c0*/  IMAD.X R116, R116, 0x1, R4, P2 ;  /* 0x0000000174747824 */ /* 0x010fc400010e0604 */
        /* <DEDUP_REMOVED lines=198> */
[----:B------:R-:W4:Y:S04]  /*80d30*/  LDL.LU R7, [R1+0x3e28] ;  /* 0x003e280001077983 */ /* 0x000f280000300800 */
        /* <DEDUP_REMOVED lines=13> */
[----:B-1----:R-:W4:Y:S04]  /*80e10*/  LDL.LU R110, [R1+0x3e68] ;  /* 0x003e6800016e7983 */ /* 0x002f280000300800 */
[----:B------:R-:W4:Y:S04]  /*80e20*/  LDL.LU R108, [R1+0x3e24] ;  /* 0x003e2400016c7983 */ /* 0x000f280000300800 */
[----:B------:R-:W4:Y:S04]  /*80e30*/  LDL.LU R111, [R1+0x3e64] ;  /* 0x003e6400016f7983 */ /* 0x000f280000300800 */
[----:B--2---:R-:W2:Y:S04]  /*80e40*/  LDL.LU R114, [R1+0x3ea8] ;  /* 0x003ea80001727983 */ /* 0x004ea80000300800 */
[----:B------:R-:W2:Y:S04]  /*80e50*/  LDL.LU R97, [R1+0x3ee8] ;  /* 0x003ee80001617983 */ /* 0x000ea80000300800 */
[----:B------:R-:W2:Y:S04]  /*80e60*/  LDL.LU R115, [R1+0x3ea4] ;  /* 0x003ea40001737983 */ /* 0x000ea80000300800 */
[----:B---3--:R-:W3:Y:S04]  /*80e70*/  LDL.LU R116, [R1+0x3ee4] ;  /* 0x003ee40001747983 */ /* 0x008ee80000300800 */
[----:B------:R-:W3:Y:S04]  /*80e80*/  LDL.LU.64 R98, [R1+0x35c0] ;  /* 0x0035c00001627983 */ /* 0x000ee80000300a00 */
[----:B------:R-:W3:Y:S04]  /*80e90*/  LDL.LU.64 R100, [R1+0x3580] ;  /* 0x0035800001647983 */ /* 0x000ee80000300a00 */
[----:B------:R-:W3:Y:S04]  /*80ea0*/  LDL.LU.64 R102, [R1+0x3540] ;  /* 0x0035400001667983 */ /* 0x000ee80000300a00 */
        /* <DEDUP_REMOVED lines=8> */
[----:B------:R-:W3:Y:S04]  /*80f30*/  LDL.LU.64 R106, [R1+0x34c0] ;  /* 0x0034c000016a7983 */ /* 0x000ee80000300a00 */
[----:B------:R-:W-:Y:S04]  /*80f40*/  LDGSTS.E [R6+0x17680], desc[UR40][R146.64], P0 ;  /* 0x1768000092067fae */ /* 0x000fe800081a1028 */
[----:B------:R-:W-:Y:S04]  /*80f50*/  LDGSTS.E [R6+0x17a80], desc[UR40][R148.64], P0 ;  /* 0x17a8000094067fae */ /* 0x000fe800081a1028 */
[----:B------:R1:W-:Y:S01]  /*80f60*/  LDGSTS.E [R6+0x17e80], desc[UR40][R152.64], P0 ;  /* 0x17e8000098067fae */ /* 0x0003e200081a1028 */
[----:B----4-:R-:W-:-:S05]  /*80f70*/  IADD3 R7, P1, PT, R7, R5, RZ ;  /* 0x0000000507077210 */ /* 0x010fca0007f3e0ff */
[----:B------:R4:W-:Y:S01]  /*80f80*/  STL [R1+0x3e28], R7 ;  /* 0x003e280701007387 */ /* 0x0009e20000100800 */
[----:B-1----:R-:W-:Y:S01]  /*80f90*/  IMAD.MOV.U32 R6, RZ, RZ, R7 ;  /* 0x000000ffff067224 */ /* 0x002fe200078e0007 */
[----:B------:R-:W-:Y:S01]  /*80fa0*/  IADD3 R110, P2, PT, R110, R5, RZ ;  /* 0x000000056e6e7210 */ /* 0x000fe20007f5e0ff */
[----:B------:R-:W-:-:S04]  /*80fb0*/  IMAD.X R108, R108, 0x1, R4, P1 ;  /* 0x000000016c6c7824 */ /* 0x000fc800008e0604 */
[----:B----4-:R-:W-:Y:S01]  /*80fc0*/  IMAD.MOV.U32 R7, RZ, RZ, R108 ;  /* 0x000000ffff077224 */ /* 0x010fe200078e006c */
[----:B------:R1:W-:Y:S04]  /*80fd0*/  STL [R1+0x3e24], R108 ;  /* 0x003e246c01007387 */ /* 0x0003e80000100800 */
[----:B------:R-:W-:Y:S01]  /*80fe0*/  STL [R1+0x3e68], R110 ;  /* 0x003e686e01007387 */ /* 0x000fe20000100800 */
[----:B------:R-:W-:-:S03]  /*80ff0*/  IMAD.X R111, R111, 0x1, R4, P2 ;  /* 0x000000016f6f7824 */ /* 0x000fc600010e0604 */
[----:B------:R4:W-:Y:S04]  /*81000*/  LDGSTS.E [R96+0x10300], desc[UR40][R6.64], P0 ;  /* 0x1030000006607fae */ /* 0x0009e800081a1028 */
[----:B-1----:R-:W3:Y:S04]  /*81010*/  LDL.LU.64 R108, [R1+0x3480] ;  /* 0x00348000016c7983 */ /* 0x002ee80000300a00 */
[----:B------:R1:W-:Y:S01]  /*81020*/  STL [R1+0x3e64], R111 ;  /* 0x003e646f01007387 */ /* 0x0003e20000100800 */
[----:B--2---:R-:W-:Y:S01]  /*81030*/  IADD3 R114, P1, PT, R114, R5, RZ ;  /* 0x0000000572727210 */ /* 0x004fe20007f3e0ff */
[----:B----4-:R-:W-:-:S02]  /*81040*/  IMAD.MOV.U32 R6, RZ, RZ, R110 ;  /* 0x000000ffff067224 */ /* 0x010fc400078e006e */
[----:B------:R-:W-:Y:S02]  /*81050*/  IMAD.MOV.U32 R7, RZ, RZ, R111 ;  /* 0x000000ffff077224 */ /* 0x000fe400078e006f */
[----:B-1----:R-:W2:Y:S01]  /*81060*/  LDL.LU.64 R110, [R1+0x3440] ;  /* 0x00344000016e7983 */ /* 0x002ea20000300a00 */
[----:B------:R-:W-:-:S03]  /*81070*/  IMAD.X R115, R115, 0x1, R4, P1 ;  /* 0x0000000173737824 */ /* 0x000fc600008e0604 */
[----:B------:R-:W4:Y:S01]  /*81080*/  LDL.LU.64 R112, [R1+0x3400] ;  /* 0x0034000001707983 */ /* 0x000f220000300a00 */
[----:B------:R-:W-:-:S03]  /*81090*/  IADD3 R97, P2, PT, R97, R5, RZ ;  /* 0x0000000561617210 */ /* 0x000fc60007f5e0ff */
[----:B------:R-:W-:Y:S04]  /*810a0*/  STL [R1+0x3ea8], R114 ;  /* 0x003ea87201007387 */ /* 0x000fe80000100800 */
[----:B------:R1:W-:Y:S04]  /*810b0*/  LDGSTS.E [R96+0x10700], desc[UR40][R6.64], P0 ;  /* 0x1070000006607fae */ /* 0x0003e800081a1028 */
[----:B------:R3:W-:Y:S04]  /*810c0*/  STL [R1+0x3ea4], R115 ;  /* 0x003ea47301007387 */ /* 0x0007e80000100800 */
[----:B------:R-:W-:Y:S01]  /*810d0*/  STL [R1+0x3ee8], R97 ;  /* 0x003ee86101007387 */ /* 0x000fe20000100800 */
[----:B---3--:R-:W-:-:S02]  /*810e0*/  IMAD.X R116, R116, 0x1, R4, P2 ;  /* 0x0000000174747824 */ /* 0x008fc400010e0604 */
        /* <DEDUP_REMOVED lines=37> */
[----:B------:R-:W-:-:S04]  /*81340*/  LOP3.LUT R7, R7, R6, RZ, 0x3c, !PT ;  /* 0x0000000607077212 */ /* 0x000fc800078e3cff */
[C---:B------:R-:W-:Y:S01]  /*81350*/  LOP3.LUT R6, R7.reuse, R6, RZ, 0x3c, !PT ;  /* 0x0000000607067212 */ /* 0x040fe200078e3cff */
[----:B------:R-:W-:Y:S02]  /*81360*/  IMAD.MOV.U32 R224, RZ, RZ, R98 ;  /* 0x000000ffffe07224 */ /* 0x000fe400078e0062 */
[----:B------:R-:W-:Y:S01]  /*81370*/  IMAD.MOV.U32 R225, RZ, RZ, R97 ;  /* 0x000000ffffe17224 */ /* 0x000fe200078e0061 */
[----:B------:R-:W-:Y:S01]  /*81380*/  LOP3.LUT R7, R7, R6, RZ, 0x3c, !PT ;  /* 0x0000000607077212 */ /* 0x000fe200078e3cff */
[----:B------:R-:W-:Y:S02]  /*81390*/  IMAD.MOV.U32 R202, RZ, RZ, R100 ;  /* 0x000000ffffca7224 */ /* 0x000fe400078e0064 */
[----:B------:R-:W-:Y:S02]  /*813a0*/  IMAD.MOV.U32 R203, RZ, RZ, R99 ;  /* 0x000000ffffcb7224 */ /* 0x000fe400078e0063 */
[----:B------:R-:W-:Y:S02]  /*813b0*/  IMAD.MOV.U32 R200, RZ, RZ, R102 ;  /* 0x000000ffffc87224 */ /* 0x000fe400078e0066 */
[----:B------:R-:W-:-:S02]  /*813c0*/  IMAD.MOV.U32 R201, RZ, RZ, R101 ;  /* 0x000000ffffc97224 */ /* 0x000fc400078e0065 */
[----:B------:R-:W-:Y:S02]  /*813d0*/  IMAD.MOV.U32 R198, RZ, RZ, R104 ;  /* 0x000000ffffc67224 */ /* 0x000fe400078e0068 */
[----:B------:R-:W-:Y:S01]  /*813e0*/  IMAD.MOV.U32 R199, RZ, RZ, R103 ;  /* 0x000000ffffc77224 */ /* 0x000fe200078e0067 */
        /* <DEDUP_REMOVED lines=14> */
[----:B----4-:R-:W-:-:S05]  /*814d0*/  IADD3 R110, P1, PT, R112, R5, RZ ;  /* 0x00000005706e7210 */ /* 0x010fca0007f3e0ff */
        /* <DEDUP_REMOVED lines=114> */
[----:B-1----:R-:W4:Y:S04]  /*81c00*/  LDL.LU R7, [R1+0x3ef0] ;  /* 0x003ef00001077983 */ /* 0x002f280000300800 */
[----:B------:R-:W4:Y:S04]  /*81c10*/  LDL.LU R115, [R1+0x3eac] ;  /* 0x003eac0001737983 */ /* 0x000f280000300800 */
[----:B------:R-:W4:Y:S04]  /*81c20*/  LDL.LU R116, [R1+0x3eec] ;  /* 0x003eec0001747983 */ /* 0x000f280000300800 */
        /* <DEDUP_REMOVED lines=28> */
[----:B------:R1:W-:Y:S01]  /*81df0*/  LDGSTS.E [R96+0x17f00], desc[UR40][R150.64], P0 ;  /* 0x17f0000096607fae */ /* 0x0003e200081a1028 */
[----:B------:R-:W-:Y:S01]  /*81e00*/  VIADD R6, R6, UR13 ;  /* 0x0000000d06067c36 */ /* 0x000fe20008000000 */
[----:B--2---:R-:W-:-:S02]  /*81e10*/  IADD3 R97, P1, PT, R97, R5, RZ ;  /* 0x0000000561617210 */ /* 0x004fc40007f3e0ff */
[----:B---3--:R-:W-:-:S03]  /*81e20*/  IADD3 R110, P2, PT, R110, R5, RZ ;  /* 0x000000056e6e7210 */ /* 0x008fc60007f5e0ff */
[--C-:B----4-:R-:W-:Y:S02]  /*81e30*/  IMAD.X R108, R108, 0x1, R4.reuse, P1 ;  /* 0x000000016c6c7824 */ /* 0x110fe400008e0604 */
[----:B------:R-:W-:Y:S01]  /*81e40*/  IMAD.X R111, R111, 0x1, R4, P2 ;  /* 0x000000016f6f7824 */ /* 0x000fe200010e0604 */
[----:B------:R2:W-:Y:S04]  /*81e50*/  STL [R1+0x3e30], R97 ;  /* 0x003e306101007387 */ /* 0x0005e80000100800 */
[----:B------:R3:W-:Y:S04]  /*81e60*/  STL [R1+0x3e2c], R108 ;  /* 0x003e2c6c01007387 */ /* 0x0007e80000100800 */
[----:B------:R-:W-:Y:S01]  /*81e70*/  STL [R1+0x3e70], R110 ;  /* 0x003e706e01007387 */ /* 0x000fe20000100800 */
[----:B-1----:R-:W-:-:S03]  /*81e80*/  IMAD.MOV.U32 R96, RZ, RZ, R97 ;  /* 0x000000ffff607224 */ /* 0x002fc600078e0061 */
[----:B------:R1:W-:Y:S01]  /*81e90*/  STL [R1+0x3e6c], R111 ;  /* 0x003e6c6f01007387 */ /* 0x0003e20000100800 */
[----:B--2---:R-:W-:-:S03]  /*81ea0*/  IMAD.MOV.U32 R97, RZ, RZ, R108 ;  /* 0x000000ffff617224 */ /* 0x004fc600078e006c */
[----:B---3--:R-:W2:Y:S04]  /*81eb0*/  LDL.LU.64 R108, [R1+0x3478] ;  /* 0x00347800016c7983 */ /* 0x008ea80000300a00 */
[----:B------:R3:W-:Y:S01]  /*81ec0*/  LDGSTS.E [R6+0x10380], desc[UR40][R96.64], P0 ;  /* 0x1038000060067fae */ /* 0x0007e200081a1028 */
[-C--:B------:R-:W-:Y:S02]  /*81ed0*/  IADD3 R114, P1, PT, R114, R5.reuse, RZ ;  /* 0x0000000572727210 */ /* 0x080fe40007f3e0ff */
[----:B------:R-:W-:-:S03]  /*81ee0*/  IADD3 R7, P2, PT, R7, R5, RZ ;  /* 0x0000000507077210 */ /* 0x000fc60007f5e0ff */
[----:B------:R-:W-:Y:S02]  /*81ef0*/  IMAD.X R115, R115, 0x1, R4, P1 ;  /* 0x0000000173737824 */ /* 0x000fe400008e0604 */
[----:B---3--:R-:W-:Y:S02]  /*81f00*/  IMAD.MOV.U32 R96, RZ, RZ, R110 ;  /* 0x000000ffff607224 */ /* 0x008fe400078e006e */
[----:B------:R-:W-:Y:S02]  /*81f10*/  IMAD.MOV.U32 R97, RZ, RZ, R111 ;  /* 0x000000ffff617224 */ /* 0x000fe400078e006f */
[----:B-1----:R-:W3:Y:S04]  /*81f20*/  LDL.LU.64 R110, [R1+0x3438] ;  /* 0x00343800016e7983 */ /* 0x002ee80000300a00 */
        /* <DEDUP_REMOVED lines=53> */
[----:B------:R1:W-:Y:S04]  /*82280*/  STL.64 [R1+0x35b8], R224 ;  /* 0x0035b8e001007387 */ /* 0x0003e80000100a00 */
[----:B------:R1:W-:Y:S04]  /*82290*/  LDGSTS.E [R6+0x11380], desc[UR40][R224.64], P0 ;  /* 0x11380000e0067fae */ /* 0x0003e800081a1028 */
[----:B------:R1:W-:Y:S04]  /*822a0*/  STL.64 [R1+0x3578], R202 ;  /* 0x003578ca01007387 */ /* 0x0003e80000100a00 */
[----:B------:R1:W-:Y:S04]  /*822b0*/  LDGSTS.E [R6+0x11780], desc[UR40][R202.64], P0 ;  /* 0x11780000ca067fae */ /* 0x0003e800081a1028 */
[----:B------:R1:W-:Y:S04]  /*822c0*/  STL.64 [R1+0x3538], R200 ;  /* 0x003538c801007387 */ /* 0x0003e80000100a00 */
[----:B------:R1:W-:Y:S04]  /*822d0*/  LDGSTS.E [R6+0x11b80], desc[UR40][R200.64], P0 ;  /* 0x11b80000c8067fae */ /* 0x0003e800081a1028 */
[----:B------:R1:W-:Y:S04]  /*822e0*/  STL.64 [R1+0x34f8], R198 ;  /* 0x0034f8c601007387 */ /* 0x0003e80000100a00 */
[----:B------:R1:W-:Y:S04]  /*822f0*/  LDGSTS.E [R6+0x11f80], desc[UR40][R198.64], P0 ;  /* 0x11f80000c6067fae */ /* 0x0003e800081a1028 */
[----:B------:R1:W-:Y:S04]  /*82300*/  STL.64 [R1+0x34b8], R196 ;  /* 0x0034b8c401007387 */ /* 0x0003e80000100a00 */
[----:B------:R1:W-:Y:S01]  /*82310*/  LDGSTS.E [R6+0x12380], desc[UR40][R196.64], P0 ;  /* 0x12380000c4067fae */ /* 0x0003e200081a1028 */
        /* <DEDUP_REMOVED lines=51> */
[----:B------:R1:W-:Y:S01]  /*82650*/  STL.64 [R1+0x3478], R194 ;  /* 0x003478c201007387 */ /* 0x0003e20000100a00 */
[----:B------:R-:W-:-:S02]  /*82660*/  IMAD.MOV.U32 R184, RZ, RZ, R116 ;  /* 0x000000ffffb87224 */ /* 0x000fc400078e0074 */
[----:B------:R-:W-:Y:S01]  /*82670*/  IMAD.MOV.U32 R185, RZ, RZ, R115 ;  /* 0x000000ffffb97224 */ /* 0x000fe200078e0073 */
[----:B------:R1:W-:Y:S01]  /*82680*/  LDGSTS.E [R6+0x12780], desc[UR40][R194.64], P0 ;  /* 0x12780000c2067fae */ /* 0x0003e200081a1028 */
[----:B------:R-:W-:-:S03]  /*82690*/  IMAD.X R145, R149, 0x1, R4, P1 ;  /* 0x0000000195917824 */ /* 0x000fc600008e0604 */
[----:B------:R1:W-:Y:S01]  /*826a0*/  STL.64 [R1+0x3438], R192 ;  /* 0x003438c001007387 */ /* 0x0003e20000100a00 */
[----:B------:R-:W-:Y:S02]  /*826b0*/  IMAD.MOV.U32 R182, RZ, RZ, R118 ;  /* 0x000000ffffb67224 */ /* 0x000fe400078e0076 */
[----:B------:R-:W-:Y:S01]  /*826c0*/  IMAD.MOV.U32 R183, RZ, RZ, R117 ;  /* 0x000000ffffb77224 */ /* 0x000fe200078e0075 */
[----:B------:R1:W-:Y:S01]  /*826d0*/  LDGSTS.E [R6+0x12b80], desc[UR40][R192.64], P0 ;  /* 0x12b80000c0067fae */ /* 0x0003e200081a1028 */
[----:B------:R-:W-:-:S03]  /*826e0*/  IADD3 R148, P1, PT, R150, R5, RZ ;  /* 0x0000000596947210 */ /* 0x000fc60007f3e0ff */
[----:B------:R1:W-:Y:S01]  /*826f0*/  STL.64 [R1+0x33f8], R190 ;  /* 0x0033f8be01007387 */ /* 0x0003e20000100a00 */
[----:B------:R-:W-:Y:S02]  /*82700*/  IMAD.MOV.U32 R180, RZ, RZ, R120 ;  /* 0x000000ffffb47224 */ /* 0x000fe400078e0078 */
[----:B------:R-:W-:Y:S01]  /*82710*/  IMAD.MOV.U32 R181, RZ, RZ, R119 ;  /* 0x000000ffffb57224 */ /* 0x000fe200078e0077 */
[----:B------:R1:W-:Y:S04]  /*82720*/  LDGSTS.E [R6+0x12f80], desc[UR40][R190.64], P0 ;  /* 0x12f80000be067fae */ /* 0x0003e800081a1028 */
[----:B------:R1:W-:Y:S01]  /*82730*/  STL.64 [R1+0x33b8], R188 ;  /* 0x0033b8bc01007387 */ /* 0x0003e20000100a00 */
[----:B------:R-:W-:Y:S02]  /*82740*/  IMAD.MOV.U32 R178, RZ, RZ, R122 ;  /* 0x000000ffffb27224 */ /* 0x000fe400078e007a */
[----:B------:R-:W-:Y:S01]  /*82750*/  IMAD.MOV.U32 R179, RZ, RZ, R121 ;  /* 0x000000ffffb37224 */ /* 0x000fe200078e0079 */
[----:B------:R1:W-:Y:S04]  /*82760*/  LDGSTS.E [R6+0x13380], desc[UR40][R188.64], P0 ;  /* 0x13380000bc067fae */ /* 0x0003e800081a1028 */
[----:B------:R1:W-:Y:S01]  /*82770*/  STL.64 [R1+0x3378], R186 ;  /* 0x003378ba01007387 */ /* 0x0003e20000100a00 */
[----:B------:R-:W-:-:S02]  /*82780*/  IMAD.MOV.U32 R176, RZ, RZ, R124 ;  /* 0x000000ffffb07224 */ /* 0x000fc400078e007c */
        /* <DEDUP_REMOVED lines=54> */
[----:B------:R-:W-:-:S03]  /*82af0*/  IMAD.MOV.U32 R151, RZ, RZ, R149 ;  /* 0x000000ffff977224 */ /* 0x000fc600078e0095 */
        /* <DEDUP_REMOVED lines=11> */
[----:B------:R-:W0:Y:S01]  /*82bb0*/  LDGDEPBAR ;  /* 0x00000000000079af */ /* 0x000e220000000000 */
[----:B------:R-:W-:-:S04]  /*82bc0*/  UIADD3 UR6, UPT, UPT, UR6, 0x1, URZ ;  /* 0x0000000106067890 */ /* 0x000fc8000fffe0ff */
[----:B------:R-:W-:-:S09]  /*82bd0*/  UISETP.NE.U32.AND UP0, UPT, UR6, UR5, UPT ;  /* 0x000000050600728c */ /* 0x000fd2000bf05070 */
[----:B-1----:R-:W-:Y:S05]  /*82be0*/  BRA.U UP0, `(.L_x_1) ;  /* 0xfffffb5100387547 */ /* 0x002fea000b83ffff */
.L_x_0:
[----:B------:R-:W2:Y:S01]  /*82bf0*/  LDL.LU R143, [R1+0x3f20] ;  /* 0x003f2000018f7983 */ /* 0x000ea20000300800 */
[----:B------:R-:W3:Y:S01]  /*82c00*/  LDC R0, c[0x0][0x3b4] ;  /* 0x0000ed00ff007b82 */ /* 0x000ee20000000800 */
[----:B------:R-:W4:Y:S01]  /*82c10*/  LDCU UR44, c[0x0][0x3b4] ;  /* 0x00007680ff2c77ac */ /* 0x000f220008000800 */
[----:B------:R-:W1:Y:S01]  /*82c20*/  LDCU.64 UR8, c[0x0][0x390] ;  /* 0x00007200ff0877ac */ /* 0x000e620008000a00 */
[----:B------:R-:W4:Y:S05]  /*82c30*/  LDL R161, [R1+0x2ed0] ;  /* 0x002ed00001a17983 */ /* 0x000f2a0000100800 */
[----:B------:R-:W1:Y:S01]  /*82c40*/  LDC R109, c[0x0][0x3b4] ;  /* 0x0000ed00ff6d7b82 */ /* 0x000e620000000800 */
[----:B------:R-:W1:Y:S01]  /*82c50*/  LDCU.64 UR10, c[0x0][0x390] ;  /* 0x00007200ff0a77ac */ /* 0x000e620008000a00 */
[----:B------:R-:W2:Y:S01]  /*82c60*/  LDL R157, [R1+0x2ef0] ;  /* 0x002ef000019d7983 */ /* 0x000ea20000100800 */
[----:B------:R-:W1:Y:S03]  /*82c70*/  LDCU.64 UR6, c[0x0][0x390] ;  /* 0x00007200ff0677ac */ /* 0x000e660008000a00 */
[----:B------:R-:W2:Y:S02]  /*82c80*/  LDL R160, [R1+0x2ee4] ;  /* 0x002ee40001a07983 */ /* 0x000ea40000100800 */
[----:B------:R-:W1:Y:S01]  /*82c90*/  LDC R110, c[0x0][0x3b4] ;  /* 0x0000ed00ff6e7b82 */ /* 0x000e620000000800 */
[----:B------:R-:W1:Y:S01]  /*82ca0*/  LDCU.64 UR42, c[0x0][0x390] ;  /* 0x00007200ff2a77ac */ /* 0x000e620008000a00 */
[----:B------:R-:W2:Y:S01]  /*82cb0*/  LDL R159, [R1+0x2ee8] ;  /* 0x002ee800019f7983 */ /* 0x000ea20000100800 */
[----:B------:R-:W1:Y:S03]  /*82cc0*/  LDCU UR62, c[0x0][0x398] ;  /* 0x00007300ff3e77ac */ /* 0x000e660008000800 */
[----:B------:R-:W2:Y:S02]  /*82cd0*/  LDL R158, [R1+0x2eec] ;  /* 0x002eec00019e7983 */ /* 0x000ea40000100800 */
[----:B------:R-:W1:Y:S01]  /*82ce0*/  LDC R111, c[0x0][0x3b4] ;  /* 0x0000ed00ff6f7b82 */ /* 0x000e620000000800 */
[----:B------:R-:W1:Y:S01]  /*82cf0*/  LDCU UR66, c[0x0][0x398] ;  /* 0x00007300ff4277ac */ /* 0x000e620008000800 */
[----:B------:R-:W1:Y:S06]  /*82d00*/  LDCU UR67, c[0x0][0x398] ;  /* 0x00007300ff4377ac */ /* 0x000e6c0008000800 */
[----:B------:R-:W1:Y:S01]  /*82d10*/  LDC R112, c[0x0][0x3b4] ;  /* 0x0000ed00ff707b82 */ /* 0x000e620000000800 */
[----:B------:R-:W1:Y:S01]  /*82d20*/  LDCU UR65, c[0x0][0x398] ;  /* 0x00007300ff4177ac */ /* 0x000e620008000800 */
[----:B------:R-:W1:Y:S06]  /*82d30*/  LDCU UR64, c[0x0][0x398] ;  /* 0x00007300ff4077ac */ /* 0x000e6c0008000800 */
[----:B------:R-:W1:Y:S01]  /*82d40*/  LDC R144, c[0x0][0x3b4] ;  /* 0x0000ed00ff907b82 */ /* 0x000e620000000800 */
[----:B------:R-:W1:Y:S01]  /*82d50*/  LDCU UR58, c[0x0][0x398] ;  /* 0x00007300ff3a77ac */ /* 0x000e620008000800 */
[----:B------:R-:W1:Y:S06]  /*82d60*/  LDCU UR59, c[0x0][0x398] ;  /* 0x00007300ff3b77ac */ /* 0x000e6c0008000800 */
[----:B------:R-:W1:Y:S01]  /*82d70*/  LDC R142, c[0x0][0x3b4] ;  /* 0x0000ed00ff8e7b82 */ /* 0x000e620000000800 */
[----:B------:R-:W-:Y:S01]  /*82d80*/  LOP3.LUT R3, R3, 0xfffffffe, RZ, 0xc0, !PT ;  /* 0xfffffffe03037812 */ /* 0x000fe200078ec0ff */
[----:B------:R-:W1:Y:S01]  /*82d90*/  LDCU UR24, c[0x0][0x398] ;  /* 0x00007300ff1877ac */ /* 0x000e620008000800 */
[----:B------:R-:W-:Y:S01]  /*82da0*/  LOP3.LUT R141, R141, 0x7fffffff, RZ, 0xc0, !PT ;  /* 0x7fffffff8d8d7812 */ /* 0x000fe200078ec0ff */
[----:B------:R-:W-:-:S04]  /*82db0*/  DEPBAR.LE SB0, 0x0 ;  /* 0x000080000000791a */ /* 0x000fc80000000000 */
[----:B------:R-:W1:Y:S01]  /*82dc0*/  LDCU UR54, c[0x0][0x398] ;  /* 0x00007300ff3677ac */ /* 0x000e620008000800 */
        /* <DEDUP_REMOVED lines=52> */
[----:B----4-:R-:W-:Y:S01]  /*83110*/  IMAD R108, R161, UR44, RZ ;  /* 0x0000002ca16c7c24 */ /* 0x010fe2000f8e02ff */
[----:B------:R-:W4:Y:S03]  /*83120*/  LDCU.64 UR44, c[0x0][0x390] ;  /* 0x00007200ff2c77ac */ /* 0x000f260008000a00 */
[----:B---3--:R-:W-:Y:S01]  /*83130*/  IMAD R0, R0, 0x20, R108 ;  /* 0x0000002000007824 */ /* 0x008fe200078e026c */
[----:B-1----:R-:W-:-:S03]  /*83140*/  LEA R122, P0, R108, UR8, 0x2 ;  /* 0x000000086c7a7c11 */ /* 0x002fc6000f8010ff */
[----:B------:R-:W-:Y:S01]  /*83150*/  IMAD R109, R109, 0x20, R0 ;  /* 0x000000206d6d7824 */ /* 0x000fe200078e0200 */
[----:B------:R-:W-:Y:S01]  /*83160*/  LEA.HI.X.SX32 R123, R108, UR9, 0x2, P0 ;  /* 0x000000096c7b7c11 */ /* 0x000fe200080f16ff */
[----:B------:R-:W1:Y:S01]  /*83170*/  LDCU.64 UR8, c[0x0][0x390] ;  /* 0x00007200ff0877ac */ /* 0x000e620008000a00 */
[----:B------:R-:W-:Y:S01]  /*83180*/  LEA R120, P1, R0, UR10, 0x2 ;  /* 0x0000000a00787c11 */ /* 0x000fe2000f8210ff */
[----:B------:R-:W-:-:S03]  /*83190*/  IMAD R108, R110, 0x20, R109 ;  /* 0x000000206e6c7824 */ /* 0x000fc600078e026d */
[----:B------:R-:W-:Y:S01]  /*831a0*/  LEA.HI.X.SX32 R121, R0, UR11, 0x2, P1 ;  /* 0x0000000b00797c11 */ /* 0x000fe200088f16ff */
[----:B------:R-:W3:Y:S01]  /*831b0*/  LDCU.64 UR10, c[0x0][0x390] ;  /* 0x00007200ff0a77ac */ /* 0x000ee20008000a00 */
[----:B------:R-:W-:Y:S01]  /*831c0*/  LEA R118, P0, R109, UR6, 0x2 ;  /* 0x000000066d767c11 */ /* 0x000fe2000f8010ff */
[----:B------:R-:W-:-:S03]  /*831d0*/  IMAD R0, R111, 0x20, R108 ;  /* 0x000000206f007824 */ /* 0x000fc600078e026c */
[----:B------:R-:W-:Y:S01]  /*831e0*/  LEA.HI.X.SX32 R119, R109, UR7, 0x2, P0 ;  /* 0x000000076d777c11 */ /* 0x000fe200080f16ff */
[----:B------:R-:W2:Y:S01]  /*831f0*/  LDCU.64 UR6, c[0x0][0x390] ;  /* 0x00007200ff0677ac */ /* 0x000ea20008000a00 */
[----:B------:R-:W-:Y:S01]  /*83200*/  LEA R116, P0, R108, UR42, 0x2 ;  /* 0x0000002a6c747c11 */ /* 0x000fe2000f8010ff */
[----:B------:R-:W-:Y:S01]  /*83210*/  IMAD R109, R112, 0x20, R0 ;  /* 0x00000020706d7824 */ /* 0x000fe200078e0200 */
[----:B----4-:R-:W-:Y:S02]  /*83220*/  LEA R114, P1, R0, UR44, 0x2 ;  /* 0x0000002c00727c11 */ /* 0x010fe4000f8210ff */
[----:B------:R-:W-:Y:S01]  /*83230*/  LEA.HI.X.SX32 R117, R108, UR43, 0x2, P0 ;  /* 0x0000002b6c757c11 */ /* 0x000fe200080f16ff */
[----:B------:R-:W4:Y:S01]  /*83240*/  LDCU.64 UR42, c[0x0][0x398] ;  /* 0x00007300ff2a77ac */ /* 0x000f220008000a00 */
[----:B------:R-:W-:Y:S01]  /*83250*/  LEA.HI.X.SX32 R115, R0, UR45, 0x2, P1 ;  /* 0x0000002d00737c11 */ /* 0x000fe200088f16ff */
[----:B------:R-:W-:Y:S01]  /*83260*/  IMAD R0, R144, 0x20, R109 ;  /* 0x0000002090007824 */ /* 0x000fe200078e026d */
[C---:B-1----:R-:W-:Y:S01]  /*83270*/  LEA R112, P0, R109.reuse, UR8, 0x2 ;  /* 0x000000086d707c11 */ /* 0x042fe2000f8010ff */
[----:B------:R-:W1:Y:S03]  /*83280*/  LDCU.64 UR44, c[0x0][0x398] ;  /* 0x00007300ff2c77ac */ /* 0x000e660008000a00 */
[----:B------:R-:W-:Y:S01]  /*83290*/  LEA.HI.X.SX32 R113, R109, UR9, 0x2, P0 ;  /* 0x000000096d717c11 */ /* 0x000fe200080f16ff */
[----:B------:R-:W-:Y:S01]  /*832a0*/  IMAD R109, R142, 0x20, R0 ;  /* 0x000000208e6d7824 */ /* 0x000fe200078e0200 */
[C---:B---3--:R-:W-:Y:S01]  /*832b0*/  LEA R110, P0, R0.reuse, UR10, 0x2 ;  /* 0x0000000a006e7c11 */ /* 0x048fe2000f8010ff */
[----:B------:R-:W3:Y:S03]  /*832c0*/  LDCU.64 UR8, c[0x0][0x398] ;  /* 0x00007300ff0877ac */ /* 0x000ee60008000a00 */
[----:B------:R-:W-:Y:S01]  /*832d0*/  LEA.HI.X.SX32 R111, R0, UR11, 0x2, P0 ;  /* 0x0000000b006f7c11 */ /* 0x000fe200080f16ff */
[----:B------:R-:W4:Y:S01]  /*832e0*/  LDCU.64 UR10, c[0x0][0x398] ;  /* 0x00007300ff0a77ac */ /* 0x000f220008000a00 */
[----:B------:R-:W4:Y:S01]  /*832f0*/  LDL.LU R0, [R1+0x3f24] ;  /* 0x003f240001007983 */ /* 0x000f220000300800 */
[----:B--2---:R-:W-:-:S03]  /*83300*/  LEA R108, P0, R109, UR6, 0x2 ;  /* 0x000000066d6c7c11 */ /* 0x004fc6000f8010ff */
[----:B------:R-:W2:Y:S01]  /*83310*/  LDL R156, [R1+0x2ee0] ;  /* 0x002ee000019c7983 */ /* 0x000ea20000100800 */
[----:B------:R-:W-:Y:S01]  /*83320*/  LEA.HI.X.SX32 R109, R109, UR7, 0x2, P0 ;  /* 0x000000076d6d7c11 */ /* 0x000fe200080f16ff */
[----:B------:R-:W2:Y:S01]  /*83330*/  LDCU.64 UR6, c[0x0][0x398] ;  /* 0x00007300ff0677ac */ /* 0x000ea20008000a00 */
[----:B-1----:R-:W-:Y:S01]  /*83340*/  ISETP.GE.AND P0, PT, R143, UR45, PT ;  /* 0x0000002d8f007c0c */ /* 0x002fe2000bf06270 */
[----:B------:R-:W4:Y:S01]  /*83350*/  LDL R162, [R1+0x2ed8] ;  /* 0x002ed80001a27983 */ /* 0x000f220000100800 */
[----:B------:R-:W-:Y:S01]  /*83360*/  LOP3.LUT R140, R140, 0x7fffffff, RZ, 0xc0, !PT ;  /* 0x7fffffff8c8c7812 */ /* 0x000fe200078ec0ff */
[----:B------:R-:W1:Y:S02]  /*83370*/  LDCU UR45, c[0x0][0x398] ;  /* 0x00007300ff2d77ac */ /* 0x000e640008000800 */
[----:B------:R-:W4:Y:S01]  /*83380*/  LDL R143, [R1+0x2edc] ;  /* 0x002edc00018f7983 */ /* 0x000f220000100800 */
[----:B---3--:R-:W-:Y:S02]  /*83390*/  ISETP.LT.AND P2, PT, R157, UR8, !P0 ;  /* 0x000000089d007c0c */ /* 0x008fe4000c741270 */
[----:B------:R-:W-:Y:S01]  /*833a0*/  ISETP.LT.AND P1, PT, R160, UR62, !P0 ;  /* 0x0000003ea0007c0c */ /* 0x000fe2000c721270 */
[----:B------:R-:W3:Y:S10]  /*833b0*/  LDCU UR62, c[0x0][0x398] ;  /* 0x00007300ff3e77ac */ /* 0x000ef40008000800 */
[----:B------:R-:W-:-:S02]  /*833c0*/  @P2 LOP3.LUT R3, R3, 0x1, RZ, 0xfc, !PT ;  /* 0x0000000103032812 */ /* 0x000fc400078efcff */
[----:B------:R-:W-:Y:S01]  /*833d0*/  ISETP.LT.AND P2, PT, R159, UR66, !P0 ;  /* 0x000000429f007c0c */ /* 0x000fe2000c741270 */
[----:B------:R-:W1:Y:S01]  /*833e0*/  LDCU UR66, c[0x0][0x398] ;  /* 0x00007300ff4277ac */ /* 0x000e620008000800 */
[----:B------:R-:W-:-:S04]  /*833f0*/  LOP3.LUT R3, R3, 0xfffffff7, RZ, 0xc0, !PT ;  /* 0xfffffff703037812 */ /* 0x000fc800078ec0ff */
[----:B------:R-:W-:Y:S02]  /*83400*/  @P1 LOP3.LUT R3, R3, 0x8, RZ, 0xfc, !PT ;  /* 0x0000000803031812 */ /* 0x000fe400078efcff */
[----:B------:R-:W-:Y:S01]  /*83410*/  ISETP.LT.AND P1, PT, R158, UR67, !P0 ;  /* 0x000000439e007c0c */ /* 0x000fe2000c721270 */
[----:B------:R-:W1:Y:S01]  /*83420*/  LDCU UR67, c[0x0][0x398] ;  /* 0x00007300ff4377ac */ /* 0x000e620008000800 */
[----:B------:R-:W-:-:S04]  /*83430*/  LOP3.LUT R3, R3, 0xfffffffb, RZ, 0xc0, !PT ;  /* 0xfffffffb03037812 */ /* 0x000fc800078ec0ff */
[----:B------:R-:W-:-:S04]  /*83440*/  @P2 LOP3.LUT R3, R3, 0x4, RZ, 0xfc, !PT ;  /* 0x0000000403032812 */ /* 0x000fc800078efcff */
[----:B------:R-:W-:-:S04]  /*83450*/  LOP3.LUT R3, R3, 0xfffffffd, RZ, 0xc0, !PT ;  /* 0xfffffffd03037812 */ /* 0x000fc800078ec0ff */
[----:B------:R-:W-:Y:S02]  /*83460*/  @P1 LOP3.LUT R3, R3, 0x2, RZ, 0xfc, !PT ;  /* 0x0000000203031812 */ /* 0x000fe400078efcff */
[----:B------:R-:W-:Y:S02]  /*83470*/  LOP3.LUT R139, R139, 0x7fffffff, RZ, 0xc0, !PT ;  /* 0x7fffffff8b8b7812 */ /* 0x000fe400078ec0ff */
[----:B------:R-:W-:Y:S02]  /*83480*/  LOP3.LUT R138, R138, 0x7fffffff, RZ, 0xc0, !PT ;  /* 0x7fffffff8a8a7812 */ /* 0x000fe400078ec0ff */
[----:B------:R-:W-:Y:S02]  /*83490*/  LOP3.LUT R137, R137, 0x7fffffff, RZ, 0xc0, !PT ;  /* 0x7fffffff89897812 */ /* 0x000fe400078ec0ff */
[----:B------:R-:W-:Y:S02]  /*834a0*/  LOP3.LUT R136, R136, 0x7fffffff, RZ, 0xc0, !PT ;  /* 0x7fffffff88887812 */ /* 0x000fe400078ec0ff */
[----:B------:R-:W-:-:S02]  /*834b0*/  LOP3.LUT R135, R135, 0x7fffffff, RZ, 0xc0, !PT ;  /* 0x7fffffff87877812 */ /* 0x000fc400078ec0ff */
[----:B------:R-:W-:Y:S02]  /*834c0*/  LOP3.LUT R134, R134, 0x7fffffff, RZ, 0xc0, !PT ;  /* 0x7fffffff86867812 */ /* 0x000fe400078ec0ff */
        /* <DEDUP_REMOVED lines=21> */
[----:B--2---:R-:W-:Y:S01]  /*83620*/  ISETP.LT.AND P2, PT, R156, UR65, !P0 ;  /* 0x000000419c007c0c */ /* 0x004fe2000c741270 */
[----:B------:R-:W2:Y:S01]  /*83630*/  LDCU UR65, c[0x0][0x398] ;  /* 0x00007300ff4177ac */ /* 0x000ea20008000800 */
[----:B----4-:R-:W-:Y:S01]  /*83640*/  ISETP.LT.AND P1, PT, R143, UR64, !P0 ;  /* 0x000000408f007c0c */ /* 0x010fe2000c721270 */
[----:B------:R-:W4:Y:S10]  /*83650*/  LDCU UR64, c[0x0][0x398] ;  /* 0x00007300ff4077ac */ /* 0x000f340008000800 */
[----:B------:R-:W-:-:S04]  /*83660*/  @P2 LOP3.LUT R141, R141, 0x80000000, RZ, 0xfc, !PT ;  /* 0x800000008d8d2812 */ /* 0x000fc800078efcff */
[----:B------:R-:W-:-:S04]  /*83670*/  LOP3.LUT R141, R141, 0xbfffffff, RZ, 0xc0, !PT ;  /* 0xbfffffff8d8d7812 */ /* 0x000fc800078ec0ff */
[----:B------:R-:W-:Y:S02]  /*83680*/  @P1 LOP3.LUT R141, R141, 0x40000000, RZ, 0xfc, !PT ;  /* 0x400000008d8d1812 */ /* 0x000fe400078efcff */
[----:B------:R-:W-:Y:S01]  /*83690*/  ISETP.LT.AND P1, PT, R162, UR58, !P0 ;  /* 0x0000003aa2007c0c */ /* 0x000fe2000c721270 */
[----:B------:R-:W1:Y:S01]  /*836a0*/  LDCU UR58, c[0x0][0x398] ;  /* 0x00007300ff3a77ac */ /* 0x000e620008000800 */
[----:B------:R-:W-:Y:S02]  /*836b0*/  ISETP.LT.AND P0, PT, R161, UR59, !P0 ;  /* 0x0000003ba1007c0c */ /* 0x000fe4000c701270 */
[----:B------:R-:W-:Y:S01]  /*836c0*/  LOP3.LUT R141, R141, 0xdfffffff, RZ, 0xc0, !PT ;  /* 0xdfffffff8d8d7812 */ /* 0x000fe200078ec0ff */
[----:B------:R-:W1:Y:S08]  /*836d0*/  LDCU UR59, c[0x0][0x398] ;  /* 0x00007300ff3b77ac */ /* 0x000e700008000800 */
[----:B------:R-:W-:-:S04]  /*836e0*/  @P1 LOP3.LUT R141, R141, 0x20000000, RZ, 0xfc, !PT ;  /* 0x200000008d8d1812 */ /* 0x000fc800078efcff */
[----:B------:R-:W-:-:S04]  /*836f0*/  LOP3.LUT R141, R141, 0xefffffff, RZ, 0xc0, !PT ;  /* 0xefffffff8d8d7812 */ /* 0x000fc800078ec0ff */
[----:B------:R-:W-:Y:S02]  /*83700*/  @P0 LOP3.LUT R141, R141, 0x10000000, RZ, 0xfc, !PT ;  /* 0x100000008d8d0812 */ /* 0x000fe400078efcff */
[----:B------:R-:W-:Y:S01]  /*83710*/  ISETP.GE.AND P0, PT, R0, UR43, PT ;  /* 0x0000002b00007c0c */ /* 0x000fe2000bf06270 */
[----:B------:R-:W1:Y:S01]  /*83720*/  LDCU UR43, c[0x0][0x398] ;  /* 0x00007300ff2b77ac */ /* 0x000e620008000800 */
[----:B------:R-:W2:Y:S02]  /*83730*/  LDL.LU R0, [R1+0x3f28] ;  /* 0x003f280001007983 */ /* 0x000ea40000300800 */
[----:B------:R-:W-:Y:S02]  /*83740*/  ISETP.LT.AND P1, PT, R157, UR6, !P0 ;  /* 0x000000069d007c0c */ /* 0x000fe4000c721270 */
[----:B------:R-:W-:Y:S01]  /*83750*/  ISETP.LT.AND P3, PT, R160, UR24, !P0 ;  /* 0x00000018a0007c0c */ /* 0x000fe2000c761270 */
[----:B------:R-:W1:Y:S01]  /*83760*/  LDCU UR24, c[0x0][0x398] ;  /* 0x00007300ff1877ac */ /* 0x000e620008000800 */
[----:B------:R-:W-:-:S02]  /*83770*/  LOP3.LUT R141, R141, 0xfeffffff, RZ, 0xc0, !PT ;  /* 0xfeffffff8d8d7812 */ /* 0x000fc400078ec0ff */
[----:B------:R-:W-:Y:S01]  /*83780*/  ISETP.LT.AND P2, PT, R159, UR54, !P0 ;  /* 0x000000369f007c0c */ /* 0x000fe2000c741270 */
[----:B------:R-:W1:Y:S06]  /*83790*/  LDCU UR54, c[0x0][0x398] ;  /* 0x00007300ff3677ac */ /* 0x000e6c0008000800 */
[----:B------:R-:W-:-:S04]  /*837a0*/  @P1 LOP3.LUT R141, R141, 0x1000000, RZ, 0xfc, !PT ;  /* 0x010000008d8d1812 */ /* 0x000fc800078efcff */
[----:B------:R-:W-:-:S04]  /*837b0*/  LOP3.LUT R141, R141, 0xf7ffffff, RZ, 0xc0, !PT ;  /* 0xf7ffffff8d8d7812 */ /* 0x000fc800078ec0ff */
[----:B------:R-:W-:Y:S02]  /*837c0*/  @P3 LOP3.LUT R141, R141, 0x8000000, RZ, 0xfc, !PT ;  /* 0x080000008d8d3812 */ /* 0x000fe400078efcff */
[----:B------:R-:W-:Y:S01]  /*837d0*/  ISETP.LT.AND P1, PT, R158, UR63, !P0 ;  /* 0x0000003f9e007c0c */ /* 0x000fe2000c721270 */
[----:B------:R-:W1:Y:S01]  /*837e0*/  LDCU UR63, c[0x0][0x398] ;  /* 0x00007300ff3f77ac */ /* 0x000e620008000800 */
        /* <DEDUP_REMOVED lines=25> */
[----:B------:R-:W-:Y:S01]  /*83980*/  LOP3.LUT R2, R2, 0x7fffffff, RZ, 0xc0, !PT ;  /* 0x7fffffff02027812 */ /* 0x000fe200078ec0ff */
[----:B------:R-:W-:Y:S01]  /*83990*/  BAR.SYNC.DEFER_BLOCKING 0x0 ;  /* 0x0000000000007b1d */ /* 0x000fe20000010000 */
[----:B--2---:R-:W-:-:S05]  /*839a0*/  ISETP.GE.AND P0, PT, R0, UR9, PT ;  /* 0x0000000900007c0c */ /* 0x004fca000bf06270 */
[----:B------:R-:W2:Y:S01]  /*839b0*/  LDCU.64 UR8, c[0x0][0x398] ;  /* 0x00007300ff0877ac */ /* 0x000ea20008000a00 */
[----:B------:R-:W2:Y:S01]  /*839c0*/  LDL.LU R0, [R1+0x3f2c] ;  /* 0x003f2c0001007983 */ /* 0x000ea20000300800 */
[----:B------:R-:W-:Y:S02]  /*839d0*/  ISETP.LT.AND P1, PT, R157, UR10, !P0 ;  /* 0x0000000a9d007c0c */ /* 0x000fe4000c721270 */
[----:B------:R-:W-:Y:S01]  /*839e0*/  ISETP.LT.AND P3, PT, R160, UR22, !P0 ;  /* 0x00000016a0007c0c */ /* 0x000fe2000c761270 */
[----:B------:R-:W1:Y:S01]  /*839f0*/  LDCU UR22, c[0x0][0x398] ;  /* 0x00007300ff1677ac */ /* 0x000e620008000800 */
[----:B------:R-:W-:Y:S02]  /*83a00*/  LOP3.LUT R141, R141, 0xfffeffff, RZ, 0xc0, !PT ;  /* 0xfffeffff8d8d7812 */ /* 0x000fe400078ec0ff */
        /* <DEDUP_REMOVED lines=27> */
[----:B--2---:R-:W-:Y:S01]  /*83bc0*/  ISETP.GE.AND P0, PT, R0, UR7, PT ;  /* 0x0000000700007c0c */ /* 0x004fe2000bf06270 */
[----:B------:R-:W2:Y:S01]  /*83bd0*/  LDCU.64 UR6, c[0x0][0x398] ;  /* 0x00007300ff0677ac */ /* 0x000ea20008000a00 */
        /* <DEDUP_REMOVED lines=46> */
[----:B------:R-:W-:Y:S02]  /*83ec0*/  ISETP.LT.AND P1, PT, R158, UR35, !P0 ;  /* 0x000000239e007c0c */ /* 0x000fe4000c721270 */
[----:B------:R-:W-:Y:S01]  /*83ed0*/  LOP3.LUT R141, R141, 0xfffffffb, RZ, 0xc0, !PT ;  /* 0xfffffffb8d8d7812 */ /* 0x000fe200078ec0ff */
[----:B------:R-:W1:Y:S03]  /*83ee0*/  LDCU UR35, c[0x0][0x398] ;  /* 0x00007300ff2377ac */ /* 0x000e660008000800 */
[----:B------:R-:W-:-:S02]  /*83ef0*/  @P2 LOP3.LUT R141, R141, 0x4, RZ, 0xfc, !PT ;  /* 0x000000048d8d2812 */ /* 0x000fc400078efcff */
[----:B------:R-:W-:Y:S01]  /*83f00*/  ISETP.LT.AND P2, PT, R143, UR21, !P0 ;  /* 0x000000158f007c0c */ /* 0x000fe2000c741270 */
[----:B------:R-:W1:Y:S01]  /*83f10*/  LDCU UR21, c[0x0][0x398] ;  /* 0x00007300ff1577ac */ /* 0x000e620008000800 */
[----:B------:R-:W-:Y:S02]  /*83f20*/  LOP3.LUT R141, R141, 0xfffffffd, RZ, 0xc0, !PT ;  /* 0xfffffffd8d8d7812 */ /* 0x000fe400078ec0ff */
[----:B------:R-:W-:Y:S02]  /*83f30*/  @P3 LOP3.LUT R140, R140, 0x80000000, RZ, 0xfc, !PT ;  /* 0x800000008c8c3812 */ /* 0x000fe400078efcff */
        /* <DEDUP_REMOVED lines=14> */
[----:B------:R-:W-:Y:S01]  /*84020*/  ISETP.LT.AND P1, PT, R157, UR10, !P0 ;  /* 0x0000000a9d007c0c */ /* 0x000fe2000c721270 */
[----:B------:R-:W1:Y:S01]  /*84030*/  LDCU UR10, c[0x0][0x398] ;  /* 0x00007300ff0a77ac */ /* 0x000e620008000800 */
[----:B------:R-:W-:Y:S02]  /*84040*/  ISETP.LT.AND P3, PT, R160, UR12, !P0 ;  /* 0x0000000ca0007c0c */ /* 0x000fe4000c761270 */
[----:B------:R-:W-:Y:S01]  /*84050*/  LOP3.LUT R140, R140, 0xfeffffff, RZ, 0xc0, !PT ;  /* 0xfeffffff8c8c7812 */ /* 0x000fe200078ec0ff */
[----:B------:R-:W1:Y:S01]  /*84060*/  LDCU UR12, c[0x0][0x398] ;  /* 0x00007300ff0c77ac */ /* 0x000e620008000800 */
        /* <DEDUP_REMOVED lines=62> */
[----:B--2---:R-:W-:Y:S02]  /*84450*/  ISETP.GE.AND P0, PT, R0, UR11, PT ;  /* 0x0000000b00007c0c */ /* 0x004fe4000bf06270 */
[----:B------:R-:W2:Y:S02]  /*84460*/  LDL.LU R0, [R1+0x3f40] ;  /* 0x003f400001007983 */ /* 0x000ea40000300800 */
[----:B------:R-:W-:Y:S01]  /*84470*/  ISETP.LT.AND P1, PT, R157, UR6, !P0 ;  /* 0x000000069d007c0c */ /* 0x000fe2000c721270 */
[----:B------:R-:W2:Y:S01]  /*84480*/  LDCU UR6, c[0x0][0x398] ;  /* 0x00007300ff0677ac */ /* 0x000ea20008000800 */
[----:B-1----:R-:W-:Y:S02]  /*84490*/  ISETP.LT.AND P3, PT, R160, UR8, !P0 ;  /* 0x00000008a0007c0c */ /* 0x002fe4000c761270 */
[----:B------:R-:W-:Y:S01]  /*844a0*/  LOP3.LUT R140, R140, 0xfffffeff, RZ, 0xc0, !PT ;  /* 0xfffffeff8c8c7812 */ /* 0x000fe200078ec0ff */
[----:B------:R-:W1:Y:S01]  /*844b0*/  LDCU UR8, c[0x0][0x398] ;  /* 0x00007300ff0877ac */ /* 0x000e620008000800 */
[----:B------:R-:W-:Y:S01]  /*844c0*/  ISETP.LT.AND P2, PT, R159, UR10, !P0 ;  /* 0x0000000a9f007c0c */ /* 0x000fe2000c741270 */
[----:B------:R-:W1:Y:S06]  /*844d0*/  LDCU.64 UR10, c[0x0][0x398] ;  /* 0x00007300ff0a77ac */ /* 0x000e6c0008000a00 */
        /* <DEDUP_REMOVED lines=26> */
[----:B------:R-:W2:Y:S04]  /*84680*/  LDL.LU R0, [R1+0x3f44] ;  /* 0x003f440001007983 */ /* 0x000ea80000300800 */
[----:B------:R-:W3:Y:S01]  /*84690*/  LDL.LU R142, [R1+0x3f48] ;  /* 0x003f4800018e7983 */ /* 0x000ee20000300800 */
[----:B-1----:R-:W-:Y:S02]  /*846a0*/  ISETP.LT.AND P3, PT, R157, UR10, !P0 ;  /* 0x0000000a9d007c0c */ /* 0x002fe4000c761270 */
[----:B------:R-:W-:Y:S01]  /*846b0*/  ISETP.LT.AND P2, PT, R160, UR8, !P0 ;  /* 0x00000008a0007c0c */ /* 0x000fe2000c741270 */
[----:B------:R-:W1:Y:S01]  /*846c0*/  LDCU UR8, c[0x0][0x398] ;  /* 0x00007300ff0877ac */ /* 0x000e620008000800 */
[----:B------:R-:W-:-:S02]  /*846d0*/  LOP3.LUT R140, R140, 0xfffffffe, RZ, 0xc0, !PT ;  /* 0xfffffffe8c8c7812 */ /* 0x000fc400078ec0ff */
[----:B------:R-:W-:Y:S01]  /*846e0*/  ISETP.LT.AND P1, PT, R159, UR63, !P0 ;  /* 0x0000003f9f007c0c */ /* 0x000fe2000c721270 */
[----:B------:R-:W1:Y:S06]  /*846f0*/  LDCU UR63, c[0x0][0x398] ;  /* 0x00007300ff3f77ac */ /* 0x000e6c0008000800 */
[----:B------:R-:W-:-:S04]  /*84700*/  @P3 LOP3.LUT R140, R140, 0x1, RZ, 0xfc, !PT ;  /* 0x000000018c8c3812 */ /* 0x000fc800078efcff */
[----:B------:R-:W-:-:S04]  /*84710*/  LOP3.LUT R140, R140, 0xfffffff7, RZ, 0xc0, !PT ;  /* 0xfffffff78c8c7812 */ /* 0x000fc800078ec0ff */
[----:B------:R-:W-:-:S04]  /*84720*/  @P2 LOP3.LUT R140, R140, 0x8, RZ, 0xfc, !PT ;  /* 0x000000088c8c2812 */ /* 0x000fc800078efcff */
[----:B------:R-:W-:Y:S02]  /*84730*/  LOP3.LUT R140, R140, 0xfffffffb, RZ, 0xc0, !PT ;  /* 0xfffffffb8c8c7812 */ /* 0x000fe400078ec0ff */
[----:B------:R-:W-:Y:S01]  /*84740*/  ISETP.LT.AND P3, PT, R156, UR6, !P0 ;  /* 0x000000069c007c0c */ /* 0x000fe2000c761270 */
[----:B------:R-:W2:Y:S01]  /*84750*/  LDCU UR6, c[0x0][0x398] ;  /* 0x00007300ff0677ac */ /* 0x000ea20008000800 */
[----:B------:R-:W-:Y:S02]  /*84760*/  @P1 LOP3.LUT R140, R140, 0x4, RZ, 0xfc, !PT ;  /* 0x000000048c8c1812 */ /* 0x000fe400078efcff */
[----:B------:R-:W-:Y:S01]  /*84770*/  ISETP.LT.AND P1, PT, R158, UR77, !P0 ;  /* 0x0000004d9e007c0c */ /* 0x000fe2000c721270 */
[----:B------:R-:W2:Y:S01]  /*84780*/  LDCU UR77, c[0x0][0x398] ;  /* 0x00007300ff4d77ac */ /* 0x000ea20008000800 */
[----:B-1----:R-:W-:Y:S02]  /*84790*/  ISETP.LT.AND P2, PT, R143, UR8, !P0 ;  /* 0x000000088f007c0c */ /* 0x002fe4000c741270 */
[----:B------:R-:W-:Y:S01]  /*847a0*/  LOP3.LUT R140, R140, 0xfffffffd, RZ, 0xc0, !PT ;  /* 0xfffffffd8c8c7812 */ /* 0x000fe200078ec0ff */
[----:B------:R-:W1:Y:S04]  /*847b0*/  LDCU.64 UR8, c[0x0][0x398] ;  /* 0x00007300ff0877ac */ /* 0x000e680008000a00 */
[----:B------:R-:W-:-:S04]  /*847c0*/  @P3 LOP3.LUT R139, R139, 0x80000000, RZ, 0xfc, !PT ;  /* 0x800000008b8b3812 */ /* 0x000fc800078efcff */
        /* <DEDUP_REMOVED lines=10> */
[----:B------:R-:W-:-:S04]  /*84870*/  @P0 LOP3.LUT R139, R139, 0x10000000, RZ, 0xfc, !PT ;  /* 0x100000008b8b0812 */ /* 0x000fc800078efcff */
[----:B------:R-:W-:Y:S02]  /*84880*/  LOP3.LUT R139, R139, 0xfeffffff, RZ, 0xc0, !PT ;  /* 0xfeffffff8b8b7812 */ /* 0x000fe400078ec0ff */
[----:B--2---:R-:W-:Y:S02]  /*84890*/  ISETP.GE.AND P0, PT, R0, UR7, PT ;  /* 0x0000000700007c0c */ /* 0x004fe4000bf06270 */
[----:B------:R-:W2:Y:S02]  /*848a0*/  LDL.LU R0, [R1+0x3f4c] ;  /* 0x003f4c0001007983 */ /* 0x000ea40000300800 */
[----:B-1----:R-:W-:Y:S02]  /*848b0*/  ISETP.LT.AND P1, PT, R157, UR8, !P0 ;  /* 0x000000089d007c0c */ /* 0x002fe4000c721270 */
[----:B------:R-:W-:Y:S01]  /*848c0*/  ISETP.LT.AND P3, PT, R160, UR6, !P0 ;  /* 0x00000006a0007c0c */ /* 0x000fe2000c761270 */
[----:B------:R-:W1:Y:S01]  /*848d0*/  LDCU.64 UR6, c[0x0][0x398] ;  /* 0x00007300ff0677ac */ /* 0x000e620008000a00 */
[----:B------:R-:W-:Y:S01]  /*848e0*/  ISETP.LT.AND P2, PT, R159, UR63, !P0 ;  /* 0x0000003f9f007c0c */ /* 0x000fe2000c741270 */
[----:B------:R-:W1:Y:S08]  /*848f0*/  LDCU UR63, c[0x0][0x398] ;  /* 0x00007300ff3f77ac */ /* 0x000e700008000800 */
        /* <DEDUP_REMOVED lines=19> */
[----:B---3--:R-:W-:Y:S01]  /*84a30*/  ISETP.LT.AND P0, PT, R161, UR62, !P0 ;  /* 0x0000003ea1007c0c */ /* 0x008fe2000c701270 */
[----:B------:R-:W3:Y:S01]  /*84a40*/  LDCU UR62, c[0x0][0x398] ;  /* 0x00007300ff3e77ac */ /* 0x000ee20008000800 */
[----:B------:R-:W-:-:S04]  /*84a50*/  LOP3.LUT R139, R139, 0xffdfffff, RZ, 0xc0, !PT ;  /* 0xffdfffff8b8b7812 */ /* 0x000fc800078ec0ff */
[----:B------:R-:W-:-:S04]  /*84a60*/  @P1 LOP3.LUT R139, R139, 0x200000, RZ, 0xfc, !PT ;  /* 0x002000008b8b1812 */ /* 0x000fc800078efcff */
[----:B------:R-:W-:-:S04]  /*84a70*/  LOP3.LUT R139, R139, 0xffefffff, RZ, 0xc0, !PT ;  /* 0xffefffff8b8b7812 */ /* 0x000fc800078ec0ff */
[----:B------:R-:W-:Y:S02]  /*84a80*/  @P0 LOP3.LUT R139, R139, 0x100000, RZ, 0xfc, !PT ;  /* 0x001000008b8b0812 */ /* 0x000fe400078efcff */
[----:B------:R-:W-:Y:S01]  /*84a90*/  ISETP.GE.AND P0, PT, R142, UR11, PT ;  /* 0x0000000b8e007c0c */ /* 0x000fe2000bf06270 */
[----:B------:R-:W2:Y:S03]  /*84aa0*/  LDCU.64 UR10, c[0x0][0x398] ;  /* 0x00007300ff0a77ac */ /* 0x000ea60008000a00 */
        /* <DEDUP_REMOVED lines=17> */
[----:B----4-:R-:W-:Y:S01]  /*84bc0*/  ISETP.LT.AND P2, PT, R143, UR64, !P0 ;  /* 0x000000408f007c0c */ /* 0x010fe2000c741270 */
[----:B------:R-:W4:Y:S01]  /*84bd0*/  LDCU UR64, c[0x0][0x398] ;  /* 0x00007300ff4077ac */ /* 0x000f220008000800 */
        /* <DEDUP_REMOVED lines=252> */
[----:B------:R-:W2:Y:S01]  /*85ba0*/  LDCU UR8, c[0x0][0x398] ;  /* 0x00007300ff0877ac */ /* 0x000ea20008000800 */
[----:B-1----:R-:W-:Y:S02]  /*85bb0*/  ISETP.LT.AND P3, PT, R160, UR70, !P0 ;  /* 0x00000046a0007c0c */ /* 0x002fe4000c761270 */
        /* <DEDUP_REMOVED lines=8> */
[----:B------:R-:W3:Y:S01]  /*85c40*/  LDCU UR67, c[0x0][0x398] ;  /* 0x00007300ff4377ac */ /* 0x000ee20008000800 */
[----:B------:R-:W-:-:S04]  /*85c50*/  LOP3.LUT R137, R137, 0xfffbffff, RZ, 0xc0, !PT ;  /* 0xfffbffff89897812 */ /* 0x000fc800078ec0ff */
[----:B------:R-:W-:Y:S02]  /*85c60*/  @P2 LOP3.LUT R137, R137, 0x40000, RZ, 0xfc, !PT ;  /* 0x0004000089892812 */ /* 0x000fe400078efcff */
[----:B------:R-:W-:Y:S01]  /*85c70*/  ISETP.LT.AND P3, PT, R156, UR69, !P0 ;  /* 0x000000459c007c0c */ /* 0x000fe2000c761270 */
[----:B------:R-:W2:Y:S01]  /*85c80*/  LDCU UR69, c[0x0][0x398] ;  /* 0x00007300ff4577ac */ /* 0x000ea20008000800 */
[----:B------:R-:W-:-:S04]  /*85c90*/  LOP3.LUT R137, R137, 0xfffdffff, RZ, 0xc0, !PT ;  /* 0xfffdffff89897812 */ /* 0x000fc800078ec0ff */
[----:B------:R-:W-:Y:S02]  /*85ca0*/  @P1 LOP3.LUT R137, R137, 0x20000, RZ, 0xfc, !PT ;  /* 0x0002000089891812 */ /* 0x000fe400078efcff */
[----:B-1----:R-:W-:Y:S01]  /*85cb0*/  ISETP.LT.AND P2, PT, R143, UR70, !P0 ;  /* 0x000000468f007c0c */ /* 0x002fe2000c741270 */
        /* <DEDUP_REMOVED lines=26> */
[----:B---3--:R-:W-:Y:S01]  /*85e60*/  ISETP.LT.AND P1, PT, R158, UR67, !P0 ;  /* 0x000000439e007c0c */ /* 0x008fe2000c721270 */
[----:B------:R-:W3:Y:S01]  /*85e70*/  LDCU UR67, c[0x0][0x398] ;  /* 0x00007300ff4377ac */ /* 0x000ee20008000800 */
        /* <DEDUP_REMOVED lines=22> */
[----:B------:R-:W-:Y:S02]  /*85fe0*/  ISETP.LT.AND P1, PT, R157, UR10, !P0 ;  /* 0x0000000a9d007c0c */ /* 0x000fe4000c721270 */
[----:B------:R-:W-:Y:S01]  /*85ff0*/  ISETP.LT.AND P3, PT, R160, UR6, !P0 ;  /* 0x00000006a0007c0c */ /* 0x000fe2000c761270 */
[----:B------:R-:W1:Y:S01]  /*86000*/  LDCU UR6, c[0x0][0x398] ;  /* 0x00007300ff0677ac */ /* 0x000e620008000800 */
[----:B------:R-:W-:-:S02]  /*86010*/  LOP3.LUT R137, R137, 0xfffffffe, RZ, 0xc0, !PT ;  /* 0xfffffffe89897812 */ /* 0x000fc400078ec0ff */
[----:B------:R-:W-:Y:S01]  /*86020*/  ISETP.LT.AND P2, PT, R159, UR8, !P0 ;  /* 0x000000089f007c0c */ /* 0x000fe2000c741270 */
[----:B------:R-:W1:Y:S06]  /*86030*/  LDCU.64 UR8, c[0x0][0x398] ;  /* 0x00007300ff0877ac */ /* 0x000e6c0008000a00 */
[----:B------:R-:W-:-:S04]  /*86040*/  @P1 LOP3.LUT R137, R137, 0x1, RZ, 0xfc, !PT ;  /* 0x0000000189891812 */ /* 0x000fc800078efcff */
[----:B------:R-:W-:-:S04]  /*86050*/  LOP3.LUT R137, R137, 0xfffffff7, RZ, 0xc0, !PT ;  /* 0xfffffff789897812 */ /* 0x000fc800078ec0ff */
[----:B------:R-:W-:Y:S02]  /*86060*/  @P3 LOP3.LUT R137, R137, 0x8, RZ, 0xfc, !PT ;  /* 0x0000000889893812 */ /* 0x000fe400078efcff */
[----:B------:R-:W-:Y:S01]  /*86070*/  ISETP.LT.AND P3, PT, R156, UR65, !P0 ;  /* 0x000000419c007c0c */ /* 0x000fe2000c761270 */
[----:B------:R-:W2:Y:S01]  /*86080*/  LDCU UR65, c[0x0][0x398] ;  /* 0x00007300ff4177ac */ /* 0x000ea20008000800 */
[----:B-1----:R-:W-:Y:S02]  /*86090*/  ISETP.LT.AND P1, PT, R158, UR66, !P0 ;  /* 0x000000429e007c0c */ /* 0x002fe4000c721270 */
[----:B------:R-:W-:Y:S01]  /*860a0*/  LOP3.LUT R137, R137, 0xfffffffb, RZ, 0xc0, !PT ;  /* 0xfffffffb89897812 */ /* 0x000fe200078ec0ff */
[----:B------:R-:W1:Y:S03]  /*860b0*/  LDCU UR66, c[0x0][0x398] ;  /* 0x00007300ff4277ac */ /* 0x000e660008000800 */
[----:B------:R-:W-:-:S02]  /*860c0*/  @P2 LOP3.LUT R137, R137, 0x4, RZ, 0xfc, !PT ;  /* 0x0000000489892812 */ /* 0x000fc400078efcff */
[----:B----4-:R-:W-:Y:S01]  /*860d0*/  ISETP.LT.AND P2, PT, R143, UR64, !P0 ;  /* 0x000000408f007c0c */ /* 0x010fe2000c741270 */
[----:B------:R-:W4:Y:S01]  /*860e0*/  LDCU UR64, c[0x0][0x398] ;  /* 0x00007300ff4077ac */ /* 0x000f220008000800 */
        /* <DEDUP_REMOVED lines=25> */
[----:B------:R-:W1:Y:S01]  /*86280*/  LDCU.64 UR6, c[0x0][0x398] ;  /* 0x00007300ff0677ac */ /* 0x000e620008000a00 */
        /* <DEDUP_REMOVED lines=292> */
[----:B--2---:R-:W-:Y:S02]  /*874d0*/  ISETP.GE.AND P0, PT, R0, UR7, PT ;  /* 0x0000000700007c0c */ /* 0x004fe4000bf06270 */
[----:B------:R-:W2:Y:S02]  /*874e0*/  LDL.LU R0, [R1+0x3f9c] ;  /* 0x003f9c0001007983 */ /* 0x000ea40000300800 */
[----:B-1----:R-:W-:Y:S01]  /*874f0*/  ISETP.LT.AND P1, PT, R157, UR8, !P0 ;  /* 0x000000089d007c0c */ /* 0x002fe2000c721270 */
[----:B------:R-:W1:Y:S01]  /*87500*/  LDCU UR8, c[0x0][0x398] ;  /* 0x00007300ff0877ac */ /* 0x000e620008000800 */
[----:B------:R-:W-:Y:S02]  /*87510*/  ISETP.LT.AND P3, PT, R160, UR10, !P0 ;  /* 0x0000000aa0007c0c */ /* 0x000fe4000c761270 */
        /* <DEDUP_REMOVED lines=31> */
[----:B-1----:R-:W-:Y:S02]  /*87710*/  ISETP.LT.AND P1, PT, R157, UR6, !P0 ;  /* 0x000000069d007c0c */ /* 0x002fe4000c721270 */
        /* <DEDUP_REMOVED lines=34> */
[----:B------:R-:W1:Y:S01]  /*87940*/  LDCU.64 UR8, c[0x0][0x398] ;  /* 0x00007300ff0877ac */ /* 0x000e620008000a00 */
        /* <DEDUP_REMOVED lines=272> */
[----:B------:R-:W1:Y:S01]  /*88a50*/  LDCU.64 UR10, c[0x0][0x398] ;  /* 0x00007300ff0a77ac */ /* 0x000e620008000a00 */
        /* <DEDUP_REMOVED lines=96> */
[----:B---3--:R-:W-:Y:S01]  /*89060*/  ISETP.LT.AND P3, PT, R160, UR67, !P0 ;  /* 0x00000043a0007c0c */ /* 0x008fe2000c761270 */
[----:B------:R-:W1:Y:S01]  /*89070*/  LDCU UR67, c[0x0][0x398] ;  /* 0x00007300ff4377ac */ /* 0x000e620008000800 */
[----:B------:R-:W-:-:S02]  /*89080*/  LOP3.LUT R131, R131, 0xfffffeff, RZ, 0xc0, !PT ;  /* 0xfffffeff83837812 */ /* 0x000fc400078ec0ff */
[----:B------:R-:W-:Y:S01]  /*89090*/  ISETP.LT.AND P2, PT, R159, UR68, !P0 ;  /* 0x000000449f007c0c */ /* 0x000fe2000c741270 */
[----:B------:R-:W3:Y:S06]  /*890a0*/  LDCU UR68, c[0x0][0x398] ;  /* 0x00007300ff4477ac */ /* 0x000eec0008000800 */
        /* <DEDUP_REMOVED lines=29> */
[----:B-1----:R-:W-:Y:S01]  /*89280*/  ISETP.LT.AND P3, PT, R160, UR67, !P0 ;  /* 0x00000043a0007c0c */ /* 0x002fe2000c761270 */
[----:B------:R-:W1:Y:S01]  /*89290*/  LDCU UR67, c[0x0][0x398] ;  /* 0x00007300ff4377ac */ /* 0x000e620008000800 */
[----:B------:R-:W-:-:S02]  /*892a0*/  LOP3.LUT R131, R131, 0xfffffffe, RZ, 0xc0, !PT ;  /* 0xfffffffe83837812 */ /* 0x000fc400078ec0ff */
[----:B---3--:R-:W-:Y:S01]  /*892b0*/  ISETP.LT.AND P2, PT, R159, UR68, !P0 ;  /* 0x000000449f007c0c */ /* 0x008fe2000c741270 */
[----:B------:R-:W3:Y:S06]  /*892c0*/  LDCU UR68, c[0x0][0x398] ;  /* 0x00007300ff4477ac */ /* 0x000eec0008000800 */
        /* <DEDUP_REMOVED lines=533> */
[----:B------:R-:W2:Y:S04]  /*8b420*/  LDL.LU R0, [R1+0x4014] ;  /* 0x0040140001007983 */ /* 0x000ea80000300800 */
[----:B------:R-:W3:Y:S01]  /*8b430*/  LDL.LU R142, [R1+0x4018] ;  /* 0x00401800018e7983 */ /* 0x000ee20000300800 */
[----:B------:R-:W-:Y:S01]  /*8b440*/  ISETP.LT.AND P3, PT, R160, UR14, !P0 ;  /* 0x0000000ea0007c0c */ /* 0x000fe2000c761270 */
[----:B------:R-:W1:Y:S01]  /*8b450*/  LDCU UR14, c[0x0][0x398] ;  /* 0x00007300ff0e77ac */ /* 0x000e620008000800 */
[----:B------:R-:W-:-:S02]  /*8b460*/  ISETP.LT.AND P1, PT, R156, UR8, !P0 ;  /* 0x000000089c007c0c */ /* 0x000fc4000c721270 */
[----:B------:R-:W-:Y:S01]  /*8b470*/  ISETP.LT.AND P2, PT, R159, UR15, !P0 ;  /* 0x0000000f9f007c0c */ /* 0x000fe2000c741270 */
[----:B------:R-:W1:Y:S01]  /*8b480*/  LDCU UR15, c[0x0][0x398] ;  /* 0x00007300ff0f77ac */ /* 0x000e620008000800 */
[----:B------:R-:W-:-:S07]  /*8b490*/  LOP3.LUT R127, R127, 0xfffffff7, RZ, 0xc0, !PT ;  /* 0xfffffff77f7f7812 */ /* 0x000fce00078ec0ff */
        /* <DEDUP_REMOVED lines=8> */
[----:B------:R-:W-:Y:S02]  /*8b520*/  LOP3.LUT R127, R127, 0xfffffffd, RZ, 0xc0, !PT ;  /* 0xfffffffd7f7f7812 */ /* 0x000fe400078ec0ff */
[----:B------:R-:W-:Y:S02]  /*8b530*/  LOP3.LUT R126, R126, 0xbfffffff, RZ, 0xc0, !PT ;  /* 0xbfffffff7e7e7812 */ /* 0x000fe400078ec0ff */
[----:B------:R-:W-:Y:S02]  /*8b540*/  @P1 LOP3.LUT R127, R127, 0x2, RZ, 0xfc, !PT ;  /* 0x000000027f7f1812 */ /* 0x000fe400078efcff */
[----:B------:R-:W-:Y:S01]  /*8b550*/  ISETP.LT.AND P1, PT, R162, UR27, !P0 ;  /* 0x0000001ba2007c0c */ /* 0x000fe2000c721270 */
[----:B------:R-:W1:Y:S01]  /*8b560*/  LDCU UR27, c[0x0][0x398] ;  /* 0x00007300ff1b77ac */ /* 0x000e620008000800 */
[----:B------:R-:W-:-:S03]  /*8b570*/  ISETP.LT.AND P3, PT, R157, UR25, !P0 ;  /* 0x000000199d007c0c */ /* 0x000fc6000c761270 */
[----:B------:R-:W-:Y:S01]  /*8b580*/  @P2 LOP3.LUT R126, R126, 0x40000000, RZ, 0xfc, !PT ;  /* 0x400000007e7e2812 */ /* 0x000fe200078efcff */
[----:B------:R-:W1:Y:S01]  /*8b590*/  LDCU UR25, c[0x0][0x398] ;  /* 0x00007300ff1977ac */ /* 0x000e620008000800 */
[----:B------:R-:W-:Y:S02]  /*8b5a0*/  ISETP.LT.AND P0, PT, R161, UR30, !P0 ;  /* 0x0000001ea1007c0c */ /* 0x000fe4000c701270 */
[----:B------:R-:W-:Y:S01]  /*8b5b0*/  LOP3.LUT R126, R126, 0xdfffffff, RZ, 0xc0, !PT ;  /* 0xdfffffff7e7e7812 */ /* 0x000fe200078ec0ff */
[----:B------:R-:W1:Y:S03]  /*8b5c0*/  LDCU UR30, c[0x0][0x398] ;  /* 0x00007300ff1e77ac */ /* 0x000e660008000800 */
[----:B------:R-:W-:-:S04]  /*8b5d0*/  @P1 LOP3.LUT R126, R126, 0x20000000, RZ, 0xfc, !PT ;  /* 0x200000007e7e1812 */ /* 0x000fc800078efcff */
[----:B------:R-:W-:-:S04]  /*8b5e0*/  LOP3.LUT R126, R126, 0xefffffff, RZ, 0xc0, !PT ;  /* 0xefffffff7e7e7812 */ /* 0x000fc800078ec0ff */
[----:B------:R-:W-:Y:S02]  /*8b5f0*/  @P0 LOP3.LUT R126, R126, 0x10000000, RZ, 0xfc, !PT ;  /* 0x100000007e7e0812 */ /* 0x000fe400078efcff */
[----:B------:R-:W-:Y:S02]  /*8b600*/  LOP3.LUT R127, R127, 0xfffffffe, RZ, 0xc0, !PT ;  /* 0xfffffffe7f7f7812 */ /* 0x000fe400078ec0ff */
[----:B------:R-:W-:Y:S02]  /*8b610*/  LOP3.LUT R126, R126, 0xff7fffff, RZ, 0xc0, !PT ;  /* 0xff7fffff7e7e7812 */ /* 0x000fe400078ec0ff */
[----:B------:R-:W-:Y:S02]  /*8b620*/  @P3 LOP3.LUT R127, R127, 0x1, RZ, 0xfc, !PT ;  /* 0x000000017f7f3812 */ /* 0x000fe400078efcff */
[----:B--2---:R-:W-:Y:S01]  /*8b630*/  ISETP.GE.AND P0, PT, R0, UR11, PT ;  /* 0x0000000b00007c0c */ /* 0x004fe2000bf06270 */
[----:B------:R-:W2:Y:S01]  /*8b640*/  LDCU.64 UR10, c[0x0][0x398] ;  /* 0x00007300ff0a77ac */ /* 0x000ea20008000a00 */
[----:B------:R-:W4:Y:S02]  /*8b650*/  LDL.LU R0, [R1+0x401c] ;  /* 0x00401c0001007983 */ /* 0x000f240000300800 */
[----:B------:R-:W-:Y:S01]  /*8b660*/  ISETP.LT.AND P1, PT, R156, UR6, !P0 ;  /* 0x000000069c007c0c */ /* 0x000fe2000c721270 */
[----:B------:R-:W1:Y:S01]  /*8b670*/  LDCU UR6, c[0x0][0x398] ;  /* 0x00007300ff0677ac */ /* 0x000e620008000800 */
[----:B------:R-:W-:-:S02]  /*8b680*/  ISETP.LT.AND P3, PT, R160, UR5, !P0 ;  /* 0x00000005a0007c0c */ /* 0x000fc4000c761270 */
[----:B------:R-:W-:Y:S01]  /*8b690*/  ISETP.LT.AND P2, PT, R159, UR16, !P0 ;  /* 0x000000109f007c0c */ /* 0x000fe2000c741270 */
[----:B------:R-:W1:Y:S01]  /*8b6a0*/  LDCU UR5, c[0x0][0x398] ;  /* 0x00007300ff0577ac */ /* 0x000e620008000800 */
[----:B------:R-:W1:Y:S07]  /*8b6b0*/  LDCU UR16, c[0x0][0x398] ;  /* 0x00007300ff1077ac */ /* 0x000e6e0008000800 */
        /* <DEDUP_REMOVED lines=25> */
[----:B---3--:R-:W-:Y:S01]  /*8b850*/  ISETP.GE.AND P0, PT, R142, UR9, PT ;  /* 0x000000098e007c0c */ /* 0x008fe2000bf06270 */
[----:B------:R-:W3:Y:S03]  /*8b860*/  LDCU.64 UR8, c[0x0][0x398] ;  /* 0x00007300ff0877ac */ /* 0x000ee60008000a00 */
[----:B--2---:R-:W-:Y:S01]  /*8b870*/  ISETP.LT.AND P1, PT, R156, UR10, !P0 ;  /* 0x0000000a9c007c0c */ /* 0x004fe2000c721270 */
[----:B------:R-:W2:Y:S01]  /*8b880*/  LDCU UR10, c[0x0][0x398] ;  /* 0x00007300ff0a77ac */ /* 0x000ea20008000800 */
        /* <DEDUP_REMOVED lines=30> */
[----:B----4-:R-:W-:Y:S02]  /*8ba70*/  ISETP.GE.AND P0, PT, R0, UR7, PT ;  /* 0x0000000700007c0c */ /* 0x010fe4000bf06270 */
[----:B------:R-:W4:Y:S02]  /*8ba80*/  LDL.LU R0, [R1+0x4020] ;  /* 0x0040200001007983 */ /* 0x000f240000300800 */
[----:B---3--:R-:W-:Y:S02]  /*8ba90*/  ISETP.LT.AND P1, PT, R156, UR8, !P0 ;  /* 0x000000089c007c0c */ /* 0x008fe4000c721270 */
[----:B-1----:R-:W-:Y:S01]  /*8baa0*/  ISETP.LT.AND P3, PT, R160, UR6, !P0 ;  /* 0x00000006a0007c0c */ /* 0x002fe2000c761270 */
[----:B------:R-:W1:Y:S01]  /*8bab0*/  LDCU.64 UR6, c[0x0][0x398] ;  /* 0x00007300ff0677ac */ /* 0x000e620008000a00 */
        /* <DEDUP_REMOVED lines=30> */
[----:B--2---:R-:W-:Y:S01]  /*8bca0*/  ISETP.LT.AND P3, PT, R160, UR10, !P0 ;  /* 0x0000000aa0007c0c */ /* 0x004fe2000c761270 */
[----:B------:R-:W2:Y:S01]  /*8bcb0*/  LDCU.64 UR10, c[0x0][0x398] ;  /* 0x00007300ff0a77ac */ /* 0x000ea20008000a00 */
[----:B-1----:R-:W-:Y:S02]  /*8bcc0*/  ISETP.LT.AND P1, PT, R156, UR6, !P0 ;  /* 0x000000069c007c0c */ /* 0x002fe4000c721270 */
[----:B---3--:R-:W-:Y:S01]  /*8bcd0*/  ISETP.LT.AND P2, PT, R159, UR76, !P0 ;  /* 0x0000004c9f007c0c */ /* 0x008fe2000c741270 */
[----:B------:R-:W1:Y:S01]  /*8bce0*/  LDCU UR76, c[0x0][0x398] ;  /* 0x00007300ff4c77ac */ /* 0x000e620008000800 */
[----:B------:R-:W-:-:S07]  /*8bcf0*/  LOP3.LUT R126, R126, 0xfffffff7, RZ, 0xc0, !PT ;  /* 0xfffffff77e7e7812 */ /* 0x000fce00078ec0ff */
[----:B------:R-:W-:Y:S02]  /*8bd00*/  @P3 LOP3.LUT R126, R126, 0x8, RZ, 0xfc, !PT ;  /* 0x000000087e7e3812 */ /* 0x000fe400078efcff */
[----:B------:R-:W-:Y:S02]  /*8bd10*/  @P1 LOP3.LUT R125, R125, 0x80000000, RZ, 0xfc, !PT ;  /* 0x800000007d7d1812 */ /* 0x000fe400078efcff */
[----:B------:R-:W-:Y:S01]  /*8bd20*/  ISETP.LT.AND P1, PT, R158, UR77, !P0 ;  /* 0x0000004d9e007c0c */ /* 0x000fe2000c721270 */
[----:B------:R-:W3:Y:S01]  /*8bd30*/  LDCU UR77, c[0x0][0x398] ;  /* 0x00007300ff4d77ac */ /* 0x000ee20008000800 */
        /* <DEDUP_REMOVED lines=21> */
[----:B----4-:R-:W-:Y:S01]  /*8be90*/  ISETP.GE.AND P0, PT, R0, UR9, PT ;  /* 0x0000000900007c0c */ /* 0x010fe2000bf06270 */
[----:B------:R-:W4:Y:S01]  /*8bea0*/  LDCU.64 UR8, c[0x0][0x398] ;  /* 0x00007300ff0877ac */ /* 0x000f220008000a00 */
[----:B------:R-:W4:Y:S02]  /*8beb0*/  LDL.LU R0, [R1+0x4028] ;  /* 0x0040280001007983 */ /* 0x000f240000300800 */
[----:B--2---:R-:W-:-:S02]  /*8bec0*/  ISETP.LT.AND P1, PT, R156, UR10, !P0 ;  /* 0x0000000a9c007c0c */ /* 0x004fc4000c721270 */
[----:B------:R-:W-:Y:S01]  /*8bed0*/  ISETP.LT.AND P3, PT, R160, UR75, !P0 ;  /* 0x0000004ba0007c0c */ /* 0x000fe2000c761270 */
[----:B------:R-:W2:Y:S01]  /*8bee0*/  LDCU UR75, c[0x0][0x398] ;  /* 0x00007300ff4b77ac */ /* 0x000ea20008000800 */
[----:B-1----:R-:W-:Y:S01]  /*8bef0*/  ISETP.LT.AND P2, PT, R159, UR76, !P0 ;  /* 0x0000004c9f007c0c */ /* 0x002fe2000c741270 */
[----:B------:R-:W1:Y:S08]  /*8bf00*/  LDCU UR76, c[0x0][0x398] ;  /* 0x00007300ff4c77ac */ /* 0x000e700008000800 */
        /* <DEDUP_REMOVED lines=25> */
[----:B----4-:R-:W-:Y:S01]  /*8c0a0*/  ISETP.GE.AND P0, PT, R0, UR7, PT ;  /* 0x0000000700007c0c */ /* 0x010fe2000bf06270 */
[----:B------:R-:W4:Y:S01]  /*8c0b0*/  LDCU.64 UR6, c[0x0][0x398] ;  /* 0x00007300ff0677ac */ /* 0x000f220008000a00 */
[----:B------:R-:W4:Y:S04]  /*8c0c0*/  LDL.LU R0, [R1+0x402c] ;  /* 0x00402c0001007983 */ /* 0x000f280000300800 */
[----:B------:R-:W4:Y:S01]  /*8c0d0*/  LDL.LU R142, [R1+0x4030] ;  /* 0x00403000018e7983 */ /* 0x000f220000300800 */
[----:B------:R-:W-:Y:S02]  /*8c0e0*/  ISETP.LT.AND P1, PT, R157, UR8, !P0 ;  /* 0x000000089d007c0c */ /* 0x000fe4000c721270 */
[----:B--2---:R-:W-:Y:S01]  /*8c0f0*/  ISETP.LT.AND P3, PT, R160, UR75, !P0 ;  /* 0x0000004ba0007c0c */ /* 0x004fe2000c761270 */
[----:B------:R-:W2:Y:S01]  /*8c100*/  LDCU UR75, c[0x0][0x398] ;  /* 0x00007300ff4b77ac */ /* 0x000ea20008000800 */
[----:B------:R-:W-:-:S02]  /*8c110*/  LOP3.LUT R125, R125, 0xfffeffff, RZ, 0xc0, !PT ;  /* 0xfffeffff7d7d7812 */ /* 0x000fc400078ec0ff */
[----:B-1----:R-:W-:Y:S01]  /*8c120*/  ISETP.LT.AND P2, PT, R159, UR76, !P0 ;  /* 0x0000004c9f007c0c */ /* 0x002fe2000c741270 */
        /* <DEDUP_REMOVED lines=27> */
[----:B----4-:R-:W-:Y:S01]  /*8c2e0*/  ISETP.GE.AND P0, PT, R0, UR11, PT ;  /* 0x0000000b00007c0c */ /* 0x010fe2000bf06270 */
[----:B------:R-:W4:Y:S01]  /*8c2f0*/  LDCU.64 UR10, c[0x0][0x398] ;  /* 0x00007300ff0a77ac */ /* 0x000f220008000a00 */
[----:B------:R-:W2:Y:S02]  /*8c300*/  LDL.LU R0, [R1+0x4034] ;  /* 0x0040340001007983 */ /* 0x000ea40000300800 */
[----:B------:R-:W-:Y:S02]  /*8c310*/  ISETP.LT.AND P1, PT, R157, UR6, !P0 ;  /* 0x000000069d007c0c */ /* 0x000fe4000c721270 */
[----:B------:R-:W-:Y:S01]  /*8c320*/  ISETP.LT.AND P3, PT, R160, UR72, !P0 ;  /* 0x00000048a0007c0c */ /* 0x000fe2000c761270 */
[----:B------:R-:W1:Y:S01]  /*8c330*/  LDCU UR72, c[0x0][0x398] ;  /* 0x00007300ff4877ac */ /* 0x000e620008000800 */
        /* <DEDUP_REMOVED lines=27> */
[----:B------:R-:W-:Y:S01]  /*8c4f0*/  ISETP.GE.AND P0, PT, R142, UR9, PT ;  /* 0x000000098e007c0c */ /* 0x000fe2000bf06270 */
[----:B------:R-:W1:Y:S01]  /*8c500*/  LDCU.64 UR8, c[0x0][0x398] ;  /* 0x00007300ff0877ac */ /* 0x000e620008000a00 */
[----:B------:R-:W3:Y:S02]  /*8c510*/  LDL.LU R142, [R1+0x4038] ;  /* 0x00403800018e7983 */ /* 0x000ee40000300800 */
[----:B----4-:R-:W-:Y:S02]  /*8c520*/  ISETP.LT.AND P1, PT, R157, UR10, !P0 ;  /* 0x0000000a9d007c0c */ /* 0x010fe4000c721270 */
[----:B------:R-:W-:Y:S01]  /*8c530*/  ISETP.LT.AND P3, PT, R160, UR69, !P0 ;  /* 0x00000045a0007c0c */ /* 0x000fe2000c761270 */
[----:B------:R-:W4:Y:S01]  /*8c540*/  LDCU UR69, c[0x0][0x398] ;  /* 0x00007300ff4577ac */ /* 0x000f220008000800 */
        /* <DEDUP_REMOVED lines=29> */
[----:B------:R-:W4:Y:S02]  /*8c720*/  LDL.LU R0, [R1+0x403c] ;  /* 0x00403c0001007983 */ /* 0x000f240000300800 */
        /* <DEDUP_REMOVED lines=33> */
[----:B--2---:R-:W-:Y:S02]  /*8c940*/  ISETP.LT.AND P1, PT, R157, UR6, !P0 ;  /* 0x000000069d007c0c */ /* 0x004fe4000c721270 */
[----:B------:R-:W-:Y:S01]  /*8c950*/  ISETP.LT.AND P3, PT, R160, UR63, !P0 ;  /* 0x0000003fa0007c0c */ /* 0x000fe2000c761270 */
[----:B------:R-:W2:Y:S01]  /*8c960*/  LDCU UR63, c[0x0][0x398] ;  /* 0x00007300ff3f77ac */ /* 0x000ea20008000800 */
        /* <DEDUP_REMOVED lines=30> */
[----:B------:R-:W2:Y:S02]  /*8cb50*/  LDL.LU R0, [R1+0x4040] ;  /* 0x0040400001007983 */ /* 0x000ea40000300800 */
[----:B---3--:R-:W-:Y:S02]  /*8cb60*/  ISETP.LT.AND P1, PT, R157, UR10, !P0 ;  /* 0x0000000a9d007c0c */ /* 0x008fe4000c721270 */
[----:B------:R-:W-:Y:S01]  /*8cb70*/  ISETP.LT.AND P3, PT, R160, UR14, !P0 ;  /* 0x0000000ea0007c0c */ /* 0x000fe2000c761270 */
[----:B------:R-:W3:Y:S01]  /*8cb80*/  LDCU UR14, c[0x0][0x398] ;  /* 0x00007300ff0e77ac */ /* 0x000ee20008000800 */
        /* <DEDUP_REMOVED lines=137> */
[----:B------:R-:W2:Y:S06]  /*8d420*/  LDCU UR68, c[0x0][0x398] ;  /* 0x00007300ff4477ac */ /* 0x000eac0008000800 */
[----:B------:R-:W-:-:S04]  /*8d430*/  @P1 LOP3.LUT R107, R107, 0x100, RZ, 0xfc, !PT ;  /* 0x000001006b6b1812 */ /* 0x000fc800078efcff */
        /* <DEDUP_REMOVED lines=127> */
[----:B------:R-:W2:Y:S01]  /*8dc30*/  LDCU UR11, c[0x0][0x398] ;  /* 0x00007300ff0b77ac */ /* 0x000ea20008000800 */
        /* <DEDUP_REMOVED lines=14> */
[----:B------:R-:W-:Y:S02]  /*8dd20*/  ISETP.LT.AND P3, PT, R156, UR12, !P0 ;  /* 0x0000000c9c007c0c */ /* 0x000fe4000c761270 */
        /* <DEDUP_REMOVED lines=19> */
[----:B-1----:R-:W-:Y:S01]  /*8de60*/  ISETP.LT.AND P1, PT, R157, UR12, !P0 ;  /* 0x0000000c9d007c0c */ /* 0x002fe2000c721270 */
        /* <DEDUP_REMOVED lines=237> */
[----:B------:R-:W3:Y:S01]  /*8ed40*/  LDL.LU R142, [R1+0x4084] ;  /* 0x00408400018e7983 */ /* 0x000ee20000300800 */
        /* <DEDUP_REMOVED lines=30> */
[----:B--2---:R-:W-:Y:S01]  /*8ef30*/  ISETP.GE.AND P0, PT, R0, UR29, PT ;  /* 0x0000001d00007c0c */ /* 0x004fe2000bf06270 */
[----:B------:R-:W2:Y:S01]  /*8ef40*/  LDCU.64 UR28, c[0x0][0x398] ;  /* 0x00007300ff1c77ac */ /* 0x000ea20008000a00 */
[----:B------:R-:W4:Y:S02]  /*8ef50*/  LDL.LU R0, [R1+0x4088] ;  /* 0x0040880001007983 */ /* 0x000f240000300800 */
[----:B------:R-:W-:Y:S02]  /*8ef60*/  ISETP.LT.AND P1, PT, R157, UR6, !P0 ;  /* 0x000000069d007c0c */ /* 0x000fe4000c721270 */
[----:B-1----:R-:W-:Y:S01]  /*8ef70*/  ISETP.LT.AND P3, PT, R160, UR75, !P0 ;  /* 0x0000004ba0007c0c */ /* 0x002fe2000c761270 */
        /* <DEDUP_REMOVED lines=47> */
[----:B------:R-:W-:Y:S02]  /*8f270*/  LOP3.LUT R103, R103, 0xff7fffff, RZ, 0xc0, !PT ;  /* 0xff7fffff67677812 */ /* 0x000fe400078ec0ff */
[----:B------:R-:W-:Y:S01]  /*8f280*/  ISETP.LT.AND P3, PT, R143, UR59, !P0 ;  /* 0x0000003b8f007c0c */ /* 0x000fe2000c761270 */
[----:B------:R-:W1:Y:S01]  /*8f290*/  LDCU UR59, c[0x0][0x398] ;  /* 0x00007300ff3b77ac */ /* 0x000e620008000800 */
[----:B------:R-:W-:Y:S02]  /*8f2a0*/  @P1 LOP3.LUT R103, R103, 0x800000, RZ, 0xfc, !PT ;  /* 0x0080000067671812 */ /* 0x000fe400078efcff */
[----:B------:R-:W-:Y:S01]  /*8f2b0*/  ISETP.LT.AND P2, PT, R162, UR60, !P0 ;  /* 0x0000003ca2007c0c */ /* 0x000fe2000c741270 */
[----:B------:R-:W1:Y:S01]  /*8f2c0*/  LDCU UR60, c[0x0][0x398] ;  /* 0x00007300ff3c77ac */ /* 0x000e620008000800 */
[----:B------:R-:W-:Y:S02]  /*8f2d0*/  ISETP.LT.AND P1, PT, R161, UR61, !P0 ;  /* 0x0000003da1007c0c */ /* 0x000fe4000c721270 */
[----:B------:R-:W-:Y:S01]  /*8f2e0*/  LOP3.LUT R103, R103, 0xffbfffff, RZ, 0xc0, !PT ;  /* 0xffbfffff67677812 */ /* 0x000fe200078ec0ff */
[----:B------:R-:W1:Y:S01]  /*8f2f0*/  LDCU UR61, c[0x0][0x398] ;  /* 0x00007300ff3d77ac */ /* 0x000e620008000800 */
[----:B----4-:R-:W-:Y:S01]  /*8f300*/  ISETP.GE.AND P0, PT, R0, UR7, PT ;  /* 0x0000000700007c0c */ /* 0x010fe2000bf06270 */
[----:B------:R-:W4:Y:S01]  /*8f310*/  LDCU.64 UR6, c[0x0][0x398] ;  /* 0x00007300ff0677ac */ /* 0x000f220008000a00 */
[----:B------:R-:W2:Y:S01]  /*8f320*/  LDL.LU R0, [R1+0x408c] ;  /* 0x00408c0001007983 */ /* 0x000ea20000300800 */
[----:B------:R-:W-:-:S04]  /*8f330*/  @P3 LOP3.LUT R103, R103, 0x400000, RZ, 0xfc, !PT ;  /* 0x0040000067673812 */ /* 0x000fc800078efcff */
[----:B------:R-:W-:-:S04]  /*8f340*/  LOP3.LUT R103, R103, 0xffdfffff, RZ, 0xc0, !PT ;  /* 0xffdfffff67677812 */ /* 0x000fc800078ec0ff */
[----:B------:R-:W-:-:S04]  /*8f350*/  @P2 LOP3.LUT R103, R103, 0x200000, RZ, 0xfc, !PT ;  /* 0x0020000067672812 */ /* 0x000fc800078efcff */
[----:B------:R-:W-:-:S04]  /*8f360*/  LOP3.LUT R103, R103, 0xffefffff, RZ, 0xc0, !PT ;  /* 0xffefffff67677812 */ /* 0x000fc800078ec0ff */
[----:B------:R-:W-:Y:S02]  /*8f370*/  @P1 LOP3.LUT R103, R103, 0x100000, RZ, 0xfc, !PT ;  /* 0x0010000067671812 */ /* 0x000fe400078efcff */
[----:B---3--:R-:W-:Y:S01]  /*8f380*/  ISETP.LT.AND P1, PT, R156, UR18, !P0 ;  /* 0x000000129c007c0c */ /* 0x008fe2000c721270 */
[----:B------:R-:W3:Y:S01]  /*8f390*/  LDCU UR18, c[0x0][0x398] ;  /* 0x00007300ff1277ac */ /* 0x000ee20008000800 */
[----:B------:R-:W-:Y:S02]  /*8f3a0*/  ISETP.LT.AND P3, PT, R160, UR47, !P0 ;  /* 0x0000002fa0007c0c */ /* 0x000fe4000c761270 */
        /* <DEDUP_REMOVED lines=31> */
[----:B----4-:R-:W-:Y:S01]  /*8f5a0*/  ISETP.LT.AND P1, PT, R157, UR6, !P0 ;  /* 0x000000069d007c0c */ /* 0x010fe2000c721270 */
[----:B------:R-:W4:Y:S01]  /*8f5b0*/  LDCU UR6, c[0x0][0x398] ;  /* 0x00007300ff0677ac */ /* 0x000f220008000800 */
[----:B------:R-:W-:Y:S02]  /*8f5c0*/  ISETP.LT.AND P3, PT, R160, UR11, !P0 ;  /* 0x0000000ba0007c0c */ /* 0x000fe4000c761270 */
        /* <DEDUP_REMOVED lines=36> */
[----:B------:R-:W-:-:S07]  /*8f810*/  ISETP.LT.AND P2, PT, R159, UR15, !P0 ;  /* 0x0000000f9f007c0c */ /* 0x000fce000c741270 */
[----:B------:R-:W-:-:S04]  /*8f820*/  @P1 LOP3.LUT R103, R103, 0x1, RZ, 0xfc, !PT ;  /* 0x0000000167671812 */ /* 0x000fc800078efcff */
[----:B------:R-:W-:-:S04]  /*8f830*/  LOP3.LUT R103, R103, 0xfffffff7, RZ, 0xc0, !PT ;  /* 0xfffffff767677812 */ /* 0x000fc800078ec0ff */
[----:B------:R-:W-:Y:S02]  /*8f840*/  @P3 LOP3.LUT R103, R103, 0x8, RZ, 0xfc, !PT ;  /* 0x0000000867673812 */ /* 0x000fe400078efcff */
[----:B------:R-:W-:Y:S01]  /*8f850*/  ISETP.LT.AND P3, PT, R156, UR24, !P0 ;  /* 0x000000189c007c0c */ /* 0x000fe2000c761270 */
[----:B------:R-:W1:Y:S01]  /*8f860*/  LDCU UR24, c[0x0][0x398] ;  /* 0x00007300ff1877ac */ /* 0x000e620008000800 */
[----:B------:R-:W-:Y:S02]  /*8f870*/  ISETP.LT.AND P1, PT, R158, UR14, !P0 ;  /* 0x0000000e9e007c0c */ /* 0x000fe4000c721270 */
[----:B------:R-:W-:Y:S01]  /*8f880*/  LOP3.LUT R103, R103, 0xfffffffb, RZ, 0xc0, !PT ;  /* 0xfffffffb67677812 */ /* 0x000fe200078ec0ff */
[----:B------:R-:W1:Y:S03]  /*8f890*/  LDCU.64 UR14, c[0x0][0x398] ;  /* 0x00007300ff0e77ac */ /* 0x000e660008000a00 */
        /* <DEDUP_REMOVED lines=45> */
[----:B------:R-:W1:Y:S01]  /*8fb70*/  LDCU.64 UR46, c[0x0][0x398] ;  /* 0x00007300ff2e77ac */ /* 0x000e620008000a00 */
        /* <DEDUP_REMOVED lines=144> */
[----:B------:R-:W-:Y:S01]  /*90480*/  ISETP.LT.AND P3, PT, R160, UR72, !P0 ;  /* 0x00000048a0007c0c */ /* 0x000fe2000c761270 */
        /* <DEDUP_REMOVED lines=33> */
[----:B------:R-:W-:Y:S01]  /*906a0*/  ISETP.LT.AND P1, PT, R156, UR46, !P0 ;  /* 0x0000002e9c007c0c */ /* 0x000fe2000c721270 */
[----:B------:R-:W2:Y:S01]  /*906b0*/  LDCU UR46, c[0x0][0x398] ;  /* 0x00007300ff2e77ac */ /* 0x000ea20008000800 */
[----:B-1----:R-:W-:Y:S02]  /*906c0*/  ISETP.LT.AND P3, PT, R160, UR68, !P0 ;  /* 0x00000044a0007c0c */ /* 0x002fe4000c761270 */
[----:B------:R-:W-:Y:S01]  /*906d0*/  ISETP.LT.AND P2, PT, R159, UR71, !P0 ;  /* 0x000000479f007c0c */ /* 0x000fe2000c741270 */
[----:B------:R-:W1:Y:S01]  /*906e0*/  LDCU UR68, c[0x0][0x398] ;  /* 0x00007300ff4477ac */ /* 0x000e620008000800 */
[----:B------:R-:W1:Y:S07]  /*906f0*/  LDCU UR71, c[0x0][0x398] ;  /* 0x00007300ff4777ac */ /* 0x000e6e0008000800 */
        /* <DEDUP_REMOVED lines=17> */
[----:B------:R-:W-:Y:S02]  /*90810*/  LOP3.LUT R101, R101, 0xffffffbf, RZ, 0xc0, !PT ;  /* 0xffffffbf65657812 */ /* 0x000fe400078ec0ff */
[----:B---3--:R-:W-:Y:S01]  /*90820*/  ISETP.LT.AND P0, PT, R161, UR38, !P0 ;  /* 0x00000026a1007c0c */ /* 0x008fe2000c701270 */
[----:B------:R-:W3:Y:S01]  /*90830*/  LDCU.64 UR38, c[0x0][0x398] ;  /* 0x00007300ff2677ac */ /* 0x000ee20008000a00 */
[----:B------:R-:W-:-:S04]  /*90840*/  @P2 LOP3.LUT R101, R101, 0x40, RZ, 0xfc, !PT ;  /* 0x0000004065652812 */ /* 0x000fc800078efcff */
[----:B------:R-:W-:-:S04]  /*90850*/  LOP3.LUT R101, R101, 0xffffffdf, RZ, 0xc0, !PT ;  /* 0xffffffdf65657812 */ /* 0x000fc800078ec0ff */
[----:B------:R-:W-:-:S04]  /*90860*/  @P1 LOP3.LUT R101, R101, 0x20, RZ, 0xfc, !PT ;  /* 0x0000002065651812 */ /* 0x000fc800078efcff */
[----:B------:R-:W-:-:S04]  /*90870*/  LOP3.LUT R101, R101, 0xffffffef, RZ, 0xc0, !PT ;  /* 0xffffffef65657812 */ /* 0x000fc800078ec0ff */
[----:B------:R-:W-:Y:S02]  /*90880*/  @P0 LOP3.LUT R101, R101, 0x10, RZ, 0xfc, !PT ;  /* 0x0000001065650812 */ /* 0x000fe400078efcff */
[----:B------:R-:W-:Y:S01]  /*90890*/  ISETP.GE.AND P0, PT, R142, UR37, PT ;  /* 0x000000258e007c0c */ /* 0x000fe2000bf06270 */
[----:B------:R-:W1:Y:S01]  /*908a0*/  LDCU UR37, c[0x0][0x398] ;  /* 0x00007300ff2577ac */ /* 0x000e620008000800 */
[----:B------:R-:W4:Y:S02]  /*908b0*/  LDL.LU R142, [R1+0x40b8] ;  /* 0x0040b800018e7983 */ /* 0x000f240000300800 */
[----:B---3--:R-:W-:Y:S01]  /*908c0*/  ISETP.LT.AND P1, PT, R157, UR38, !P0 ;  /* 0x000000269d007c0c */ /* 0x008fe2000c721270 */
[----:B------:R-:W3:Y:S01]  /*908d0*/  LDCU UR38, c[0x0][0x398] ;  /* 0x00007300ff2677ac */ /* 0x000ee20008000800 */
[----:B------:R-:W-:-:S11]  /*908e0*/  LOP3.LUT R101, R101, 0xfffffffe, RZ, 0xc0, !PT ;  /* 0xfffffffe65657812 */ /* 0x000fd600078ec0ff */
[----:B------:R-:W-:Y:S02]  /*908f0*/  @P1 LOP3.LUT R101, R101, 0x1, RZ, 0xfc, !PT ;  /* 0x0000000165651812 */ /* 0x000fe400078efcff */
[----:B---3--:R-:W-:Y:S01]  /*90900*/  ISETP.LT.AND P1, PT, R160, UR38, !P0 ;  /* 0x00000026a0007c0c */ /* 0x008fe2000c721270 */
[----:B------:R-:W3:Y:S01]  /*90910*/  LDCU UR38, c[0x0][0x398] ;  /* 0x00007300ff2677ac */ /* 0x000ee20008000800 */
[----:B-1----:R-:W-:Y:S02]  /*90920*/  ISETP.LT.AND P3, PT, R159, UR37, !P0 ;  /* 0x000000259f007c0c */ /* 0x002fe4000c761270 */
[----:B------:R-:W-:Y:S02]  /*90930*/  LOP3.LUT R101, R101, 0xfffffff7, RZ, 0xc0, !PT ;  /* 0xfffffff765657812 */ /* 0x000fe400078ec0ff */
[----:B------:R-:W-:Y:S01]  /*90940*/  ISETP.LT.AND P2, PT, R158, UR36, !P0 ;  /* 0x000000249e007c0c */ /* 0x000fe2000c741270 */
[----:B------:R-:W1:Y:S06]  /*90950*/  LDCU.64 UR36, c[0x0][0x398] ;  /* 0x00007300ff2477ac */ /* 0x000e6c0008000a00 */
[----:B------:R-:W-:-:S02]  /*90960*/  @P1 LOP3.LUT R101, R101, 0x8, RZ, 0xfc, !PT ;  /* 0x0000000865651812 */ /* 0x000fc400078efcff */
        /* <DEDUP_REMOVED lines=8> */
[----:B------:R-:W-:Y:S02]  /*909f0*/  @P1 LOP3.LUT R100, R100, 0x80000000, RZ, 0xfc, !PT ;  /* 0x8000000064641812 */ /* 0x000fe400078efcff */
[----:B------:R-:W-:Y:S01]  /*90a00*/  ISETP.LT.AND P2, PT, R162, UR76, !P0 ;  /* 0x0000004ca2007c0c */ /* 0x000fe2000c741270 */
[----:B------:R-:W1:Y:S01]  /*90a10*/  LDCU UR76, c[0x0][0x398] ;  /* 0x00007300ff4c77ac */ /* 0x000e620008000800 */
[----:B------:R-:W-:-:S02]  /*90a20*/  ISETP.LT.AND P1, PT, R161, UR75, !P0 ;  /* 0x0000004ba1007c0c */ /* 0x000fc4000c721270 */
[----:B------:R-:W-:Y:S01]  /*90a30*/  LOP3.LUT R100, R100, 0xbfffffff, RZ, 0xc0, !PT ;  /* 0xbfffffff64647812 */ /* 0x000fe200078ec0ff */
[----:B------:R-:W1:Y:S01]  /*90a40*/  LDCU UR75, c[0x0][0x398] ;  /* 0x00007300ff4b77ac */ /* 0x000e620008000800 */
[----:B--2---:R-:W-:Y:S01]  /*90a50*/  ISETP.GE.AND P0, PT, R0, UR47, PT ;  /* 0x0000002f00007c0c */ /* 0x004fe2000bf06270 */
[----:B------:R-:W2:Y:S01]  /*90a60*/  LDCU UR47, c[0x0][0x398] ;  /* 0x00007300ff2f77ac */ /* 0x000ea20008000800 */
[----:B------:R-:W2:Y:S01]  /*90a70*/  LDL.LU R0, [R1+0x40bc] ;  /* 0x0040bc0001007983 */ /* 0x000ea20000300800 */
        /* <DEDUP_REMOVED lines=11> */
[----:B---3--:R-:W-:Y:S02]  /*90b30*/  ISETP.LT.AND P3, PT, R159, UR38, !P0 ;  /* 0x000000269f007c0c */ /* 0x008fe4000c761270 */
[----:B------:R-:W-:-:S04]  /*90b40*/  LOP3.LUT R100, R100, 0xf7ffffff, RZ, 0xc0, !PT ;  /* 0xf7ffffff64647812 */ /* 0x000fc800078ec0ff */
[----:B------:R-:W-:Y:S02]  /*90b50*/  @P1 LOP3.LUT R100, R100, 0x8000000, RZ, 0xfc, !PT ;  /* 0x0800000064641812 */ /* 0x000fe400078efcff */
[----:B------:R-:W-:Y:S01]  /*90b60*/  ISETP.LT.AND P2, PT, R158, UR71, !P0 ;  /* 0x000000479e007c0c */ /* 0x000fe2000c741270 */
[----:B------:R-:W3:Y:S01]  /*90b70*/  LDCU UR71, c[0x0][0x398] ;  /* 0x00007300ff4777ac */ /* 0x000ee20008000800 */
[----:B------:R-:W-:-:S04]  /*90b80*/  LOP3.LUT R100, R100, 0xfbffffff, RZ, 0xc0, !PT ;  /* 0xfbffffff64647812 */ /* 0x000fc800078ec0ff */
[----:B------:R-:W-:Y:S02]  /*90b90*/  @P3 LOP3.LUT R100, R100, 0x4000000, RZ, 0xfc, !PT ;  /* 0x0400000064643812 */ /* 0x000fe400078efcff */
[----:B------:R-:W-:Y:S01]  /*90ba0*/  ISETP.LT.AND P1, PT, R156, UR34, !P0 ;  /* 0x000000229c007c0c */ /* 0x000fe2000c721270 */
[----:B------:R-:W1:Y:S01]  /*90bb0*/  LDCU UR34, c[0x0][0x398] ;  /* 0x00007300ff2277ac */ /* 0x000e620008000800 */
[----:B------:R-:W-:-:S04]  /*90bc0*/  LOP3.LUT R100, R100, 0xfdffffff, RZ, 0xc0, !PT ;  /* 0xfdffffff64647812 */ /* 0x000fc800078ec0ff */
[----:B------:R-:W-:Y:S02]  /*90bd0*/  @P2 LOP3.LUT R100, R100, 0x2000000, RZ, 0xfc, !PT ;  /* 0x0200000064642812 */ /* 0x000fe400078efcff */
[----:B------:R-:W-:Y:S02]  /*90be0*/  ISETP.LT.AND P3, PT, R143, UR33, !P0 ;  /* 0x000000218f007c0c */ /* 0x000fe4000c761270 */
[----:B------:R-:W-:Y:S02]  /*90bf0*/  LOP3.LUT R100, R100, 0xff7fffff, RZ, 0xc0, !PT ;  /* 0xff7fffff64647812 */ /* 0x000fe400078ec0ff */
[----:B------:R-:W-:Y:S01]  /*90c00*/  ISETP.LT.AND P2, PT, R162, UR32, !P0 ;  /* 0x00000020a2007c0c */ /* 0x000fe2000c741270 */
[----:B------:R-:W1:Y:S01]  /*90c10*/  LDCU.64 UR32, c[0x0][0x398] ;  /* 0x00007300ff2077ac */ /* 0x000e620008000a00 */
[----:B------:R-:W-:-:S04]  /*90c20*/  @P1 LOP3.LUT R100, R100, 0x800000, RZ, 0xfc, !PT ;  /* 0x0080000064641812 */ /* 0x000fc800078efcff */
[----:B------:R-:W-:-:S04]  /*90c30*/  LOP3.LUT R100, R100, 0xffbfffff, RZ, 0xc0, !PT ;  /* 0xffbfffff64647812 */ /* 0x000fc800078ec0ff */
[----:B------:R-:W-:Y:S02]  /*90c40*/  @P3 LOP3.LUT R100, R100, 0x400000, RZ, 0xfc, !PT ;  /* 0x0040000064643812 */ /* 0x000fe400078efcff */
[----:B------:R-:W-:Y:S02]  /*90c50*/  ISETP.LT.AND P1, PT, R161, UR31, !P0 ;  /* 0x0000001fa1007c0c */ /* 0x000fe4000c721270 */
[----:B------:R-:W-:Y:S02]  /*90c60*/  LOP3.LUT R100, R100, 0xffdfffff, RZ, 0xc0, !PT ;  /* 0xffdfffff64647812 */ /* 0x000fe400078ec0ff */
[----:B----4-:R-:W-:Y:S01]  /*90c70*/  ISETP.GE.AND P0, PT, R142, UR39, PT ;  /* 0x000000278e007c0c */ /* 0x010fe2000bf06270 */
[----:B------:R-:W4:Y:S01]  /*90c80*/  LDCU.64 UR38, c[0x0][0x398] ;  /* 0x00007300ff2677ac */ /* 0x000f220008000a00 */
[----:B------:R-:W-:Y:S01]  /*90c90*/  @P2 LOP3.LUT R100, R100, 0x200000, RZ, 0xfc, !PT ;  /* 0x0020000064642812 */ /* 0x000fe200078efcff */
[----:B------:R-:W3:Y:S01]  /*90ca0*/  LDL.LU R142, [R1+0x40c0] ;  /* 0x0040c000018e7983 */ /* 0x000ee20000300800 */
        /* <DEDUP_REMOVED lines=20> */
[----:B------:R-:W-:Y:S02]  /*90df0*/  LOP3.LUT R100, R100, 0xffff7fff, RZ, 0xc0, !PT ;  /* 0xffff7fff64647812 */ /* 0x000fe400078ec0ff */
[----:B------:R-:W-:Y:S02]  /*90e00*/  ISETP.LT.AND P3, PT, R143, UR25, !P0 ;  /* 0x000000198f007c0c */ /* 0x000fe4000c761270 */
[----:B------:R-:W-:Y:S02]  /*90e10*/  @P1 LOP3.LUT R100, R100, 0x8000, RZ, 0xfc, !PT ;  /* 0x0000800064641812 */ /* 0x000fe400078efcff */
[----:B------:R-:W-:Y:S01]  /*90e20*/  ISETP.LT.AND P2, PT, R162, UR24, !P0 ;  /* 0x00000018a2007c0c */ /* 0x000fe2000c741270 */
[----:B------:R-:W1:Y:S01]  /*90e30*/  LDCU.64 UR24, c[0x0][0x398] ;  /* 0x00007300ff1877ac */ /* 0x000e620008000a00 */
[----:B------:R-:W-:Y:S02]  /*90e40*/  ISETP.LT.AND P1, PT, R161, UR27, !P0 ;  /* 0x0000001ba1007c0c */ /* 0x000fe4000c721270 */
        /* <DEDUP_REMOVED lines=8> */
[----:B-1----:R-:W-:Y:S02]  /*90ed0*/  ISETP.LT.AND P2, PT, R157, UR24, !P0 ;  /* 0x000000189d007c0c */ /* 0x002fe4000c741270 */
        /* <DEDUP_REMOVED lines=26> */
[----:B------:R-:W2:Y:S01]  /*91080*/  LDCU UR22, c[0x0][0x398] ;  /* 0x00007300ff1677ac */ /* 0x000ea20008000800 */
[----:B------:R-:W-:-:S04]  /*91090*/  LOP3.LUT R100, R100, 0xffffffdf, RZ, 0xc0, !PT ;  /* 0xffffffdf64647812 */ /* 0x000fc800078ec0ff */
[----:B------:R-:W-:Y:S02]  /*910a0*/  @P2 LOP3.LUT R100, R100, 0x20, RZ, 0xfc, !PT ;  /* 0x0000002064642812 */ /* 0x000fe400078efcff */
[----:B---3--:R-:W-:Y:S01]  /*910b0*/  ISETP.GE.AND P0, PT, R142, UR33, PT ;  /* 0x000000218e007c0c */ /* 0x008fe2000bf06270 */
[----:B------:R-:W3:Y:S01]  /*910c0*/  LDCU UR33, c[0x0][0x398] ;  /* 0x00007300ff2177ac */ /* 0x000ee20008000800 */
[----:B------:R-:W-:Y:S02]  /*910d0*/  LOP3.LUT R100, R100, 0xffffffef, RZ, 0xc0, !PT ;  /* 0xffffffef64647812 */ /* 0x000fe400078ec0ff */
[----:B-1----:R-:W-:Y:S01]  /*910e0*/  ISETP.LT.AND P2, PT, R157, UR18, !P0 ;  /* 0x000000129d007c0c */ /* 0x002fe2000c741270 */
[----:B------:R-:W1:Y:S01]  /*910f0*/  LDCU UR18, c[0x0][0x398] ;  /* 0x00007300ff1277ac */ /* 0x000e620008000800 */
[----:B------:R-:W-:Y:S02]  /*91100*/  @P1 LOP3.LUT R100, R100, 0x10, RZ, 0xfc, !PT ;  /* 0x0000001064641812 */ /* 0x000fe400078efcff */
[----:B------:R-:W-:-:S02]  /*91110*/  ISETP.LT.AND P1, PT, R160, UR7, !P0 ;  /* 0x00000007a0007c0c */ /* 0x000fc4000c721270 */
[----:B------:R-:W-:Y:S02]  /*91120*/  LOP3.LUT R100, R100, 0xfffffffe, RZ, 0xc0, !PT ;  /* 0xfffffffe64647812 */ /* 0x000fe400078ec0ff */
[----:B------:R-:W-:Y:S01]  /*91130*/  ISETP.LT.AND P3, PT, R159, UR6, !P0 ;  /* 0x000000069f007c0c */ /* 0x000fe2000c761270 */
[----:B------:R-:W1:Y:S04]  /*91140*/  LDCU.64 UR6, c[0x0][0x398] ;  /* 0x00007300ff0677ac */ /* 0x000e680008000a00 */
        /* <DEDUP_REMOVED lines=8> */
[----:B------:R-:W-:-:S04]  /*911d0*/  @P3 LOP3.LUT R100, R100, 0x4, RZ, 0xfc, !PT ;  /* 0x0000000464643812 */ /* 0x000fc800078efcff */
[----:B------:R-:W-:Y:S02]  /*911e0*/  LOP3.LUT R100, R100, 0xfffffffd, RZ, 0xc0, !PT ;  /* 0xfffffffd64647812 */ /* 0x000fe400078ec0ff */
[----:B------:R-:W-:Y:S01]  /*911f0*/  ISETP.LT.AND P3, PT, R143, UR12, !P0 ;  /* 0x0000000c8f007c0c */ /* 0x000fe2000c761270 */
[----:B------:R-:W1:Y:S01]  /*91200*/  LDCU UR12, c[0x0][0x398] ;  /* 0x00007300ff0c77ac */ /* 0x000e620008000800 */
[----:B------:R-:W-:Y:S02]  /*91210*/  @P2 LOP3.LUT R100, R100, 0x2, RZ, 0xfc, !PT ;  /* 0x0000000264642812 */ /* 0x000fe400078efcff */
[----:B------:R-:W-:Y:S02]  /*91220*/  @P1 LOP3.LUT R99, R99, 0x80000000, RZ, 0xfc, !PT ;  /* 0x8000000063631812 */ /* 0x000fe400078efcff */
[----:B------:R-:W-:Y:S02]  /*91230*/  ISETP.LT.AND P2, PT, R162, UR9, !P0 ;  /* 0x00000009a2007c0c */ /* 0x000fe4000c741270 */
[----:B------:R-:W-:Y:S01]  /*91240*/  ISETP.LT.AND P1, PT, R161, UR8, !P0 ;  /* 0x00000008a1007c0c */ /* 0x000fe2000c721270 */
[----:B------:R-:W1:Y:S01]  /*91250*/  LDCU.64 UR8, c[0x0][0x398] ;  /* 0x00007300ff0877ac */ /* 0x000e620008000a00 */
[----:B--2---:R-:W-:Y:S01]  /*91260*/  ISETP.GE.AND P0, PT, R0, UR25, PT ;  /* 0x0000001900007c0c */ /* 0x004fe2000bf06270 */
[----:B------:R-:W2:Y:S01]  /*91270*/  LDCU.64 UR24, c[0x0][0x398] ;  /* 0x00007300ff1877ac */ /* 0x000ea20008000a00 */
[----:B------:R-:W2:Y:S01]  /*91280*/  LDL.LU R0, [R1+0x40c8] ;  /* 0x0040c80001007983 */ /* 0x000ea20000300800 */
[----:B------:R-:W-:-:S04]  /*91290*/  LOP3.LUT R99, R99, 0xbfffffff, RZ, 0xc0, !PT ;  /* 0xbfffffff63637812 */ /* 0x000fc800078ec0ff */
[----:B------:R-:W-:-:S04]  /*912a0*/  @P3 LOP3.LUT R99, R99, 0x40000000, RZ, 0xfc, !PT ;  /* 0x4000000063633812 */ /* 0x000fc800078efcff */
[----:B------:R-:W-:-:S04]  /*912b0*/  LOP3.LUT R99, R99, 0xdfffffff, RZ, 0xc0, !PT ;  /* 0xdfffffff63637812 */ /* 0x000fc800078ec0ff */
[----:B------:R-:W-:-:S04]  /*912c0*/  @P2 LOP3.LUT R99, R99, 0x20000000, RZ, 0xfc, !PT ;  /* 0x2000000063632812 */ /* 0x000fc800078efcff */
[----:B------:R-:W-:-:S04]  /*912d0*/  LOP3.LUT R99, R99, 0xefffffff, RZ, 0xc0, !PT ;  /* 0xefffffff63637812 */ /* 0x000fc800078ec0ff */
[----:B------:R-:W-:Y:S02]  /*912e0*/  @P1 LOP3.LUT R99, R99, 0x10000000, RZ, 0xfc, !PT ;  /* 0x1000000063631812 */ /* 0x000fe400078efcff */
        /* <DEDUP_REMOVED lines=106> */
[----:B------:R-:W-:Y:S01]  /*91990*/  ISETP.LT.AND P2, PT, R159, UR60, !P0 ;  /* 0x0000003c9f007c0c */ /* 0x000fe2000c741270 */
[----:B------:R-:W1:Y:S01]  /*919a0*/  LDCU UR60, c[0x0][0x398] ;  /* 0x00007300ff3c77ac */ /* 0x000e620008000800 */
[----:B------:R-:W-:Y:S01]  /*919b0*/  LOP3.LUT R99, R99, 0xfffffff7, RZ, 0xc0, !PT ;  /* 0xfffffff763637812 */ /* 0x000fe200078ec0ff */
[----:B------:R-:W1:Y:S06]  /*919c0*/  LDCU UR24, c[0x0][0x398] ;  /* 0x00007300ff1877ac */ /* 0x000e6c0008000800 */
[----:B------:R-:W-:-:S02]  /*919d0*/  @P3 LOP3.LUT R99, R99, 0x8, RZ, 0xfc, !PT ;  /* 0x0000000863633812 */ /* 0x000fc400078efcff */
        /* <DEDUP_REMOVED lines=25> */
[----:B------:R-:W2:Y:S01]  /*91b70*/  LDCU UR17, c[0x0][0x398] ;  /* 0x00007300ff1177ac */ /* 0x000ea20008000800 */
[----:B------:R-:W2:Y:S02]  /*91b80*/  LDL.LU R0, [R1+0x40d8] ;  /* 0x0040d80001007983 */ /* 0x000ea40000300800 */
        /* <DEDUP_REMOVED lines=50> */
[----:B----4-:R-:W-:Y:S01]  /*91eb0*/  ISETP.LT.AND P2, PT, R143, UR69, !P0 ;  /* 0x000000458f007c0c */ /* 0x010fe2000c741270 */
[----:B------:R-:W4:Y:S01]  /*91ec0*/  LDCU UR69, c[0x0][0x398] ;  /* 0x00007300ff4577ac */ /* 0x000f220008000800 */
[----:B------:R-:W-:-:S04]  /*91ed0*/  LOP3.LUT R98, R98, 0xffff7fff, RZ, 0xc0, !PT ;  /* 0xffff7fff62627812 */ /* 0x000fc800078ec0ff */
[----:B------:R-:W-:Y:S02]  /*91ee0*/  @P3 LOP3.LUT R98, R98, 0x8000, RZ, 0xfc, !PT ;  /* 0x0000800062623812 */ /* 0x000fe400078efcff */
[----:B-1----:R-:W-:Y:S01]  /*91ef0*/  ISETP.LT.AND P1, PT, R162, UR37, !P0 ;  /* 0x00000025a2007c0c */ /* 0x002fe2000c721270 */
[----:B------:R-:W1:Y:S01]  /*91f00*/  LDCU UR37, c[0x0][0x398] ;  /* 0x00007300ff2577ac */ /* 0x000e620008000800 */
        /* <DEDUP_REMOVED lines=25> */
[----:B------:R-:W2:Y:S01]  /*920a0*/  LDCU.64 UR48, c[0x0][0x398] ;  /* 0x00007300ff3077ac */ /* 0x000ea20008000a00 */
        /* <DEDUP_REMOVED lines=30> */
[----:B----4-:R-:W-:Y:S02]  /*92290*/  ISETP.LT.AND P1, PT, R158, UR69, !P0 ;  /* 0x000000459e007c0c */ /* 0x010fe4000c721270 */
[----:B------:R-:W-:Y:S01]  /*922a0*/  LOP3.LUT R98, R98, 0xfffffffb, RZ, 0xc0, !PT ;  /* 0xfffffffb62627812 */ /* 0x000fe200078ec0ff */
[----:B------:R-:W4:Y:S03]  /*922b0*/  LDCU UR69, c[0x0][0x398] ;  /* 0x00007300ff4577ac */ /* 0x000f260008000800 */
[----:B------:R-:W-:-:S02]  /*922c0*/  @P2 LOP3.LUT R98, R98, 0x4, RZ, 0xfc, !PT ;  /* 0x0000000462622812 */ /* 0x000fc400078efcff */
[----:B-1----:R-:W-:Y:S01]  /*922d0*/  ISETP.LT.AND P2, PT, R143, UR60, !P0 ;  /* 0x0000003c8f007c0c */ /* 0x002fe2000c741270 */
        /* <DEDUP_REMOVED lines=48> */
[----:B------:R-:W-:-:S04]  /*925e0*/  @P0 LOP3.LUT R97, R97, 0x100000, RZ, 0xfc, !PT ;  /* 0x0010000061610812 */ /* 0x000fc800078efcff */
[----:B------:R-:W-:Y:S02]  /*925f0*/  LOP3.LUT R97, R97, 0xfffeffff, RZ, 0xc0, !PT ;  /* 0xfffeffff61617812 */ /* 0x000fe400078ec0ff */
[----:B--2---:R-:W-:Y:S01]  /*92600*/  ISETP.GE.AND P0, PT, R0, UR49, PT ;  /* 0x0000003100007c0c */ /* 0x004fe2000bf06270 */
[----:B------:R-:W2:Y:S01]  /*92610*/  LDCU.64 UR48, c[0x0][0x398] ;  /* 0x00007300ff3077ac */ /* 0x000ea20008000a00 */
[----:B------:R-:W2:Y:S02]  /*92620*/  LDL.LU R0, [R1+0x40f0] ;  /* 0x0040f00001007983 */ /* 0x000ea40000300800 */
[----:B------:R-:W-:Y:S01]  /*92630*/  ISETP.LT.AND P1, PT, R157, UR46, !P0 ;  /* 0x0000002e9d007c0c */ /* 0x000fe2000c721270 */
[----:B------:R-:W1:Y:S01]  /*92640*/  LDCU UR46, c[0x0][0x398] ;  /* 0x00007300ff2e77ac */ /* 0x000e620008000800 */
[----:B------:R-:W-:Y:S02]  /*92650*/  ISETP.LT.AND P3, PT, R160, UR73, !P0 ;  /* 0x00000049a0007c0c */ /* 0x000fe4000c761270 */
[----:B------:R-:W-:Y:S01]  /*92660*/  ISETP.LT.AND P2, PT, R159, UR74, !P0 ;  /* 0x0000004a9f007c0c */ /* 0x000fe2000c741270 */
[----:B------:R-:W1:Y:S01]  /*92670*/  LDCU UR73, c[0x0][0x398] ;  /* 0x00007300ff4977ac */ /* 0x000e620008000800 */
[----:B------:R-:W1:Y:S07]  /*92680*/  LDCU UR74, c[0x0][0x398] ;  /* 0x00007300ff4a77ac */ /* 0x000e6e0008000800 */
        /* <DEDUP_REMOVED lines=25> */
[----:B---3--:R-:W-:Y:S01]  /*92820*/  ISETP.GE.AND P0, PT, R142, UR39, PT ;  /* 0x000000278e007c0c */ /* 0x008fe2000bf06270 */
[----:B------:R-:W3:Y:S01]  /*92830*/  LDCU.64 UR38, c[0x0][0x398] ;  /* 0x00007300ff2677ac */ /* 0x000ee20008000a00 */
[----:B------:R-:W4:Y:S02]  /*92840*/  LDL.LU R142, [R1+0x40f4] ;  /* 0x0040f400018e7983 */ /* 0x000f240000300800 */
[----:B--2---:R-:W-:Y:S01]  /*92850*/  ISETP.LT.AND P2, PT, R157, UR48, !P0 ;  /* 0x000000309d007c0c */ /* 0x004fe2000c741270 */
[----:B------:R-:W2:Y:S01]  /*92860*/  LDCU UR48, c[0x0][0x398] ;  /* 0x00007300ff3077ac */ /* 0x000ea20008000800 */
[----:B------:R-:W-:Y:S02]  /*92870*/  ISETP.LT.AND P1, PT, R160, UR72, !P0 ;  /* 0x00000048a0007c0c */ /* 0x000fe4000c721270 */
[----:B------:R-:W-:Y:S01]  /*92880*/  LOP3.LUT R97, R97, 0xfffffeff, RZ, 0xc0, !PT ;  /* 0xfffffeff61617812 */ /* 0x000fe200078ec0ff */
[----:B------:R-:W2:Y:S01]  /*92890*/  LDCU UR72, c[0x0][0x398] ;  /* 0x00007300ff4877ac */ /* 0x000ea20008000800 */
[----:B-1----:R-:W-:Y:S01]  /*928a0*/  ISETP.LT.AND P3, PT, R159, UR73, !P0 ;  /* 0x000000499f007c0c */ /* 0x002fe2000c761270 */
        /* <DEDUP_REMOVED lines=16> */
[----:B------:R-:W-:Y:S02]  /*929b0*/  ISETP.LT.AND P2, PT, R162, UR6, !P0 ;  /* 0x00000006a2007c0c */ /* 0x000fe4000c741270 */
[----:B------:R-:W-:Y:S01]  /*929c0*/  ISETP.LT.AND P1, PT, R161, UR5, !P0 ;  /* 0x00000005a1007c0c */ /* 0x000fe2000c721270 */
[----:B------:R-:W1:Y:S01]  /*929d0*/  LDCU UR5, c[0x0][0x398] ;  /* 0x00007300ff0577ac */ /* 0x000e620008000800 */
[----:B------:R-:W-:-:S05]  /*929e0*/  LOP3.LUT R97, R97, 0xffffffbf, RZ, 0xc0, !PT ;  /* 0xffffffbf61617812 */ /* 0x000fca00078ec0ff */
[----:B------:R-:W-:-:S04]  /*929f0*/  @P3 LOP3.LUT R97, R97, 0x40, RZ, 0xfc, !PT ;  /* 0x0000004061613812 */ /* 0x000fc800078efcff */
[----:B------:R-:W-:-:S04]  /*92a00*/  LOP3.LUT R97, R97, 0xffffffdf, RZ, 0xc0, !PT ;  /* 0xffffffdf61617812 */ /* 0x000fc800078ec0ff */
[----:B------:R-:W-:Y:S02]  /*92a10*/  @P2 LOP3.LUT R97, R97, 0x20, RZ, 0xfc, !PT ;  /* 0x0000002061612812 */ /* 0x000fe400078efcff */
[----:B------:R-:W-:Y:S01]  /*92a20*/  ISETP.GE.AND P0, PT, R0, UR47, PT ;  /* 0x0000002f00007c0c */ /* 0x000fe2000bf06270 */
[----:B------:R-:W1:Y:S01]  /*92a30*/  LDCU UR47, c[0x0][0x398] ;  /* 0x00007300ff2f77ac */ /* 0x000e620008000800 */
[----:B------:R-:W2:Y:S01]  /*92a40*/  LDL.LU R0, [R1+0x40f8] ;  /* 0x0040f80001007983 */ /* 0x000ea20000300800 */
[----:B------:R-:W-:-:S04]  /*92a50*/  LOP3.LUT R97, R97, 0xffffffef, RZ, 0xc0, !PT ;  /* 0xffffffef61617812 */ /* 0x000fc800078ec0ff */
[----:B------:R-:W-:Y:S02]  /*92a60*/  @P1 LOP3.LUT R97, R97, 0x10, RZ, 0xfc, !PT ;  /* 0x0000001061611812 */ /* 0x000fe400078efcff */
[----:B---3--:R-:W-:Y:S01]  /*92a70*/  ISETP.LT.AND P1, PT, R157, UR38, !P0 ;  /* 0x000000269d007c0c */ /* 0x008fe2000c721270 */
[----:B------:R-:W3:Y:S01]  /*92a80*/  LDCU UR38, c[0x0][0x398] ;  /* 0x00007300ff2677ac */ /* 0x000ee20008000800 */
        /* <DEDUP_REMOVED lines=8> */
[----:B------:R-:W-:Y:S02]  /*92b10*/  ISETP.LT.AND P3, PT, R156, UR15, !P0 ;  /* 0x0000000f9c007c0c */ /* 0x000fe4000c761270 */
[----:B------:R-:W-:Y:S01]  /*92b20*/  ISETP.LT.AND P1, PT, R158, UR75, !P0 ;  /* 0x0000004b9e007c0c */ /* 0x000fe2000c721270 */
[----:B------:R-:W1:Y:S01]  /*92b30*/  LDCU UR75, c[0x0][0x398] ;  /* 0x00007300ff4b77ac */ /* 0x000e620008000800 */
[----:B------:R-:W-:-:S04]  /*92b40*/  LOP3.LUT R97, R97, 0xfffffffb, RZ, 0xc0, !PT ;  /* 0xfffffffb61617812 */ /* 0x000fc800078ec0ff */
[----:B------:R-:W-:Y:S02]  /*92b50*/  @P2 LOP3.LUT R97, R97, 0x4, RZ, 0xfc, !PT ;  /* 0x0000000461612812 */ /* 0x000fe400078efcff */
[----:B------:R-:W-:Y:S01]  /*92b60*/  ISETP.LT.AND P2, PT, R143, UR14, !P0 ;  /* 0x0000000e8f007c0c */ /* 0x000fe2000c741270 */
[----:B------:R-:W1:Y:S01]  /*92b70*/  LDCU.64 UR14, c[0x0][0x398] ;  /* 0x00007300ff0e77ac */ /* 0x000e620008000a00 */
[----:B------:R-:W-:Y:S02]  /*92b80*/  LOP3.LUT R97, R97, 0xfffffffd, RZ, 0xc0, !PT ;  /* 0xfffffffd61617812 */ /* 0x000fe400078ec0ff */
[----:B------:R-:W-:Y:S02]  /*92b90*/  @P3 LOP3.LUT R96, R96, 0x80000000, RZ, 0xfc, !PT ;  /* 0x8000000060603812 */ /* 0x000fe400078efcff */
[----:B------:R-:W-:Y:S02]  /*92ba0*/  @P1 LOP3.LUT R97, R97, 0x2, RZ, 0xfc, !PT ;  /* 0x0000000261611812 */ /* 0x000fe400078efcff */
[----:B------:R-:W-:-:S02]  /*92bb0*/  ISETP.LT.AND P1, PT, R162, UR13, !P0 ;  /* 0x0000000da2007c0c */ /* 0x000fc4000c721270 */
        /* <DEDUP_REMOVED lines=8> */
[----:B----4-:R-:W-:Y:S01]  /*92c40*/  ISETP.GE.AND P0, PT, R142, UR49, PT ;  /* 0x000000318e007c0c */ /* 0x010fe2000bf06270 */
[----:B------:R-:W4:Y:S01]  /*92c50*/  LDCU UR49, c[0x0][0x398] ;  /* 0x00007300ff3177ac */ /* 0x000f220008000800 */
[----:B------:R-:W3:Y:S02]  /*92c60*/  LDL.LU R142, [R1+0x40fc] ;  /* 0x0040fc00018e7983 */ /* 0x000ee40000300800 */
[----:B-1----:R-:W-:Y:S01]  /*92c70*/  ISETP.LT.AND P2, PT, R156, UR12, !P0 ;  /* 0x0000000c9c007c0c */ /* 0x002fe2000c741270 */
[----:B------:R-:W1:Y:S01]  /*92c80*/  LDCU UR12, c[0x0][0x398] ;  /* 0x00007300ff0c77ac */ /* 0x000e620008000800 */
[----:B------:R-:W-:Y:S02]  /*92c90*/  ISETP.LT.AND P1, PT, R160, UR11, !P0 ;  /* 0x0000000ba0007c0c */ /* 0x000fe4000c721270 */
[----:B------:R-:W-:-:S02]  /*92ca0*/  LOP3.LUT R96, R96, 0xff7fffff, RZ, 0xc0, !PT ;  /* 0xff7fffff60607812 */ /* 0x000fc400078ec0ff */
[----:B------:R-:W-:Y:S01]  /*92cb0*/  ISETP.LT.AND P3, PT, R159, UR10, !P0 ;  /* 0x0000000a9f007c0c */ /* 0x000fe2000c761270 */
[----:B------:R-:W1:Y:S06]  /*92cc0*/  LDCU.64 UR10, c[0x0][0x398] ;  /* 0x00007300ff0a77ac */ /* 0x000e6c0008000a00 */
[----:B------:R-:W-:-:S04]  /*92cd0*/  @P2 LOP3.LUT R96, R96, 0x800000, RZ, 0xfc, !PT ;  /* 0x0080000060602812 */ /* 0x000fc800078efcff */
        /* <DEDUP_REMOVED lines=15> */
[----:B------:R-:W1:Y:S01]  /*92dd0*/  LDCU.64 UR6, c[0x0][0x398] ;  /* 0x00007300ff0677ac */ /* 0x000e620008000a00 */
[----:B------:R-:W-:-:S05]  /*92de0*/  LOP3.LUT R96, R96, 0xffbfffff, RZ, 0xc0, !PT ;  /* 0xffbfffff60607812 */ /* 0x000fca00078ec0ff */
[----:B------:R-:W-:-:S04]  /*92df0*/  @P3 LOP3.LUT R96, R96, 0x400000, RZ, 0xfc, !PT ;  /* 0x0040000060603812 */ /* 0x000fc800078efcff */
[----:B------:R-:W-:-:S04]  /*92e00*/  LOP3.LUT R96, R96, 0xffdfffff, RZ, 0xc0, !PT ;  /* 0xffdfffff60607812 */ /* 0x000fc800078ec0ff */
[----:B------:R-:W-:-:S04]  /*92e10*/  @P2 LOP3.LUT R96, R96, 0x200000, RZ, 0xfc, !PT ;  /* 0x0020000060602812 */ /* 0x000fc800078efcff */
[----:B------:R-:W-:Y:S02]  /*92e20*/  LOP3.LUT R96, R96, 0xffefffff, RZ, 0xc0, !PT ;  /* 0xffefffff60607812 */ /* 0x000fe400078ec0ff */
[----:B--2---:R-:W-:Y:S01]  /*92e30*/  ISETP.GE.AND P0, PT, R0, UR39, PT ;  /* 0x0000002700007c0c */ /* 0x004fe2000bf06270 */
[----:B------:R-:W2:Y:S01]  /*92e40*/  LDCU UR39, c[0x0][0x398] ;  /* 0x00007300ff2777ac */ /* 0x000ea20008000800 */
[----:B------:R-:W2:Y:S01]  /*92e50*/  LDL.LU R0, [R1+0x4100] ;  /* 0x0041000001007983 */ /* 0x000ea20000300800 */
[----:B------:R-:W-:Y:S02]  /*92e60*/  @P1 LOP3.LUT R96, R96, 0x100000, RZ, 0xfc, !PT ;  /* 0x0010000060601812 */ /* 0x000fe400078efcff */
[----:B-1----:R-:W-:Y:S01]  /*92e70*/  ISETP.LT.AND P1, PT, R157, UR6, !P0 ;  /* 0x000000069d007c0c */ /* 0x002fe2000c721270 */
[----:B------:R-:W1:Y:S01]  /*92e80*/  LDCU UR6, c[0x0][0x398] ;  /* 0x00007300ff0677ac */ /* 0x000e620008000800 */
[----:B------:R-:W-:Y:S02]  /*92e90*/  ISETP.LT.AND P3, PT, R160, UR22, !P0 ;  /* 0x00000016a0007c0c */ /* 0x000fe4000c761270 */
        /* <DEDUP_REMOVED lines=20> */
[----:B------:R-:W-:Y:S02]  /*92fe0*/  LOP3.LUT R96, R96, 0xffffbfff, RZ, 0xc0, !PT ;  /* 0xffffbfff60607812 */ /* 0x000fe400078ec0ff */
[----:B------:R-:W-:Y:S01]  /*92ff0*/  ISETP.LT.AND P0, PT, R161, UR9, !P0 ;  /* 0x00000009a1007c0c */ /* 0x000fe2000c701270 */
[----:B------:R-:W1:Y:S01]  /*93000*/  LDCU.64 UR8, c[0x0][0x398] ;  /* 0x00007300ff0877ac */ /* 0x000e620008000a00 */
[----:B------:R-:W-:-:S04]  /*93010*/  @P2 LOP3.LUT R96, R96, 0x4000, RZ, 0xfc, !PT ;  /* 0x0000400060602812 */ /* 0x000fc800078efcff */
[----:B------:R-:W-:-:S04]  /*93020*/  LOP3.LUT R96, R96, 0xffffdfff, RZ, 0xc0, !PT ;  /* 0xffffdfff60607812 */ /* 0x000fc800078ec0ff */
[----:B------:R-:W-:-:S04]  /*93030*/  @P1 LOP3.LUT R96, R96, 0x2000, RZ, 0xfc, !PT ;  /* 0x0000200060601812 */ /* 0x000fc800078efcff */
[----:B------:R-:W-:-:S04]  /*93040*/  LOP3.LUT R96, R96, 0xffffefff, RZ, 0xc0, !PT ;  /* 0xffffefff60607812 */ /* 0x000fc800078ec0ff */
[----:B------:R-:W-:Y:S02]  /*93050*/  @P0 LOP3.LUT R96, R96, 0x1000, RZ, 0xfc, !PT ;  /* 0x0000100060600812 */ /* 0x000fe400078efcff */
[----:B---3--:R-:W-:Y:S01]  /*93060*/  ISETP.GE.AND P0, PT, R142, UR13, PT ;  /* 0x0000000d8e007c0c */ /* 0x008fe2000bf06270 */
[----:B------:R-:W3:Y:S01]  /*93070*/  LDCU UR13, c[0x0][0x398] ;  /* 0x00007300ff0d77ac */ /* 0x000ee20008000800 */
[----:B------:R-:W3:Y:S02]  /*93080*/  LDL.LU R142, [R1+0x4104] ;  /* 0x00410400018e7983 */ /* 0x000ee40000300800 */
        /* <DEDUP_REMOVED lines=65> */
[----:B------:R-:W3:Y:S03]  /*934a0*/  LDCU UR9, c[0x0][0x398] ;  /* 0x00007300ff0977ac */ /* 0x000ee60008000800 */
        /* <DEDUP_REMOVED lines=140> */
[----:B------:R-:W3:Y:S01]  /*93d70*/  LDCU UR35, c[0x0][0x398] ;  /* 0x00007300ff2377ac */ /* 0x000ee20008000800 */
[----:B------:R-:W-:-:S02]  /*93d80*/  LOP3.LUT R6, R6, 0xfeffffff, RZ, 0xc0, !PT ;  /* 0xfeffffff06067812 */ /* 0x000fc400078ec0ff */
        /* <DEDUP_REMOVED lines=13> */
[----:B---3--:R-:W-:Y:S01]  /*93e60*/  ISETP.LT.AND P2, PT, R143, UR35, !P0 ;  /* 0x000000238f007c0c */ /* 0x008fe2000c741270 */
[----:B------:R-:W3:Y:S01]  /*93e70*/  LDCU UR35, c[0x0][0x398] ;  /* 0x00007300ff2377ac */ /* 0x000ee20008000800 */
[----:B------:R-:W-:-:S04]  /*93e80*/  LOP3.LUT R6, R6, 0xff7fffff, RZ, 0xc0, !PT ;  /* 0xff7fffff06067812 */ /* 0x000fc800078ec0ff */
[----:B------:R-:W-:Y:S02]  /*93e90*/  @P3 LOP3.LUT R6, R6, 0x800000, RZ, 0xfc, !PT ;  /* 0x0080000006063812 */ /* 0x000fe400078efcff */
[----:B-1----:R-:W-:Y:S02]  /*93ea0*/  ISETP.LT.AND P1, PT, R162, UR39, !P0 ;  /* 0x00000027a2007c0c */ /* 0x002fe4000c721270 */
        /* <DEDUP_REMOVED lines=20> */
[----:B------:R-:W-:-:S04]  /*93ff0*/  LOP3.LUT R6, R6, 0xfffbffff, RZ, 0xc0, !PT ;  /* 0xfffbffff06067812 */ /* 0x000fc800078ec0ff */
[----:B------:R-:W-:Y:S02]  /*94000*/  @P1 LOP3.LUT R6, R6, 0x40000, RZ, 0xfc, !PT ;  /* 0x0004000006061812 */ /* 0x000fe400078efcff */
        /* <DEDUP_REMOVED lines=57> */
[----:B------:R-:W2:Y:S04]  /*943a0*/  LDL.LU R0, [R1+0x4124] ;  /* 0x0041240001007983 */ /* 0x000ea80000300800 */
[----:B------:R-:W3:Y:S01]  /*943b0*/  LDL R142, [R1+0x2ed4] ;  /* 0x002ed400018e7983 */ /* 0x000ee20000100800 */
[----:B------:R-:W-:Y:S01]  /*943c0*/  ISETP.LT.AND P1, PT, R157, UR36, !P0 ;  /* 0x000000249d007c0c */ /* 0x000fe2000c721270 */
[----:B------:R-:W1:Y:S01]  /*943d0*/  LDCU UR36, c[0x0][0x3b8] ;  /* 0x00007700ff2477ac */ /* 0x000e620008000800 */
[----:B------:R-:W-:-:S02]  /*943e0*/  ISETP.LT.AND P3, PT, R160, UR55, !P0 ;  /* 0x00000037a0007c0c */ /* 0x000fc4000c761270 */
        /* <DEDUP_REMOVED lines=30> */
[----:B------:R-:W2:Y:S01]  /*945d0*/  LDCU UR47, c[0x0][0x3b8] ;  /* 0x00007700ff2f77ac */ /* 0x000ea20008000800 */
[----:B---3--:R-:W-:Y:S02]  /*945e0*/  IMAD R0, R142, UR51, RZ ;  /* 0x000000338e007c24 */ /* 0x008fe4000f8e02ff */
[----:B------:R-:W-:Y:S01]  /*945f0*/  ISETP.LT.AND P1, PT, R157, UR38, !P0 ;  /* 0x000000269d007c0c */ /* 0x000fe2000c721270 */
[----:B------:R-:W3:Y:S02]  /*94600*/  LDCU UR38, c[0x0][0x3b8] ;  /* 0x00007700ff2677ac */ /* 0x000ee40008000800 */
[----:B------:R1:W-:Y:S01]  /*94610*/  STL [R1+0x2d28], R0 ;  /* 0x002d280001007387 */ /* 0x0003e20000100800 */
[----:B------:R-:W-:Y:S01]  /*94620*/  ISETP.LT.AND P3, PT, R160, UR74, !P0 ;  /* 0x0000004aa0007c0c */ /* 0x000fe2000c761270 */
[----:B------:R-:W2:Y:S01]  /*94630*/  LDCU UR51, c[0x0][0x3b8] ;  /* 0x00007700ff3377ac */ /* 0x000ea20008000800 */
[----:B------:R-:W-:Y:S01]  /*94640*/  ISETP.LT.AND P2, PT, R159, UR73, !P0 ;  /* 0x000000499f007c0c */ /* 0x000fe2000c741270 */
[----:B------:R-:W2:Y:S01]  /*94650*/  LDCU UR73, c[0x0][0x3b8] ;  /* 0x00007700ff4977ac */ /* 0x000ea20008000800 */
[----:B-1----:R-:W-:-:S05]  /*94660*/  VIADD R0, R0, UR50 ;  /* 0x0000003200007c36 */ /* 0x002fca0008000000 */
[----:B------:R-:W-:Y:S01]  /*94670*/  @P1 LOP3.LUT R5, R5, 0x1000000, RZ, 0xfc, !PT ;  /* 0x0100000005051812 */ /* 0x000fe200078efcff */
[----:B------:R-:W1:Y:S01]  /*94680*/  LDCU UR50, c[0x0][0x3b8] ;  /* 0x00007700ff3277ac */ /* 0x000e620008000800 */
[----:B------:R2:W-:Y:S02]  /*94690*/  STL [R1+0x2d24], R0 ;  /* 0x002d240001007387 */ /* 0x0005e40000100800 */
[----:B------:R-:W-:Y:S01]  /*946a0*/  LOP3.LUT R5, R5, 0xf7ffffff, RZ, 0xc0, !PT ;  /* 0xf7ffffff05057812 */ /* 0x000fe200078ec0ff */
[----:B------:R-:W1:Y:S01]  /*946b0*/  LDCU UR74, c[0x0][0x398] ;  /* 0x00007300ff4a77ac */ /* 0x000e620008000800 */
[----:B--2---:R-:W-:Y:S02]  /*946c0*/  VIADD R0, R0, UR46 ;  /* 0x0000002e00007c36 */ /* 0x004fe40008000000 */
[----:B------:R-:W-:Y:S01]  /*946d0*/  @P3 LOP3.LUT R5, R5, 0x8000000, RZ, 0xfc, !PT ;  /* 0x0800000005053812 */ /* 0x000fe200078efcff */
[----:B------:R-:W2:Y:S02]  /*946e0*/  LDCU UR46, c[0x0][0x3b8] ;  /* 0x00007700ff2e77ac */ /* 0x000ea40008000800 */
[----:B------:R4:W-:Y:S01]  /*946f0*/  STL [R1+0x2d20], R0 ;  /* 0x002d200001007387 */ /* 0x0009e20000100800 */
[----:B------:R-:W-:Y:S01]  /*94700*/  ISETP.LT.AND P1, PT, R158, UR72, !P0 ;  /* 0x000000489e007c0c */ /* 0x000fe2000c721270 */
[----:B------:R-:W1:Y:S01]  /*94710*/  LDCU UR72, c[0x0][0x3b8] ;  /* 0x00007700ff4877ac */ /* 0x000e620008000800 */
[----:B----4-:R-:W-:Y:S01]  /*94720*/  VIADD R0, R0, UR49 ;  /* 0x0000003100007c36 */ /* 0x010fe20008000000 */
[----:B------:R-:W-:Y:S01]  /*94730*/  LOP3.LUT R5, R5, 0xfbffffff, RZ, 0xc0, !PT ;  /* 0xfbffffff05057812 */ /* 0x000fe200078ec0ff */
[----:B------:R-:W4:Y:S03]  /*94740*/  LDCU UR49, c[0x0][0x3b8] ;  /* 0x00007700ff3177ac */ /* 0x000f260008000800 */
[----:B------:R1:W-:Y:S01]  /*94750*/  STL [R1+0x2cdc], R0 ;  /* 0x002cdc0001007387 */ /* 0x0003e20000100800 */
[----:B------:R-:W-:Y:S01]  /*94760*/  @P2 LOP3.LUT R5, R5, 0x4000000, RZ, 0xfc, !PT ;  /* 0x0400000005052812 */ /* 0x000fe200078efcff */
[----:B-1----:R-:W-:Y:S01]  /*94770*/  VIADD R0, R0, UR48 ;  /* 0x0000003000007c36 */ /* 0x002fe20008000000 */
[----:B------:R-:W-:Y:S01]  /*94780*/  ISETP.LT.AND P2, PT, R143, UR5, !P0 ;  /* 0x000000058f007c0c */ /* 0x000fe2000c741270 */
[----:B------:R-:W1:Y:S03]  /*94790*/  LDCU UR5, c[0x0][0x3b8] ;  /* 0x00007700ff0577ac */ /* 0x000e660008000800 */
[----:B------:R2:W-:Y:S01]  /*947a0*/  STL [R1+0x2b20], R0 ;  /* 0x002b200001007387 */ /* 0x0005e20000100800 */
[----:B------:R-:W-:Y:S01]  /*947b0*/  LOP3.LUT R5, R5, 0xfdffffff, RZ, 0xc0, !PT ;  /* 0xfdffffff05057812 */ /* 0x000fe200078ec0ff */
[----:B------:R-:W1:Y:S01]  /*947c0*/  LDCU UR48, c[0x0][0x3b8] ;  /* 0x00007700ff3077ac */ /* 0x000e620008000800 */
[----:B--2---:R-:W-:-:S02]  /*947d0*/  VIADD R0, R0, UR36 ;  /* 0x0000002400007c36 */ /* 0x004fc40008000000 */
[----:B------:R-:W-:Y:S01]  /*947e0*/  @P1 LOP3.LUT R5, R5, 0x2000000, RZ, 0xfc, !PT ;  /* 0x0200000005051812 */ /* 0x000fe200078efcff */
[----:B------:R-:W2:Y:S01]  /*947f0*/  LDCU UR36, c[0x0][0x3b8] ;  /* 0x00007700ff2477ac */ /* 0x000ea20008000800 */
[----:B-----5:R-:W-:Y:S01]  /*94800*/  VIADD R252, R0, UR55 ;  /* 0x0000003700fc7c36 */ /* 0x020fe20008000000 */
[----:B------:R1:W-:Y:S01]  /*94810*/  STL [R1+0x2470], R0 ;  /* 0x0024700001007387 */ /* 0x0003e20000100800 */
[----:B------:R-:W-:Y:S01]  /*94820*/  ISETP.LT.AND P1, PT, R162, UR6, !P0 ;  /* 0x00000006a2007c0c */ /* 0x000fe2000c721270 */
[----:B------:R-:W2:Y:S01]  /*94830*/  LDCU UR6, c[0x0][0x3b8] ;  /* 0x00007700ff0677ac */ /* 0x000ea20008000800 */
[----:B------:R-:W-:Y:S01]  /*94840*/  ISETP.LT.AND P3, PT, R156, UR12, !P0 ;  /* 0x0000000c9c007c0c */ /* 0x000fe2000c761270 */
[----:B------:R-:W2:Y:S01]  /*94850*/  LDCU UR55, c[0x0][0x3b8] ;  /* 0x00007700ff3777ac */ /* 0x000ea20008000800 */
[----:B-1----:R-:W-:Y:S01]  /*94860*/  VIADD R0, R252, UR53 ;  /* 0x00000035fc007c36 */ /* 0x002fe20008000000 */
[----:B------:R-:W-:Y:S01]  /*94870*/  ISETP.LT.AND P0, PT, R161, UR8, !P0 ;  /* 0x00000008a1007c0c */ /* 0x000fe2000c701270 */
[----:B------:R-:W1:Y:S02]  /*94880*/  LDCU UR8, c[0x0][0x3b8] ;  /* 0x00007700ff0877ac */ /* 0x000e640008000800 */
[----:B------:R-:W-:Y:S01]  /*94890*/  VIADD R0, R0, UR54 ;  /* 0x0000003600007c36 */ /* 0x000fe20008000000 */
[----:B------:R-:W1:Y:S04]  /*948a0*/  LDCU UR12, c[0x0][0x3b8] ;  /* 0x00007700ff0c77ac */ /* 0x000e680008000800 */
[----:B------:R2:W-:Y:S01]  /*948b0*/  STL [R1+0x2044], R0 ;  /* 0x0020440001007387 */ /* 0x0005e20000100800 */
[----:B------:R-:W1:Y:S01]  /*948c0*/  LDCU UR54, c[0x0][0x3b8] ;  /* 0x00007700ff3677ac */ /* 0x000e620008000800 */
[----:B------:R-:W-:Y:S01]  /*948d0*/  LOP3.LUT R5, R5, 0xff7fffff, RZ, 0xc0, !PT ;  /* 0xff7fffff05057812 */ /* 0x000fe200078ec0ff */
[----:B------:R-:W1:Y:S01]  /*948e0*/  LDCU UR53, c[0x0][0x3b8] ;  /* 0x00007700ff3577ac */ /* 0x000e620008000800 */
[----:B--2---:R-:W-:-:S02]  /*948f0*/  VIADD R0, R0, UR69 ;  /* 0x0000004500007c36 */ /* 0x004fc40008000000 */
[----:B------:R-:W-:Y:S01]  /*94900*/  @P3 LOP3.LUT R5, R5, 0x800000, RZ, 0xfc, !PT ;  /* 0x0080000005053812 */ /* 0x000fe200078efcff */
[----:B------:R-:W2:Y:S02]  /*94910*/  LDCU UR69, c[0x0][0x3b8] ;  /* 0x00007700ff4577ac */ /* 0x000ea40008000800 */
[----:B------:R1:W-:Y:S02]  /*94920*/  STL [R1+0x2048], R0 ;  /* 0x0020480001007387 */ /* 0x0003e40000100800 */
[----:B-1----:R-:W-:Y:S01]  /*94930*/  VIADD R0, R0, UR5 ;  /* 0x0000000500007c36 */ /* 0x002fe20008000000 */
[----:B------:R-:W1:Y:S04]  /*94940*/  LDCU UR5, c[0x0][0x3b8] ;  /* 0x00007700ff0577ac */ /* 0x000e680008000800 */
[----:B------:R2:W-:Y:S02]  /*94950*/  STL [R1+0x204c], R0 ;  /* 0x00204c0001007387 */ /* 0x0005e40000100800 */
[----:B--2---:R-:W-:Y:S01]  /*94960*/  VIADD R0, R0, UR6 ;  /* 0x0000000600007c36 */ /* 0x004fe20008000000 */
[----:B------:R-:W2:Y:S04]  /*94970*/  LDCU UR6, c[0x0][0x3b8] ;  /* 0x00007700ff0677ac */ /* 0x000ea80008000800 */
[----:B------:R1:W-:Y:S02]  /*94980*/  STL [R1+0x2050], R0 ;  /* 0x0020500001007387 */ /* 0x0003e40000100800 */
[----:B-1----:R-:W-:Y:S01]  /*94990*/  VIADD R0, R0, UR8 ;  /* 0x0000000800007c36 */ /* 0x002fe20008000000 */
[----:B------:R-:W1:Y:S04]  /*949a0*/  LDCU UR8, c[0x0][0x3b8] ;  /* 0x00007700ff0877ac */ /* 0x000e680008000800 */
[----:B------:R2:W-:Y:S02]  /*949b0*/  STL [R1+0x2054], R0 ;  /* 0x0020540001007387 */ /* 0x0005e40000100800 */
[----:B--2---:R-:W-:Y:S01]  /*949c0*/  VIADD R0, R0, UR12 ;  /* 0x0000000c00007c36 */ /* 0x004fe20008000000 */
[----:B------:R-:W2:Y:S04]  /*949d0*/  LDCU UR12, c[0x0][0x3b8] ;  /* 0x00007700ff0c77ac */ /* 0x000ea80008000800 */
[----:B------:R3:W-:Y:S02]  /*949e0*/  STL [R1+0x2058], R0 ;  /* 0x0020580001007387 */ /* 0x0007e40000100800 */
[----:B---3--:R-:W-:Y:S01]  /*949f0*/  VIADD R0, R0, UR38 ;  /* 0x0000002600007c36 */ /* 0x008fe20008000000 */
[----:B------:R-:W3:Y:S04]  /*94a00*/  LDCU UR38, c[0x0][0x3b8] ;  /* 0x00007700ff2677ac */ /* 0x000ee80008000800 */
        /* <DEDUP_REMOVED lines=13> */
[----:B----4-:R-:W-:Y:S01]  /*94ae0*/  VIADD R0, R0, UR49 ;  /* 0x0000003100007c36 */ /* 0x010fe20008000000 */
[----:B------:R-:W4:Y:S04]  /*94af0*/  LDCU UR49, c[0x0][0x3b8] ;  /* 0x00007700ff3177ac */ /* 0x000f280008000800 */
        /* <DEDUP_REMOVED lines=632> */
[----:B------:R-:W-:Y:S01]  /*97280*/  LOP3.LUT R5, R5, 0xffbfffff, RZ, 0xc0, !PT ;  /* 0xffbfffff05057812 */ /* 0x000fe200078ec0ff */
[----:B------:R-:W2:Y:S03]  /*97290*/  LDCU UR5, c[0x0][0x3b8] ;  /* 0x00007700ff0577ac */ /* 0x000ea60008000800 */
[----:B------:R1:W-:Y:S02]  /*972a0*/  STL [R1+0x2cbc], R0 ;  /* 0x002cbc0001007387 */ /* 0x0003e40000100800 */
[----:B-1----:R-:W-:Y:S01]  /*972b0*/  VIADD R0, R0, UR6 ;  /* 0x0000000600007c36 */ /* 0x002fe20008000000 */
[----:B------:R-:W1:Y:S04]  /*972c0*/  LDCU UR6, c[0x0][0x3b8] ;  /* 0x00007700ff0677ac */ /* 0x000e680008000800 */
[----:B------:R2:W-:Y:S02]  /*972d0*/  STL [R1+0x2cd8], R0 ;  /* 0x002cd80001007387 */ /* 0x0005e40000100800 */
[----:B--2---:R-:W-:Y:S01]  /*972e0*/  VIADD R0, R0, UR8 ;  /* 0x0000000800007c36 */ /* 0x004fe20008000000 */
[----:B------:R-:W-:Y:S01]  /*972f0*/  @P2 LOP3.LUT R5, R5, 0x400000, RZ, 0xfc, !PT ;  /* 0x0040000005052812 */ /* 0x000fe200078efcff */
[----:B------:R-:W2:Y:S03]  /*97300*/  LDCU UR8, c[0x0][0x3b8] ;  /* 0x00007700ff0877ac */ /* 0x000ea60008000800 */
[----:B------:R1:W-:Y:S04]  /*97310*/  STL [R1+0x2ce8], R0 ;  /* 0x002ce80001007387 */ /* 0x0003e80000100800 */
[----:B------:R-:W2:Y:S01]  /*97320*/  LDL.LU R144, [R1+0x412c] ;  /* 0x00412c0001907983 */ /* 0x000ea20000300800 */
[----:B-1----:R-:W-:Y:S01]  /*97330*/  VIADD R0, R0, UR12 ;  /* 0x0000000c00007c36 */ /* 0x002fe20008000000 */
[----:B------:R-:W-:Y:S01]  /*97340*/  LOP3.LUT R5, R5, 0xffdfffff, RZ, 0xc0, !PT ;  /* 0xffdfffff05057812 */ /* 0x000fe200078ec0ff */
[----:B------:R-:W1:Y:S03]  /*97350*/  LDCU UR12, c[0x0][0x3b8] ;  /* 0x00007700ff0c77ac */ /* 0x000e660008000800 */
[----:B------:R3:W-:Y:S02]  /*97360*/  STL [R1+0x2cec], R0 ;  /* 0x002cec0001007387 */ /* 0x0007e40000100800 */
[----:B---3--:R-:W-:Y:S01]  /*97370*/  VIADD R0, R0, UR38 ;  /* 0x0000002600007c36 */ /* 0x008fe20008000000 */
[----:B------:R-:W-:Y:S01]  /*97380*/  @P1 LOP3.LUT R5, R5, 0x200000, RZ, 0xfc, !PT ;  /* 0x0020000005051812 */ /* 0x000fe200078efcff */
[----:B------:R-:W3:Y:S03]  /*97390*/  LDCU UR38, c[0x0][0x3b8] ;  /* 0x00007700ff2677ac */ /* 0x000ee60008000800 */
[----:B------:R1:W-:Y:S02]  /*973a0*/  STL [R1+0x2d08], R0 ;  /* 0x002d080001007387 */ /* 0x0003e40000100800 */
[----:B-1----:R-:W-:-:S05]  /*973b0*/  VIADD R0, R0, UR46 ;  /* 0x0000002e00007c36 */ /* 0x002fca0008000000 */
[----:B------:R1:W-:Y:S02]  /*973c0*/  STL [R1+0x2d18], R0 ;  /* 0x002d180001007387 */ /* 0x0003e40000100800 */
[----:B-1----:R-:W-:Y:S01]  /*973d0*/  VIADD R0, R0, UR36 ;  /* 0x0000002400007c36 */ /* 0x002fe20008000000 */
[----:B------:R-:W-:Y:S01]  /*973e0*/  LOP3.LUT R5, R5, 0xffefffff, RZ, 0xc0, !PT ;  /* 0xffefffff05057812 */ /* 0x000fe200078ec0ff */
[----:B------:R-:W1:Y:S03]  /*973f0*/  LDCU UR36, c[0x0][0x3b8] ;  /* 0x00007700ff2477ac */ /* 0x000e660008000800 */
[----:B------:R3:W-:Y:S02]  /*97400*/  STL [R1+0x2d14], R0 ;  /* 0x002d140001007387 */ /* 0x0007e40000100800 */
[----:B---3--:R-:W-:Y:S01]  /*97410*/  VIADD R0, R0, UR47 ;  /* 0x0000002f00007c36 */ /* 0x008fe20008000000 */
[----:B------:R-:W3:Y:S04]  /*97420*/  LDCU.64 UR46, c[0x0][0x398] ;  /* 0x00007300ff2e77ac */ /* 0x000ee80008000a00 */
[----:B------:R1:W-:Y:S02]  /*97430*/  STL [R1+0x2d10], R0 ;  /* 0x002d100001007387 */ /* 0x0003e40000100800 */
[----:B-1----:R-:W-:-:S05]  /*97440*/  VIADD R0, R0, UR48 ;  /* 0x0000003000007c36 */ /* 0x002fca0008000000 */
[----:B------:R4:W-:Y:S02]  /*97450*/  STL [R1+0x2d0c], R0 ;  /* 0x002d0c0001007387 */ /* 0x0009e40000100800 */
[----:B----4-:R-:W-:Y:S01]  /*97460*/  VIADD R0, R0, UR49 ;  /* 0x0000003100007c36 */ /* 0x010fe20008000000 */
[----:B------:R-:W-:Y:S01]  /*97470*/  @P0 LOP3.LUT R5, R5, 0x100000, RZ, 0xfc, !PT ;  /* 0x0010000005050812 */ /* 0x000fe200078efcff */
[----:B------:R-:W1:Y:S03]  /*97480*/  LDCU.64 UR48, c[0x0][0x398] ;  /* 0x00007300ff3077ac */ /* 0x000e660008000a00 */
[----:B------:R4:W-:Y:S02]  /*97490*/  STL [R1+0x2d04], R0 ;  /* 0x002d040001007387 */ /* 0x0009e40000100800 */
[----:B----4-:R-:W-:-:S05]  /*974a0*/  VIADD R0, R0, UR50 ;  /* 0x0000003200007c36 */ /* 0x010fca0008000000 */
[----:B------:R4:W-:Y:S02]  /*974b0*/  STL [R1+0x2d00], R0 ;  /* 0x002d000001007387 */ /* 0x0009e40000100800 */
[----:B----4-:R-:W-:Y:S01]  /*974c0*/  VIADD R0, R0, UR51 ;  /* 0x0000003300007c36 */ /* 0x010fe20008000000 */
[----:B------:R-:W-:Y:S01]  /*974d0*/  LOP3.LUT R5, R5, 0xfffeffff, RZ, 0xc0, !PT ;  /* 0xfffeffff05057812 */ /* 0x000fe200078ec0ff */
[----:B------:R-:W4:Y:S03]  /*974e0*/  LDCU.64 UR50, c[0x0][0x398] ;  /* 0x00007300ff3277ac */ /* 0x000f260008000a00 */
        /* <DEDUP_REMOVED lines=10> */
[----:B---3--:R-:W-:Y:S01]  /*97590*/  VIADD R0, R0, UR73 ;  /* 0x0000004900007c36 */ /* 0x008fe20008000000 */
[----:B------:R-:W3:Y:S04]  /*975a0*/  LDCU UR73, c[0x0][0x398] ;  /* 0x00007300ff4977ac */ /* 0x000ee80008000800 */
[----:B------:R1:W-:Y:S04]  /*975b0*/  STL [R1+0x2ce4], R0 ;  /* 0x002ce40001007387 */ /* 0x0003e80000100800 */
[----:B------:R-:W3:Y:S01]  /*975c0*/  LDL.LU R148, [R1+0x4130] ;  /* 0x0041300001947983 */ /* 0x000ee20000300800 */
[----:B-1----:R-:W-:-:S05]  /*975d0*/  VIADD R0, R0, UR12 ;  /* 0x0000000c00007c36 */ /* 0x002fca0008000000 */
[----:B------:R1:W-:Y:S02]  /*975e0*/  STL [R1+0x2ce0], R0 ;  /* 0x002ce00001007387 */ /* 0x0003e40000100800 */
[----:B-1----:R-:W-:Y:S01]  /*975f0*/  VIADD R0, R0, UR53 ;  /* 0x0000003500007c36 */ /* 0x002fe20008000000 */
[----:B--2---:R-:W-:Y:S02]  /*97600*/  ISETP.GE.AND P0, PT, R144, UR37, PT ;  /* 0x0000002590007c0c */ /* 0x004fe4000bf06270 */
[----:B------:R-:W2:Y:S02]  /*97610*/  LDL.LU R144, [R1+0x12e0] ;  /* 0x0012e00001907983 */ /* 0x000ea40000300800 */
[----:B------:R-:W-:Y:S01]  /*97620*/  ISETP.LT.AND P1, PT, R157, UR46, !P0 ;  /* 0x0000002e9d007c0c */ /* 0x000fe2000c721270 */
[----:B------:R-:W1:Y:S01]  /*97630*/  LDCU UR46, c[0x0][0x398] ;  /* 0x00007300ff2e77ac */ /* 0x000e620008000800 */
[----:B------:R-:W-:Y:S01]  /*97640*/  ISETP.LT.AND P3, PT, R160, UR55, !P0 ;  /* 0x00000037a0007c0c */ /* 0x000fe2000c761270 */
[----:B------:R-:W2:Y:S01]  /*97650*/  LDL.LU R145, [R1+0x12e8] ;  /* 0x0012e80001917983 */ /* 0x000ea20000300800 */
[----:B------:R-:W-:Y:S01]  /*97660*/  ISETP.LT.AND P2, PT, R159, UR54, !P0 ;  /* 0x000000369f007c0c */ /* 0x000fe2000c741270 */
[----:B------:R-:W1:Y:S08]  /*97670*/  LDCU.64 UR54, c[0x0][0x398] ;  /* 0x00007300ff3677ac */ /* 0x000e700008000a00 */
[----:B------:R-:W-:-:S04]  /*97680*/  @P1 LOP3.LUT R5, R5, 0x10000, RZ, 0xfc, !PT ;  /* 0x0001000005051812 */ /* 0x000fc800078efcff */
[----:B------:R-:W-:-:S04]  /*97690*/  LOP3.LUT R5, R5, 0xfff7ffff, RZ, 0xc0, !PT ;  /* 0xfff7ffff05057812 */ /* 0x000fc800078ec0ff */
[----:B------:R-:W-:Y:S02]  /*976a0*/  @P3 LOP3.LUT R5, R5, 0x80000, RZ, 0xfc, !PT ;  /* 0x0008000005053812 */ /* 0x000fe400078efcff */
[----:B------:R-:W-:Y:S02]  /*976b0*/  ISETP.LT.AND P1, PT, R158, UR6, !P0 ;  /* 0x000000069e007c0c */ /* 0x000fe4000c721270 */
[----:B------:R-:W-:-:S04]  /*976c0*/  LOP3.LUT R5, R5, 0xfffbffff, RZ, 0xc0, !PT ;  /* 0xfffbffff05057812 */ /* 0x000fc800078ec0ff */
[----:B------:R-:W-:Y:S02]  /*976d0*/  @P2 LOP3.LUT R5, R5, 0x40000, RZ, 0xfc, !PT ;  /* 0x0004000005052812 */ /* 0x000fe400078efcff */
[----:B------:R-:W-:Y:S01]  /*976e0*/  ISETP.LT.AND P3, PT, R156, UR52, !P0 ;  /* 0x000000349c007c0c */ /* 0x000fe2000c761270 */
[----:B------:R1:W-:Y:S01]  /*976f0*/  STL [R1+0x2cd4], R0 ;  /* 0x002cd40001007387 */ /* 0x0003e20000100800 */
[----:B------:R-:W-:Y:S01]  /*97700*/  LOP3.LUT R5, R5, 0xfffdffff, RZ, 0xc0, !PT ;  /* 0xfffdffff05057812 */ /* 0x000fe200078ec0ff */
[----:B------:R-:W2:Y:S01]  /*97710*/  LDCU.64 UR52, c[0x0][0x398] ;  /* 0x00007300ff3477ac */ /* 0x000ea20008000a00 */
[----:B------:R-:W-:Y:S01]  /*97720*/  ISETP.LT.AND P2, PT, R143, UR7, !P0 ;  /* 0x000000078f007c0c */ /* 0x000fe2000c741270 */
[----:B------:R-:W2:Y:S01]  /*97730*/  LDL.LU R146, [R1+0x1280] ;  /* 0x0012800001927983 */ /* 0x000ea20000300800 */
[----:B------:R-:W-:Y:S01]  /*97740*/  @P1 LOP3.LUT R5, R5, 0x20000, RZ, 0xfc, !PT ;  /* 0x0002000005051812 */ /* 0x000fe200078efcff */
[----:B------:R-:W2:Y:S02]  /*97750*/  LDCU.64 UR6, c[0x0][0x398] ;  /* 0x00007300ff0677ac */ /* 0x000ea40008000a00 */
[----:B------:R-:W2:Y:S01]  /*97760*/  LDL.LU R147, [R1+0x1288] ;  /* 0x0012880001937983 */ /* 0x000ea20000300800 */
[----:B------:R-:W-:-:S04]  /*97770*/  LOP3.LUT R5, R5, 0xffff7fff, RZ, 0xc0, !PT ;  /* 0xffff7fff05057812 */ /* 0x000fc800078ec0ff */
[----:B------:R-:W-:Y:S02]  /*97780*/  @P3 LOP3.LUT R5, R5, 0x8000, RZ, 0xfc, !PT ;  /* 0x0000800005053812 */ /* 0x000fe400078efcff */
[----:B------:R-:W-:Y:S01]  /*97790*/  ISETP.LT.AND P1, PT, R162, UR10, !P0 ;  /* 0x0000000aa2007c0c */ /* 0x000fe2000c721270 */
[----:B-1----:R-:W-:Y:S01]  /*977a0*/  VIADD R0, R0, UR36 ;  /* 0x0000002400007c36 */ /* 0x002fe20008000000 */
[----:B------:R-:W-:Y:S01]  /*977b0*/  LOP3.LUT R5, R5, 0xffffbfff, RZ, 0xc0, !PT ;  /* 0xffffbfff05057812 */ /* 0x000fe200078ec0ff */
[----:B------:R-:W1:Y:S03]  /*977c0*/  LDCU UR10, c[0x0][0x398] ;  /* 0x00007300ff0a77ac */ /* 0x000e660008000800 */
[----:B------:R-:W-:Y:S01]  /*977d0*/  @P2 LOP3.LUT R5, R5, 0x4000, RZ, 0xfc, !PT ;  /* 0x0000400005052812 */ /* 0x000fe200078efcff */
[----:B------:R-:W1:Y:S01]  /*977e0*/  LDCU.64 UR36, c[0x0][0x398] ;  /* 0x00007300ff2477ac */ /* 0x000e620008000a00 */
[----:B------:R-:W-:-:S02]  /*977f0*/  ISETP.LT.AND P0, PT, R161, UR13, !P0 ;  /* 0x0000000da1007c0c */ /* 0x000fc4000c701270 */
[----:B------:R-:W-:Y:S01]  /*97800*/  LOP3.LUT R5, R5, 0xffffdfff, RZ, 0xc0, !PT ;  /* 0xffffdfff05057812 */ /* 0x000fe200078ec0ff */
[----:B------:R1:W-:Y:S01]  /*97810*/  STL [R1+0x2cd0], R0 ;  /* 0x002cd00001007387 */ /* 0x0003e20000100800 */
[----:B------:R-:W1:Y:S02]  /*97820*/  LDCU.64 UR12, c[0x0][0x398] ;  /* 0x00007300ff0c77ac */ /* 0x000e640008000a00 */
[----:B------:R-:W-:-:S04]  /*97830*/  @P1 LOP3.LUT R5, R5, 0x2000, RZ, 0xfc, !PT ;  /* 0x0000200005051812 */ /* 0x000fc800078efcff */
[----:B------:R-:W-:-:S04]  /*97840*/  LOP3.LUT R5, R5, 0xffffefff, RZ, 0xc0, !PT ;  /* 0xffffefff05057812 */ /* 0x000fc800078ec0ff */
[----:B------:R-:W-:Y:S02]  /*97850*/  @P0 LOP3.LUT R5, R5, 0x1000, RZ, 0xfc, !PT ;  /* 0x0000100005050812 */ /* 0x000fe400078efcff */
[----:B---3--:R-:W-:Y:S01]  /*97860*/  ISETP.GE.AND P0, PT, R148, UR39, PT ;  /* 0x0000002794007c0c */ /* 0x008fe2000bf06270 */
[----:B------:R-:W3:Y:S01]  /*97870*/  LDCU UR39, c[0x0][0x398] ;  /* 0x00007300ff2777ac */ /* 0x000ee20008000800 */
[----:B------:R-:W2:Y:S02]  /*97880*/  LDL.LU R148, [R1+0x4134] ;  /* 0x0041340001947983 */ /* 0x000ea40000300800 */
[----:B------:R-:W-:Y:S01]  /*97890*/  ISETP.LT.AND P1, PT, R157, UR48, !P0 ;  /* 0x000000309d007c0c */ /* 0x000fe2000c721270 */
[----:B------:R-:W4:Y:S01]  /*978a0*/  LDCU UR48, c[0x0][0x398] ;  /* 0x00007300ff3077ac */ /* 0x000f220008000800 */
[----:B------:R-:W2:Y:S01]  /*978b0*/  LDL.LU R149, [R1+0x4138] ;  /* 0x0041380001957983 */ /* 0x000ea20000300800 */
[----:B------:R-:W-:Y:S02]  /*978c0*/  LOP3.LUT R5, R5, 0xfffffeff, RZ, 0xc0, !PT ;  /* 0xfffffeff05057812 */ /* 0x000fe400078ec0ff */
[----:B-1----:R-:W-:Y:S01]  /*978d0*/  ISETP.LT.AND P2, PT, R159, UR10, !P0 ;  /* 0x0000000a9f007c0c */ /* 0x002fe2000c741270 */
[----:B------:R-:W1:Y:S01]  /*978e0*/  LDCU UR10, c[0x0][0x398] ;  /* 0x00007300ff0a77ac */ /* 0x000e620008000800 */
[----:B---3--:R-:W-:Y:S01]  /*978f0*/  ISETP.LT.AND P3, PT, R160, UR39, !P0 ;  /* 0x00000027a0007c0c */ /* 0x008fe2000c761270 */
[----:B------:R-:W3:Y:S05]  /*97900*/  LDCU UR39, c[0x0][0x398] ;  /* 0x00007300ff2777ac */ /* 0x000eea0008000800 */
[----:B------:R-:W-:-:S04]  /*97910*/  @P1 LOP3.LUT R5, R5, 0x100, RZ, 0xfc, !PT ;  /* 0x0000010005051812 */ /* 0x000fc800078efcff */
[----:B------:R-:W-:Y:S02]  /*97920*/  LOP3.LUT R5, R5, 0xfffff7ff, RZ, 0xc0, !PT ;  /* 0xfffff7ff05057812 */ /* 0x000fe400078ec0ff */
[----:B------:R-:W-:Y:S01]  /*97930*/  ISETP.LT.AND P1, PT, R158, UR46, !P0 ;  /* 0x0000002e9e007c0c */ /* 0x000fe2000c721270 */
[----:B------:R-:W1:Y:S01]  /*97940*/  LDCU UR46, c[0x0][0x398] ;  /* 0x00007300ff2e77ac */ /* 0x000e620008000800 */
[----:B------:R-:W-:-:S04]  /*97950*/  @P3 LOP3.LUT R5, R5, 0x800, RZ, 0xfc, !PT ;  /* 0x0000080005053812 */ /* 0x000fc800078efcff */
[----:B------:R-:W-:-:S04]  /*97960*/  LOP3.LUT R5, R5, 0xfffffbff, RZ, 0xc0, !PT ;  /* 0xfffffbff05057812 */ /* 0x000fc800078ec0ff */
[----:B------:R-:W-:-:S04]  /*97970*/  @P2 LOP3.LUT R5, R5, 0x400, RZ, 0xfc, !PT ;  /* 0x0000040005052812 */ /* 0x000fc800078efcff */
[----:B------:R-:W-:-:S04]  /*97980*/  LOP3.LUT R5, R5, 0xfffffdff, RZ, 0xc0, !PT ;  /* 0xfffffdff05057812 */ /* 0x000fc800078ec0ff */
[----:B------:R-:W-:Y:S02]  /*97990*/  @P1 LOP3.LUT R5, R5, 0x200, RZ, 0xfc, !PT ;  /* 0x0000020005051812 */ /* 0x000fe400078efcff */
[----:B----4-:R-:W-:Y:S01]  /*979a0*/  ISETP.LT.AND P1, PT, R156, UR48, !P0 ;  /* 0x000000309c007c0c */ /* 0x010fe2000c721270 */
[----:B------:R-:W-:Y:S01]  /*979b0*/  VIADD R0, R0, UR5 ;  /* 0x0000000500007c36 */ /* 0x000fe20008000000 */
[----:B------:R-:W-:Y:S02]  /*979c0*/  LOP3.LUT R5, R5, 0xffffff7f, RZ, 0xc0, !PT ;  /* 0xffffff7f05057812 */ /* 0x000fe400078ec0ff */
[----:B---3--:R-:W-:Y:S02]  /*979d0*/  ISETP.LT.AND P3, PT, R143, UR39, !P0 ;  /* 0x000000278f007c0c */ /* 0x008fe4000c761270 */
[----:B-1----:R-:W-:Y:S01]  /*979e0*/  ISETP.LT.AND P2, PT, R162, UR10, !P0 ;  /* 0x0000000aa2007c0c */ /* 0x002fe2000c741270 */
[----:B------:R1:W-:Y:S06]  /*979f0*/  STL [R1+0x2ccc], R0 ;  /* 0x002ccc0001007387 */ /* 0x0003ec0000100800 */
[----:B------:R-:W-:-:S02]  /*97a00*/  @P1 LOP3.LUT R5, R5, 0x80, RZ, 0xfc, !PT ;  /* 0x0000008005051812 */ /* 0x000fc400078efcff */
[----:B------:R-:W-:Y:S02]  /*97a10*/  ISETP.LT.AND P1, PT, R161, UR46, !P0 ;  /* 0x0000002ea1007c0c */ /* 0x000fe4000c721270 */
[----:B------:R-:W-:-:S04]  /*97a20*/  LOP3.LUT R5, R5, 0xffffffbf, RZ, 0xc0, !PT ;  /* 0xffffffbf05057812 */ /* 0x000fc800078ec0ff */
[----:B------:R-:W-:-:S04]  /*97a30*/  @P3 LOP3.LUT R5, R5, 0x40, RZ, 0xfc, !PT ;  /* 0x0000004005053812 */ /* 0x000fc800078efcff */
[----:B------:R-:W-:-:S04]  /*97a40*/  LOP3.LUT R5, R5, 0xffffffdf, RZ, 0xc0, !PT ;  /* 0xffffffdf05057812 */ /* 0x000fc800078ec0ff */
[----:B------:R-:W-:-:S04]  /*97a50*/  @P2 LOP3.LUT R5, R5, 0x20, RZ, 0xfc, !PT ;  /* 0x0000002005052812 */ /* 0x000fc800078efcff */
[----:B------:R-:W-:-:S04]  /*97a60*/  LOP3.LUT R5, R5, 0xffffffef, RZ, 0xc0, !PT ;  /* 0xffffffef05057812 */ /* 0x000fc800078ec0ff */
[----:B------:R-:W-:-:S04]  /*97a70*/  @P1 LOP3.LUT R5, R5, 0x10, RZ, 0xfc, !PT ;  /* 0x0000001005051812 */ /* 0x000fc800078efcff */
[----:B------:R-:W-:Y:S02]  /*97a80*/  LOP3.LUT R5, R5, 0xfffffffe, RZ, 0xc0, !PT ;  /* 0xfffffffe05057812 */ /* 0x000fe400078ec0ff */
[----:B--2---:R-:W-:Y:S02]  /*97a90*/  ISETP.GE.AND P0, PT, R148, UR47, PT ;  /* 0x0000002f94007c0c */ /* 0x004fe4000bf06270 */
[----:B------:R-:W2:Y:S02]  /*97aa0*/  LDL.LU R148, [R1+0x413c] ;  /* 0x00413c0001947983 */ /* 0x000ea40000300800 */
[----:B------:R-:W-:Y:S02]  /*97ab0*/  ISETP.LT.AND P2, PT, R157, UR50, !P0 ;  /* 0x000000329d007c0c */ /* 0x000fe4000c741270 */
[----:B------:R-:W-:Y:S02]  /*97ac0*/  ISETP.LT.AND P1, PT, R160, UR77, !P0 ;  /* 0x0000004da0007c0c */ /* 0x000fe4000c721270 */
[----:B------:R-:W-:-:S09]  /*97ad0*/  ISETP.LT.AND P3, PT, R159, UR76, !P0 ;  /* 0x0000004c9f007c0c */ /* 0x000fd2000c761270 */
[----:B------:R-:W-:-:S04]  /*97ae0*/  @P2 LOP3.LUT R5, R5, 0x1, RZ, 0xfc, !PT ;  /* 0x0000000105052812 */ /* 0x000fc800078efcff */
[----:B------:R-:W-:-:S04]  /*97af0*/  LOP3.LUT R5, R5, 0xfffffff7, RZ, 0xc0, !PT ;  /* 0xfffffff705057812 */ /* 0x000fc800078ec0ff */
[----:B------:R-:W-:Y:S02]  /*97b00*/  @P1 LOP3.LUT R5, R5, 0x8, RZ, 0xfc, !PT ;  /* 0x0000000805051812 */ /* 0x000fe400078efcff */
[----:B------:R-:W-:Y:S02]  /*97b10*/  ISETP.LT.AND P1, PT, R156, UR9, !P0 ;  /* 0x000000099c007c0c */ /* 0x000fe4000c721270 */
[----:B------:R-:W-:Y:S02]  /*97b20*/  ISETP.LT.AND P2, PT, R158, UR75, !P0 ;  /* 0x0000004b9e007c0c */ /* 0x000fe4000c741270 */
[----:B------:R-:W-:-:S04]  /*97b30*/  LOP3.LUT R5, R5, 0xfffffffb, RZ, 0xc0, !PT ;  /* 0xfffffffb05057812 */ /* 0x000fc800078ec0ff */
[----:B------:R-:W-:Y:S02]  /*97b40*/  @P3 LOP3.LUT R5, R5, 0x4, RZ, 0xfc, !PT ;  /* 0x0000000405053812 */ /* 0x000fe400078efcff */
[----:B------:R-:W-:Y:S02]  /*97b50*/  ISETP.LT.AND P3, PT, R143, UR11, !P0 ;  /* 0x0000000b8f007c0c */ /* 0x000fe4000c761270 */
[----:B------:R-:W-:Y:S02]  /*97b60*/  LOP3.LUT R5, R5, 0xfffffffd, RZ, 0xc0, !PT ;  /* 0xfffffffd05057812 */ /* 0x000fe400078ec0ff */
[----:B------:R-:W-:Y:S02]  /*97b70*/  @P1 LOP3.LUT R4, R4, 0x80000000, RZ, 0xfc, !PT ;  /* 0x8000000004041812 */ /* 0x000fe400078efcff */
[----:B------:R-:W-:Y:S02]  /*97b80*/  @P2 LOP3.LUT R5, R5, 0x2, RZ, 0xfc, !PT ;  /* 0x0000000205052812 */ /* 0x000fe400078efcff */
[----:B------:R-:W-:-:S02]  /*97b90*/  ISETP.LT.AND P2, PT, R162, UR14, !P0 ;  /* 0x0000000ea2007c0c */ /* 0x000fc4000c741270 */
[----:B------:R-:W-:Y:S01]  /*97ba0*/  LOP3.LUT R4, R4, 0xbfffffff, RZ, 0xc0, !PT ;  /* 0xbfffffff04047812 */ /* 0x000fe200078ec0ff */
[----:B-1----:R-:W-:-:S03]  /*97bb0*/  VIADD R0, R0, UR8 ;  /* 0x0000000800007c36 */ /* 0x002fc60008000000 */
[----:B------:R-:W-:Y:S02]  /*97bc0*/  @P3 LOP3.LUT R4, R4, 0x40000000, RZ, 0xfc, !PT ;  /* 0x4000000004043812 */ /* 0x000fe400078efcff */
[----:B------:R-:W-:Y:S02]  /*97bd0*/  ISETP.LT.AND P1, PT, R161, UR16, !P0 ;  /* 0x00000010a1007c0c */ /* 0x000fe4000c721270 */
[----:B------:R-:W-:Y:S01]  /*97be0*/  LOP3.LUT R4, R4, 0xdfffffff, RZ, 0xc0, !PT ;  /* 0xdfffffff04047812 */ /* 0x000fe200078ec0ff */
[----:B------:R1:W-:Y:S01]  /*97bf0*/  STL [R1+0x2cc8], R0 ;  /* 0x002cc80001007387 */ /* 0x0003e20000100800 */
[----:B------:R-:W-:Y:S02]  /*97c00*/  ISETP.GE.AND P0, PT, R149, UR49, PT ;  /* 0x0000003195007c0c */ /* 0x000fe4000bf06270 */
[----:B------:R-:W-:Y:S01]  /*97c10*/  @P2 LOP3.LUT R4, R4, 0x20000000, RZ, 0xfc, !PT ;  /* 0x2000000004042812 */ /* 0x000fe200078efcff */
[----:B------:R-:W3:Y:S01]  /*97c20*/  LDL.LU R149, [R1+0x4140] ;  /* 0x0041400001957983 */ /* 0x000ee20000300800 */
[----:B------:R-:W-:-:S02]  /*97c30*/  ISETP.LT.AND P2, PT, R157, UR6, !P0 ;  /* 0x000000069d007c0c */ /* 0x000fc4000c741270 */
[----:B------:R-:W-:-:S04]  /*97c40*/  LOP3.LUT R4, R4, 0xefffffff, RZ, 0xc0, !PT ;  /* 0xefffffff04047812 */ /* 0x000fc800078ec0ff */
[----:B------:R-:W-:Y:S02]  /*97c50*/  @P1 LOP3.LUT R4, R4, 0x10000000, RZ, 0xfc, !PT ;  /* 0x1000000004041812 */ /* 0x000fe400078efcff */
[----:B------:R-:W-:Y:S02]  /*97c60*/  ISETP.LT.AND P1, PT, R160, UR18, !P0 ;  /* 0x00000012a0007c0c */ /* 0x000fe4000c721270 */
        /* <DEDUP_REMOVED lines=10> */
[----:B------:R-:W-:Y:S01]  /*97d10*/  @P2 LOP3.LUT R4, R4, 0x2000000, RZ, 0xfc, !PT ;  /* 0x0200000004042812 */ /* 0x000fe200078efcff */
[----:B-1----:R-:W-:-:S03]  /*97d20*/  VIADD R0, R0, UR38 ;  /* 0x0000002600007c36 */ /* 0x002fc60008000000 */
[----:B------:R-:W-:Y:S02]  /*97d30*/  LOP3.LUT R4, R4, 0xff7fffff, RZ, 0xc0, !PT ;  /* 0xff7fffff04047812 */ /* 0x000fe400078ec0ff */
[----:B------:R-:W-:Y:S02]  /*97d40*/  ISETP.LT.AND P3, PT, R143, UR26, !P0 ;  /* 0x0000001a8f007c0c */ /* 0x000fe4000c761270 */
[----:B------:R-:W-:Y:S01]  /*97d50*/  @P1 LOP3.LUT R4, R4, 0x800000, RZ, 0xfc, !PT ;  /* 0x0080000004041812 */ /* 0x000fe200078efcff */
[----:B------:R1:W-:Y:S01]  /*97d60*/  STL [R1+0x2cc4], R0 ;  /* 0x002cc40001007387 */ /* 0x0003e20000100800 */
[----:B------:R-:W-:Y:S02]  /*97d70*/  ISETP.LT.AND P2, PT, R162, UR25, !P0 ;  /* 0x00000019a2007c0c */ /* 0x000fe4000c741270 */
[----:B------:R-:W-:Y:S02]  /*97d80*/  ISETP.LT.AND P1, PT, R161, UR24, !P0 ;  /* 0x00000018a1007c0c */ /* 0x000fe4000c721270 */
[----:B------:R-:W-:-:S05]  /*97d90*/  LOP3.LUT R4, R4, 0xffbfffff, RZ, 0xc0, !PT ;  /* 0xffbfffff04047812 */ /* 0x000fca00078ec0ff */
[----:B------:R-:W-:Y:S02]  /*97da0*/  @P3 LOP3.LUT R4, R4, 0x400000, RZ, 0xfc, !PT ;  /* 0x0040000004043812 */ /* 0x000fe400078efcff */
[----:B--2---:R-:W-:Y:S02]  /*97db0*/  ISETP.GE.AND P0, PT, R148, UR51, PT ;  /* 0x0000003394007c0c */ /* 0x004fe4000bf06270 */
[----:B------:R-:W2:Y:S01]  /*97dc0*/  LDL.LU R148, [R1+0x4144] ;  /* 0x0041440001947983 */ /* 0x000ea20000300800 */
        /* <DEDUP_REMOVED lines=17> */
[----:B------:R-:W-:Y:S01]  /*97ee0*/  ISETP.LT.AND P3, PT, R143, UR33, !P0 ;  /* 0x000000218f007c0c */ /* 0x000fe2000c761270 */
[----:B-1----:R-:W-:Y:S01]  /*97ef0*/  VIADD R0, R0, UR69 ;  /* 0x0000004500007c36 */ /* 0x002fe20008000000 */
[----:B------:R-:W-:-:S04]  /*97f00*/  LOP3.LUT R4, R4, 0xffff7fff, RZ, 0xc0, !PT ;  /* 0xffff7fff04047812 */ /* 0x000fc800078ec0ff */
[----:B------:R-:W-:Y:S01]  /*97f10*/  @P1 LOP3.LUT R4, R4, 0x8000, RZ, 0xfc, !PT ;  /* 0x0000800004041812 */ /* 0x000fe200078efcff */
[----:B------:R1:W-:Y:S01]  /*97f20*/  STL [R1+0x2cc0], R0 ;  /* 0x002cc00001007387 */ /* 0x0003e20000100800 */
[----:B------:R-:W-:Y:S02]  /*97f30*/  ISETP.LT.AND P2, PT, R162, UR32, !P0 ;  /* 0x00000020a2007c0c */ /* 0x000fe4000c741270 */
[----:B------:R-:W-:Y:S01]  /*97f40*/  LOP3.LUT R4, R4, 0xffffbfff, RZ, 0xc0, !PT ;  /* 0xffffbfff04047812 */ /* 0x000fe200078ec0ff */
[----:B------:R-:W4:Y:S03]  /*97f50*/  LDL.LU R151, [R1+0x4148] ;  /* 0x0041480001977983 */ /* 0x000f260000300800 */
[----:B------:R-:W-:Y:S02]  /*97f60*/  @P3 LOP3.LUT R4, R4, 0x4000, RZ, 0xfc, !PT ;  /* 0x0000400004043812 */ /* 0x000fe400078efcff */
[----:B------:R-:W-:-:S02]  /*97f70*/  ISETP.LT.AND P1, PT, R161, UR31, !P0 ;  /* 0x0000001fa1007c0c */ /* 0x000fc4000c721270 */
[----:B------:R-:W-:Y:S02]  /*97f80*/  LOP3.LUT R4, R4, 0xffffdfff, RZ, 0xc0, !PT ;  /* 0xffffdfff04047812 */ /* 0x000fe400078ec0ff */
[----:B---3--:R-:W-:Y:S02]  /*97f90*/  ISETP.GE.AND P0, PT, R149, UR7, PT ;  /* 0x0000000795007c0c */ /* 0x008fe4000bf06270 */
        /* <DEDUP_REMOVED lines=18> */
[----:B------:R-:W-:Y:S01]  /*980c0*/  ISETP.LT.AND P3, PT, R143, UR57, !P0 ;  /* 0x000000398f007c0c */ /* 0x000fe2000c761270 */
[----:B------:R1:W-:Y:S01]  /*980d0*/  STL [R1+0x2cb8], R0 ;  /* 0x002cb80001007387 */ /* 0x0003e20000100800 */
[----:B------:R-:W-:Y:S02]  /*980e0*/  @P1 LOP3.LUT R4, R4, 0x100, RZ, 0xfc, !PT ;  /* 0x0000010004041812 */ /* 0x000fe400078efcff */
[----:B------:R-:W-:Y:S01]  /*980f0*/  ISETP.LT.AND P2, PT, R162, UR56, !P0 ;  /* 0x00000038a2007c0c */ /* 0x000fe2000c741270 */
[----:B------:R-:W3:Y:S01]  /*98100*/  LDL.LU R149, [R1+0x3f1c] ;  /* 0x003f1c0001957983 */ /* 0x000ee20000300800 */
[----:B------:R-:W-:Y:S01]  /*98110*/  ISETP.LT.AND P1, PT, R161, UR45, !P0 ;  /* 0x0000002da1007c0c */ /* 0x000fe2000c721270 */
[----:B------:R-:W-:Y:S01]  /*98120*/  VIADD R150, R0, UR71 ;  /* 0x0000004700967c36 */ /* 0x000fe20008000000 */
[----:B------:R-:W-:-:S02]  /*98130*/  LOP3.LUT R4, R4, 0xffffffbf, RZ, 0xc0, !PT ;  /* 0xffffffbf04047812 */ /* 0x000fc400078ec0ff */
[----:B--2---:R-:W-:Y:S02]  /*98140*/  ISETP.GE.AND P0, PT, R148, UR13, PT ;  /* 0x0000000d94007c0c */ /* 0x004fe4000bf06270 */
[----:B------:R-:W3:Y:S04]  /*98150*/  LDL.LU R148, [R1+0x4128] ;  /* 0x0041280001947983 */ /* 0x000ee80000300800 */
[----:B-1----:R-:W2:Y:S01]  /*98160*/  LDL.LU R0, [R1+0x414c] ;  /* 0x00414c0001007983 */ /* 0x002ea20000300800 */
[----:B------:R-:W-:-:S04]  /*98170*/  @P3 LOP3.LUT R4, R4, 0x40, RZ, 0xfc, !PT ;  /* 0x0000004004043812 */ /* 0x000fc800078efcff */
        /* <DEDUP_REMOVED lines=20> */
[----:B------:R-:W-:-:S04]  /*982c0*/  LOP3.LUT R2, R2, 0xbfffffff, RZ, 0xc0, !PT ;  /* 0xbfffffff02027812 */ /* 0x000fc800078ec0ff */
[----:B------:R-:W-:Y:S02]  /*982d0*/  @P3 LOP3.LUT R2, R2, 0x40000000, RZ, 0xfc, !PT ;  /* 0x4000000002023812 */ /* 0x000fe400078efcff */
[----:B------:R-:W-:Y:S02]  /*982e0*/  ISETP.LT.AND P1, PT, R161, UR61, !P0 ;  /* 0x0000003da1007c0c */ /* 0x000fe4000c721270 */
[----:B------:R-:W-:Y:S02]  /*982f0*/  LOP3.LUT R2, R2, 0xdfffffff, RZ, 0xc0, !PT ;  /* 0xdfffffff02027812 */ /* 0x000fe400078ec0ff */
[----:B----4-:R-:W-:Y:S02]  /*98300*/  ISETP.GE.AND P0, PT, R151, UR37, PT ;  /* 0x0000002597007c0c */ /* 0x010fe4000bf06270 */
[----:B------:R-:W-:Y:S02]  /*98310*/  @P2 LOP3.LUT R2, R2, 0x20000000, RZ, 0xfc, !PT ;  /* 0x2000000002022812 */ /* 0x000fe400078efcff */
        /* <DEDUP_REMOVED lines=24> */
[----:B------:R1:W-:Y:S03]  /*984a0*/  STL [R1+0x2cb4], R150 ;  /* 0x002cb49601007387 */ /* 0x0003e60000100800 */
[----:B------:R-:W-:-:S04]  /*984b0*/  LOP3.LUT R2, R2, 0xfffbffff, RZ, 0xc0, !PT ;  /* 0xfffbffff02027812 */ /* 0x000fc800078ec0ff */
[----:B------:R-:W-:Y:S01]  /*984c0*/  @P1 LOP3.LUT R2, R2, 0x40000, RZ, 0xfc, !PT ;  /* 0x0004000002021812 */ /* 0x000fe200078efcff */
[----:B-1----:R-:W-:-:S03]  /*984d0*/  VIADD R150, R150, UR72 ;  /* 0x0000004896967c36 */ /* 0x002fc60008000000 */
[----:B------:R-:W-:Y:S02]  /*984e0*/  LOP3.LUT R2, R2, 0xfbffffff, RZ, 0xc0, !PT ;  /* 0xfbffffff02027812 */ /* 0x000fe400078ec0ff */
[----:B------:R-:W-:Y:S01]  /*984f0*/  STL [R1+0x2d1c], R150 ;  /* 0x002d1c9601007387 */ /* 0x000fe20000100800 */
[----:B------:R-:W-:Y:S02]  /*98500*/  ISETP.GE.AND P6, PT, R161, UR44, PT ;  /* 0x0000002ca1007c0c */ /* 0x000fe4000bfc6270 */
[----:B---3--:R-:W-:-:S04]  /*98510*/  ISETP.GE.AND P0, PT, R148, R149, PT ;  /* 0x000000959400720c */ /* 0x008fc80003f06270 */
[----:B------:R-:W-:Y:S02]  /*98520*/  ISETP.LT.AND P4, PT, R162, UR42, !P0 ;  /* 0x0000002aa2007c0c */ /* 0x000fe4000c781270 */
[----:B--2---:R-:W-:Y:S02]  /*98530*/  ISETP.GE.AND P1, PT, R0, UR53, PT ;  /* 0x0000003500007c0c */ /* 0x004fe4000bf26270 */
[----:B------:R-:W-:Y:S02]  /*98540*/  ISETP.LT.AND P3, PT, R161, UR73, !P0 ;  /* 0x00000049a1007c0c */ /* 0x000fe4000c761270 */
[----:B------:R-:W-:-:S07]  /*98550*/  ISETP.LT.AND P2, PT, R160, UR74, !P1 ;  /* 0x0000004aa0007c0c */ /* 0x000fce000cf41270 */
[----:B------:R-:W-:-:S04]  /*98560*/  @P4 LOP3.LUT R2, R2, 0x4000000, RZ, 0xfc, !PT ;  /* 0x0400000002024812 */ /* 0x000fc800078efcff */
[----:B------:R-:W-:-:S04]  /*98570*/  LOP3.LUT R2, R2, 0xfffdffff, RZ, 0xc0, !PT ;  /* 0xfffdffff02027812 */ /* 0x000fc800078ec0ff */
[----:B------:R-:W-:-:S04]  /*98580*/  LOP3.LUT R2, R2, 0xfdffffff, RZ, 0xc0, !PT ;  /* 0xfdffffff02027812 */ /* 0x000fc800078ec0ff */
[----:B------:R-:W-:-:S04]  /*98590*/  @P3 LOP3.LUT R2, R2, 0x2000000, RZ, 0xfc, !PT ;  /* 0x0200000002023812 */ /* 0x000fc800078efcff */
[----:B------:R-:W-:Y:S01]  /*985a0*/  @P2 LOP3.LUT R2, R2, 0x20000, RZ, 0xfc, !PT ;  /* 0x0002000002022812 */ /* 0x000fe200078efcff */
[----:B------:R-:W2:Y:S01]  /*985b0*/  LDL.LU R152, [R1+0x1260] ;  /* 0x0012600001987983 */ /* 0x000ea20000300800 */
[----:B------:R-:W1:Y:S03]  /*985c0*/  LDCU.64 UR6, c[0x0][0x398] ;  /* 0x00007300ff0677ac */ /* 0x000e660008000a00 */
[----:B------:R-:W2:Y:S01]  /*985d0*/  LDL.LU R153, [R1+0x1268] ;  /* 0x0012680001997983 */ /* 0x000ea20000300800 */
[----:B------:R-:W3:Y:S03]  /*985e0*/  LDCU UR77, c[0x0][0x398] ;  /* 0x00007300ff4d77ac */ /* 0x000ee60008000800 */
[----:B------:R-:W2:Y:S01]  /*985f0*/  LDL.LU R154, [R1+0x1250] ;  /* 0x00125000019a7983 */ /* 0x000ea20000300800 */
[----:B------:R-:W4:Y:S03]  /*98600*/  LDCU UR76, c[0x0][0x398] ;  /* 0x00007300ff4c77ac */ /* 0x000f260008000800 */
[----:B------:R-:W2:Y:S01]  /*98610*/  LDL.LU R155, [R1+0x1258] ;  /* 0x00125800019b7983 */ /* 0x000ea20000300800 */
[----:B------:R-:W1:Y:S01]  /*98620*/  LDCU UR68, c[0x0][0x398] ;  /* 0x00007300ff4477ac */ /* 0x000e620008000800 */
[----:B------:R-:W1:Y:S01]  /*98630*/  S2R R148, SR_TID.X ;  /* 0x0000000000947919 */ /* 0x000e620000002100 */
[----:B------:R-:W1:Y:S01]  /*98640*/  LDCU UR54, c[0x0][0x398] ;  /* 0x00007300ff3677ac */ /* 0x000e620008000800 */
[----:B------:R-:W1:Y:S01]  /*98650*/  LDCU UR5, c[0x0][0x398] ;  /* 0x00007300ff0577ac */ /* 0x000e620008000800 */
[----:B------:R-:W1:Y:S01]  /*98660*/  LDCU UR8, c[0x0][0x398] ;  /* 0x00007300ff0877ac */ /* 0x000e620008000800 */
[----:B------:R-:W1:Y:S01]  /*98670*/  LDCU UR9, c[0x0][0x398] ;  /* 0x00007300ff0977ac */ /* 0x000e620008000800 */
[----:B------:R-:W1:Y:S01]  /*98680*/  LDCU UR56, c[0x0][0x398] ;  /* 0x00007300ff3877ac */ /* 0x000e620008000800 */
[----:B------:R-:W1:Y:S01]  /*98690*/  LDCU UR57, c[0x0][0x398] ;  /* 0x00007300ff3977ac */ /* 0x000e620008000800 */
[----:B------:R-:W1:Y:S01]  /*986a0*/  LDCU UR58, c[0x0][0x398] ;  /* 0x00007300ff3a77ac */ /* 0x000e620008000800 */
[----:B------:R-:W1:Y:S02]  /*986b0*/  LDCU UR59, c[0x0][0x398] ;  /* 0x00007300ff3b77ac */ /* 0x000e640008000800 */
[----:B-1----:R-:W-:Y:S01]  /*986c0*/  LOP3.LUT R148, R148, 0x1f, RZ, 0xc0, !PT ;  /* 0x0000001f94947812 */ /* 0x002fe200078ec0ff */
[----:B------:R-:W1:Y:S03]  /*986d0*/  LDCU UR60, c[0x0][0x398] ;  /* 0x00007300ff3c77ac */ /* 0x000e660008000800 */
[----:B------:R-:W-:Y:S01]  /*986e0*/  LEA R0, R148, UR4, 0x4 ;  /* 0x0000000494007c11 */ /* 0x000fe2000f8e20ff */
[----:B------:R-:W1:Y:S01]  /*986f0*/  LDCU UR4, c[0x0][0x398] ;  /* 0x00007300ff0477ac */ /* 0x000e620008000800 */
[----:B------:R-:W3:Y:S01]  /*98700*/  LDL.LU R148, [R1+0x1050] ;  /* 0x0010500001947983 */ /* 0x000ee20000300800 */
[----:B------:R-:W1:Y:S03]  /*98710*/  LDCU UR61, c[0x0][0x398] ;  /* 0x00007300ff3d77ac */ /* 0x000e660008000800 */
[----:B------:R-:W-:Y:S01]  /*98720*/  STSM.16.M88.4 [R0], R144 ;  /* 0x0000009000007844 */ /* 0x000fe20000000200 */
[----:B------:R-:W-:-:S03]  /*98730*/  NOP ;  /* 0x0000000000007918 */ /* 0x000fc60000000000 */
[----:B------:R-:W1:Y:S01]  /*98740*/  LDS.128 R144, [R0] ;  /* 0x0000000000907984 */ /* 0x000e620000000c00 */
[----:B------:R-:W-:-:S03]  /*98750*/  NOP ;  /* 0x0000000000007918 */ /* 0x000fc60000000000 */
[----:B------:R-:W3:Y:S01]  /*98760*/  LDL.LU R149, [R1+0x1058] ;  /* 0x0010580001957983 */ /* 0x000ee20000300800 */
        /* <DEDUP_REMOVED lines=8> */
[----:B-1----:R-:W-:Y:S01]  /*987f0*/  STL.64 [R1+0x3f0], R144 ;  /* 0x0003f09001007387 */ /* 0x002fe20000100a00 */
[----:B------:R-:W1:Y:S03]  /*98800*/  LDCU UR34, c[0x0][0x398] ;  /* 0x00007300ff2277ac */ /* 0x000e660008000800 */
[----:B------:R-:W-:Y:S01]  /*98810*/  STL.64 [R1+0x3f8], R146 ;  /* 0x0003f89201007387 */ /* 0x000fe20000100a00 */
[----:B------:R-:W1:Y:S03]  /*98820*/  LDCU UR35, c[0x0][0x398] ;  /* 0x00007300ff2377ac */ /* 0x000e660008000800 */
[----:B------:R-:W3:Y:S01]  /*98830*/  LDL.LU R150, [R1+0x1040] ;  /* 0x0010400001967983 */ /* 0x000ee20000300800 */
[----:B------:R-:W1:Y:S03]  /*98840*/  LDCU UR66, c[0x0][0x398] ;  /* 0x00007300ff4277ac */ /* 0x000e660008000800 */
        /* <DEDUP_REMOVED lines=45> */
[----:B--2---:R2:W-:Y:S01]  /*98b20*/  STSM.16.M88.4 [R0], R152 ;  /* 0x0000009800007844 */ /* 0x0045e20000000200 */
[----:B------:R-:W-:-:S03]  /*98b30*/  NOP ;  /* 0x0000000000007918 */ /* 0x000fc60000000000 */
[----:B------:R-:W1:Y:S01]  /*98b40*/  LDS.128 R144, [R0] ;  /* 0x0000000000907984 */ /* 0x000e620000000c00 */
[----:B------:R-:W-:-:S03]  /*98b50*/  NOP ;  /* 0x0000000000007918 */ /* 0x000fc60000000000 */
[----:B--2---:R-:W2:Y:S04]  /*98b60*/  LDL.LU R152, [R1+0xe60] ;  /* 0x000e600001987983 */ /* 0x004ea80000300800 */
[----:B------:R-:W2:Y:S04]  /*98b70*/  LDL.LU R153, [R1+0xe68] ;  /* 0x000e680001997983 */ /* 0x000ea80000300800 */
[----:B-1----:R1:W-:Y:S04]  /*98b80*/  STL.64 [R1+0x330], R144 ;  /* 0x0003309001007387 */ /* 0x0023e80000100a00 */
[----:B------:R-:W-:Y:S04]  /*98b90*/  STL.64 [R1+0x338], R146 ;  /* 0x0003389201007387 */ /* 0x000fe80000100a00 */
[----:B------:R-:W2:Y:S04]  /*98ba0*/  LDL.LU R154, [R1+0xe40] ;  /* 0x000e4000019a7983 */ /* 0x000ea80000300800 */
[----:B------:R-:W2:Y:S04]  /*98bb0*/  LDL.LU R155, [R1+0xe48] ;  /* 0x000e4800019b7983 */ /* 0x000ea80000300800 */
[----:B-1----:R-:W4:Y:S04]  /*98bc0*/  LDL.LU R144, [R1+0xd50] ;  /* 0x000d500001907983 */ /* 0x002f280000300800 */
[----:B------:R-:W4:Y:S04]  /*98bd0*/  LDL.LU R145, [R1+0xd58] ;  /* 0x000d580001917983 */ /* 0x000f280000300800 */
[----:B---3--:R-:W-:Y:S01]  /*98be0*/  STSM.16.M88.4 [R0], R148 ;  /* 0x0000009400007844 */ /* 0x008fe20000000200 */
[----:B------:R-:W-:-:S03]  /*98bf0*/  NOP ;  /* 0x0000000000007918 */ /* 0x000fc60000000000 */
[----:B------:R-:W1:Y:S01]  /*98c00*/  LDS.128 R148, [R0] ;  /* 0x0000000000947984 */ /* 0x000e620000000c00 */
[----:B------:R-:W-:-:S03]  /*98c10*/  NOP ;  /* 0x0000000000007918 */ /* 0x000fc60000000000 */
[----:B-1----:R1:W-:Y:S04]  /*98c20*/  STL.64 [R1+0x320], R148 ;  /* 0x0003209401007387 */ /* 0x0023e80000100a00 */
[----:B------:R-:W-:Y:S04]  /*98c30*/  STL.64 [R1+0x328], R150 ;  /* 0x0003289601007387 */ /* 0x000fe80000100a00 */
[----:B------:R-:W4:Y:S04]  /*98c40*/  LDL.LU R146, [R1+0xd40] ;  /* 0x000d400001927983 */ /* 0x000f280000300800 */
[----:B------:R-:W4:Y:S04]  /*98c50*/  LDL.LU R147, [R1+0xd48] ;  /* 0x000d480001937983 */ /* 0x000f280000300800 */
[----:B-1----:R-:W3:Y:S04]  /*98c60*/  LDL.LU R148, [R1+0x210] ;  /* 0x0002100001947983 */ /* 0x002ee80000300800 */
[----:B------:R-:W3:Y:S04]  /*98c70*/  LDL.LU R149, [R1+0x218] ;  /* 0x0002180001957983 */ /* 0x000ee80000300800 */
[----:B--2---:R-:W-:Y:S01]  /*98c80*/  STSM.16.M88.4 [R0], R152 ;  /* 0x0000009800007844 */ /* 0x004fe20000000200 */
[----:B------:R-:W-:-:S03]  /*98c90*/  NOP ;  /* 0x0000000000007918 */ /* 0x000fc60000000000 */
[----:B------:R-:W1:Y:S01]  /*98ca0*/  LDS.128 R152, [R0] ;  /* 0x0000000000987984 */ /* 0x000e620000000c00 */
[----:B------:R-:W-:-:S03]  /*98cb0*/  NOP ;  /* 0x0000000000007918 */ /* 0x000fc60000000000 */
[----:B-1----:R-:W-:Y:S04]  /*98cc0*/  STL.64 [R1+0x310], R152 ;  /* 0x0003109801007387 */ /* 0x002fe80000100a00 */
[----:B------:R-:W-:Y:S04]  /*98cd0*/  STL.64 [R1+0x318], R154 ;  /* 0x0003189a01007387 */ /* 0x000fe80000100a00 */
[----:B------:R-:W3:Y:S04]  /*98ce0*/  LDL.LU R150, [R1+0x140] ;  /* 0x0001400001967983 */ /* 0x000ee80000300800 */
[----:B------:R-:W3:Y:S04]  /*98cf0*/  LDL.LU R151, [R1+0x148] ;  /* 0x0001480001977983 */ /* 0x000ee80000300800 */
[----:B----4-:R1:W-:Y:S01]  /*98d00*/  STSM.16.M88.4 [R0], R144 ;  /* 0x0000009000007844 */ /* 0x0103e20000000200 */
[----:B------:R-:W-:-:S03]  /*98d10*/  NOP ;  /* 0x0000000000007918 */ /* 0x000fc60000000000 */
[----:B------:R-:W2:Y:S01]  /*98d20*/  LDS.128 R152, [R0] ;  /* 0x0000000000987984 */ /* 0x000ea20000000c00 */
[----:B------:R-:W-:Y:S01]  /*98d30*/  NOP ;  /* 0x0000000000007918 */ /* 0x000fe20000000000 */
[----:B-1----:R-:W-:Y:S02]  /*98d40*/  IMAD.MOV.U32 R144, RZ, RZ, R88 ;  /* 0x000000ffff907224 */ /* 0x002fe400078e0058 */
[----:B------:R-:W-:Y:S02]  /*98d50*/  IMAD.MOV.U32 R145, RZ, RZ, R90 ;  /* 0x000000ffff917224 */ /* 0x000fe400078e005a */
[----:B------:R-:W-:Y:S02]  /*98d60*/  IMAD.MOV.U32 R146, RZ, RZ, R84 ;  /* 0x000000ffff927224 */ /* 0x000fe400078e0054 */
[----:B------:R-:W-:Y:S01]  /*98d70*/  IMAD.MOV.U32 R147, RZ, RZ, R86 ;  /* 0x000000ffff937224 */ /* 0x000fe200078e0056 */
[----:B--2---:R1:W-:Y:S04]  /*98d80*/  STL.64 [R1+0x300], R152 ;  /* 0x0003009801007387 */ /* 0x0043e80000100a00 */
[----:B------:R2:W-:Y:S01]  /*98d90*/  STL.64 [R1+0x308], R154 ;  /* 0x0003089a01007387 */ /* 0x0005e20000100a00 */
[----:B-1----:R-:W-:-:S02]  /*98da0*/  IMAD.MOV.U32 R152, RZ, RZ, R80 ;  /* 0x000000ffff987224 */ /* 0x002fc400078e0050 */
[----:B------:R-:W-:Y:S02]  /*98db0*/  IMAD.MOV.U32 R153, RZ, RZ, R82 ;  /* 0x000000ffff997224 */ /* 0x000fe400078e0052 */
[----:B--2---:R-:W-:Y:S02]  /*98dc0*/  IMAD.MOV.U32 R154, RZ, RZ, R92 ;  /* 0x000000ffff9a7224 */ /* 0x004fe400078e005c */
[----:B------:R-:W-:Y:S01]  /*98dd0*/  IMAD.MOV.U32 R155, RZ, RZ, R94 ;  /* 0x000000ffff9b7224 */ /* 0x000fe200078e005e */
[----:B---3--:R-:W-:Y:S01]  /*98de0*/  STSM.16.M88.4 [R0], R148 ;  /* 0x0000009400007844 */ /* 0x008fe20000000200 */
[----:B------:R-:W-:-:S03]  /*98df0*/  NOP ;  /* 0x0000000000007918 */ /* 0x000fc60000000000 */
[----:B------:R-:W1:Y:S01]  /*98e00*/  LDS.128 R148, [R0] ;  /* 0x0000000000947984 */ /* 0x000e620000000c00 */
[----:B------:R-:W-:-:S03]  /*98e10*/  NOP ;  /* 0x0000000000007918 */ /* 0x000fc60000000000 */
[----:B------:R-:W-:Y:S01]  /*98e20*/  STSM.16.M88.4 [R0], R144 ;  /* 0x0000009000007844 */ /* 0x000fe20000000200 */
[----:B------:R-:W-:-:S03]  /*98e30*/  NOP ;  /* 0x0000000000007918 */ /* 0x000fc60000000000 */
[----:B------:R-:W2:Y:S01]  /*98e40*/  LDS.128 R144, [R0] ;  /* 0x0000000000907984 */ /* 0x000ea20000000c00 */
[----:B------:R-:W-:-:S03]  /*98e50*/  NOP ;  /* 0x0000000000007918 */ /* 0x000fc60000000000 */
[----:B------:R-:W-:Y:S01]  /*98e60*/  STSM.16.M88.4 [R0], R152 ;  /* 0x0000009800007844 */ /* 0x000fe20000000200 */
[----:B------:R-:W-:-:S03]  /*98e70*/  NOP ;  /* 0x0000000000007918 */ /* 0x000fc60000000000 */
[----:B------:R-:W3:Y:S04]  /*98e80*/  LDS.128 R152, [R0] ;  /* 0x0000000000987984 */ /* 0x000ee80000000c00 */
[----:B-1----:R1:W-:Y:S04]  /*98e90*/  STL.64 [R1+0x2f0], R148 ;  /* 0x0002f09401007387 */ /* 0x0023e80000100a00 */
[----:B------:R4:W-:Y:S04]  /*98ea0*/  STL.64 [R1+0x2f8], R150 ;  /* 0x0002f89601007387 */ /* 0x0009e80000100a00 */
[----:B-1----:R-:W3:Y:S04]  /*98eb0*/  LDL.LU R148, [R1+0x12e4] ;  /* 0x0012e40001947983 */ /* 0x002ee80000300800 */
[----:B------:R-:W3:Y:S04]  /*98ec0*/  LDL.LU R149, [R1+0x12ec] ;  /* 0x0012ec0001957983 */ /* 0x000ee80000300800 */
[----:B--2---:R1:W-:Y:S04]  /*98ed0*/  STL.64 [R1+0x2e0], R144 ;  /* 0x0002e09001007387 */ /* 0x0043e80000100a00 */
[----:B------:R2:W-:Y:S04]  /*98ee0*/  STL.64 [R1+0x2e8], R146 ;  /* 0x0002e89201007387 */ /* 0x0005e80000100a00 */
[----:B----4-:R-:W4:Y:S04]  /*98ef0*/  LDL.LU R150, [R1+0x1284] ;  /* 0x0012840001967983 */ /* 0x010f280000300800 */
[----:B------:R-:W4:Y:S01]  /*98f00*/  LDL.LU R151, [R1+0x128c] ;  /* 0x00128c0001977983 */ /* 0x000f220000300800 */
[----:B------:R-:W-:-:S03]  /*98f10*/  NOP ;  /* 0x0000000000007918 */ /* 0x000fc60000000000 */
[----:B-1----:R-:W4:Y:S04]  /*98f20*/  LDL.LU R144, [R1+0x1264] ;  /* 0x0012640001907983 */ /* 0x002f280000300800 */
[----:B------:R-:W4:Y:S04]  /*98f30*/  LDL.LU R145, [R1+0x126c] ;  /* 0x00126c0001917983 */ /* 0x000f280000300800 */
[----:B---3--:R-:W-:Y:S04]  /*98f40*/  STL.64 [R1+0x2d0], R152 ;  /* 0x0002d09801007387 */ /* 0x008fe80000100a00 */
[----:B------:R-:W-:Y:S04]  /*98f50*/  STL.64 [R1+0x2d8], R154 ;  /* 0x0002d89a01007387 */ /* 0x000fe80000100a00 */
[----:B--2---:R-:W2:Y:S04]  /*98f60*/  LDL.LU R146, [R1+0x1254] ;  /* 0x0012540001927983 */ /* 0x004ea80000300800 */
[----:B------:R-:W2:Y:S04]  /*98f70*/  LDL.LU R147, [R1+0x125c] ;  /* 0x00125c0001937983 */ /* 0x000ea80000300800 */
[----:B----4-:R1:W-:Y:S01]  /*98f80*/  STSM.16.M88.4 [R0], R148 ;  /* 0x0000009400007844 */ /* 0x0103e20000000200 */
[----:B------:R-:W-:-:S03]  /*98f90*/  NOP ;  /* 0x0000000000007918 */ /* 0x000fc60000000000 */
[----:B------:R-:W3:Y:S01]  /*98fa0*/  LDS.128 R152, [R0] ;  /* 0x0000000000987984 */ /* 0x000ee20000000c00 */
[----:B------:R-:W-:-:S03]  /*98fb0*/  NOP ;  /* 0x0000000000007918 */ /* 0x000fc60000000000 */
[----:B-1----:R-:W4:Y:S04]  /*98fc0*/  LDL.LU R148, [R1+0x1054] ;  /* 0x0010540001947983 */ /* 0x002f280000300800 */
[----:B------:R-:W4:Y:S04]  /*98fd0*/  LDL.LU R149, [R1+0x105c] ;  /* 0x00105c0001957983 */ /* 0x000f280000300800 */
[----:B--2---:R1:W-:Y:S04]  /*98fe0*/  STSM.16.M88.4 [R0], R144 ;  /* 0x0000009000007844 */ /* 0x0043e80000000200 */
[----:B---3--:R-:W-:Y:S04]  /*98ff0*/  STL.64 [R1+0x2c0], R152 ;  /* 0x0002c09801007387 */ /* 0x008fe80000100a00 */
[----:B------:R-:W-:Y:S01]  /*99000*/  STL.64 [R1+0x2c8], R154 ;  /* 0x0002c89a01007387 */ /* 0x000fe20000100a00 */
[----:B------:R-:W-:-:S03]  /*99010*/  NOP ;  /* 0x0000000000007918 */ /* 0x000fc60000000000 */
[----:B------:R-:W4:Y:S04]  /*99020*/  LDL.LU R150, [R1+0x1044] ;  /* 0x0010440001967983 */ /* 0x000f280000300800 */
[----:B------:R-:W2:Y:S04]  /*99030*/  LDS.128 R152, [R0] ;  /* 0x0000000000987984 */ /* 0x000ea80000000c00 */
[----:B------:R-:W4:Y:S01]  /*99040*/  LDL.LU R151, [R1+0x104c] ;  /* 0x00104c0001977983 */ /* 0x000f220000300800 */
[----:B------:R-:W-:-:S03]  /*99050*/  NOP ;  /* 0x0000000000007918 */ /* 0x000fc60000000000 */
[----:B-1----:R-:W3:Y:S04]  /*99060*/  LDL.LU R144, [R1+0xe64] ;  /* 0x000e640001907983 */ /* 0x002ee80000300800 */
[----:B------:R-:W3:Y:S04]  /*99070*/  LDL.LU R145, [R1+0xe6c] ;  /* 0x000e6c0001917983 */ /* 0x000ee80000300800 */
[----:B--2---:R-:W-:Y:S04]  /*99080*/  STL.64 [R1+0x2b0], R152 ;  /* 0x0002b09801007387 */ /* 0x004fe80000100a00 */
[----:B------:R-:W-:Y:S04]  /*99090*/  STL.64 [R1+0x2b8], R154 ;  /* 0x0002b89a01007387 */ /* 0x000fe80000100a00 */
[----:B------:R-:W3:Y:S04]  /*990a0*/  LDL.LU R146, [R1+0xe44] ;  /* 0x000e440001927983 */ /* 0x000ee80000300800 */
[----:B------:R-:W3:Y:S04]  /*990b0*/  LDL.LU R147, [R1+0xe4c] ;  /* 0x000e4c0001937983 */ /* 0x000ee80000300800 */
[----:B----4-:R1:W-:Y:S01]  /*990c0*/  STSM.16.M88.4 [R0], R148 ;  /* 0x0000009400007844 */ /* 0x0103e20000000200 */
[----:B------:R-:W-:-:S03]  /*990d0*/  NOP ;  /* 0x0000000000007918 */ /* 0x000fc60000000000 */
[----:B------:R-:W2:Y:S01]  /*990e0*/  LDS.128 R152, [R0] ;  /* 0x0000000000987984 */ /* 0x000ea20000000c00 */
[----:B------:R-:W-:-:S03]  /*990f0*/  NOP ;  /* 0x0000000000007918 */ /* 0x000fc60000000000 */
[----:B-1----:R-:W4:Y:S04]  /*99100*/  LDL.LU R148, [R1+0xd54] ;  /* 0x000d540001947983 */ /* 0x002f280000300800 */
[----:B------:R-:W4:Y:S04]  /*99110*/  LDL.LU R149, [R1+0xd5c] ;  /* 0x000d5c0001957983 */ /* 0x000f280000300800 */
[----:B--2---:R-:W-:Y:S04]  /*99120*/  STL.64 [R1+0x2a0], R152 ;  /* 0x0002a09801007387 */ /* 0x004fe80000100a00 */
[----:B---3--:R1:W-:Y:S04]  /*99130*/  STSM.16.M88.4 [R0], R144 ;  /* 0x0000009000007844 */ /* 0x0083e80000000200 */
[----:B------:R-:W-:Y:S01]  /*99140*/  STL.64 [R1+0x2a8], R154 ;  /* 0x0002a89a01007387 */ /* 0x000fe20000100a00 */
[----:B------:R-:W-:-:S03]  /*99150*/  NOP ;  /* 0x0000000000007918 */ /* 0x000fc60000000000 */
[----:B------:R-:W2:Y:S04]  /*99160*/  LDS.128 R152, [R0] ;  /* 0x0000000000987984 */ /* 0x000ea80000000c00 */
[----:B------:R-:W4:Y:S04]  /*99170*/  LDL.LU R150, [R1+0xd44] ;  /* 0x000d440001967983 */ /* 0x000f280000300800 */
[----:B------:R-:W4:Y:S01]  /*99180*/  LDL.LU R151, [R1+0xd4c] ;  /* 0x000d4c0001977983 */ /* 0x000f220000300800 */
[----:B------:R-:W-:-:S03]  /*99190*/  NOP ;  /* 0x0000000000007918 */ /* 0x000fc60000000000 */
[----:B-1----:R-:W3:Y:S04]  /*991a0*/  LDL.LU R144, [R1+0x214] ;  /* 0x0002140001907983 */ /* 0x002ee80000300800 */
[----:B------:R-:W3:Y:S04]  /*991b0*/  LDL.LU R145, [R1+0x21c] ;  /* 0x00021c0001917983 */ /* 0x000ee80000300800 */
[----:B--2---:R-:W-:Y:S04]  /*991c0*/  STL.64 [R1+0x290], R152 ;  /* 0x0002909801007387 */ /* 0x004fe80000100a00 */
[----:B------:R-:W-:Y:S04]  /*991d0*/  STL.64 [R1+0x298], R154 ;  /* 0x0002989a01007387 */ /* 0x000fe80000100a00 */
        /* <DEDUP_REMOVED lines=10> */
[----:B----4-:R-:W-:Y:S01]  /*99280*/  STSM.16.M88.4 [R0], R148 ;  /* 0x0000009400007844 */ /* 0x010fe20000000200 */
[----:B------:R-:W-:-:S03]  /*99290*/  NOP ;  /* 0x0000000000007918 */ /* 0x000fc60000000000 */
[----:B------:R-:W1:Y:S01]  /*992a0*/  LDS.128 R148, [R0] ;  /* 0x0000000000947984 */ /* 0x000e620000000c00 */
[----:B------:R-:W-:-:S03]  /*992b0*/  NOP ;  /* 0x0000000000007918 */ /* 0x000fc60000000000 */
[----:B---3--:R-:W-:Y:S01]  /*992c0*/  STSM.16.M88.4 [R0], R144 ;  /* 0x0000009000007844 */ /* 0x008fe20000000200 */
[----:B------:R-:W-:-:S03]  /*992d0*/  NOP ;  /* 0x0000000000007918 */ /* 0x000fc60000000000 */
[----:B------:R-:W2:Y:S01]  /*992e0*/  LDS.128 R80, [R0] ;  /* 0x0000000000507984 */ /* 0x000ea20000000c00 */
[----:B------:R-:W-:-:S03]  /*992f0*/  NOP ;  /* 0x0000000000007918 */ /* 0x000fc60000000000 */
[----:B------:R-:W-:Y:S01]  /*99300*/  STSM.16.M88.4 [R0], R88 ;  /* 0x0000005800007844 */ /* 0x000fe20000000200 */
[----:B------:R-:W-:-:S03]  /*99310*/  NOP ;  /* 0x0000000000007918 */ /* 0x000fc60000000000 */
[----:B------:R-:W3:Y:S01]  /*99320*/  LDS.128 R88, [R0] ;  /* 0x0000000000587984 */ /* 0x000ee20000000c00 */
[----:B------:R-:W-:-:S03]  /*99330*/  NOP ;  /* 0x0000000000007918 */ /* 0x000fc60000000000 */
[----:B-1----:R-:W-:Y:S04]  /*99340*/  STL.64 [R1+0x280], R148 ;  /* 0x0002809401007387 */ /* 0x002fe80000100a00 */
[----:B------:R-:W-:Y:S04]  /*99350*/  STL.64 [R1+0x288], R150 ;  /* 0x0002889601007387 */ /* 0x000fe80000100a00 */
[----:B--2---:R1:W-:Y:S04]  /*99360*/  STL.64 [R1+0x210], R80 ;  /* 0x0002105001007387 */ /* 0x0043e80000100a00 */
[----:B------:R2:W-:Y:S04]  /*99370*/  STL.64 [R1+0x218], R82 ;  /* 0x0002185201007387 */ /* 0x0005e80000100a00 */
[----:B-1----:R-:W4:Y:S04]  /*99380*/  LDL.LU R80, [R1+0x1330] ;  /* 0x0013300001507983 */ /* 0x002f280000300800 */
[----:B------:R-:W4:Y:S04]  /*99390*/  LDL.LU R81, [R1+0x1338] ;  /* 0x0013380001517983 */ /* 0x000f280000300800 */
[----:B---3--:R-:W-:Y:S04]  /*993a0*/  STL.64 [R1+0x140], R88 ;  /* 0x0001405801007387 */ /* 0x008fe80000100a00 */
[----:B------:R-:W-:Y:S04]  /*993b0*/  STL.64 [R1+0x148], R90 ;  /* 0x0001485a01007387 */ /* 0x000fe80000100a00 */
[----:B--2---:R-:W4:Y:S04]  /*993c0*/  LDL.LU R82, [R1+0x1320] ;  /* 0x0013200001527983 */ /* 0x004f280000300800 */
[----:B------:R-:W4:Y:S04]  /*993d0*/  LDL.LU R83, [R1+0x1328] ;  /* 0x0013280001537983 */ /* 0x000f280000300800 */
[----:B------:R1:W-:Y:S01]  /*993e0*/  STSM.16.M88.4 [R0], R84 ;  /* 0x0000005400007844 */ /* 0x0003e20000000200 */
[----:B------:R-:W-:-:S03]  /*993f0*/  NOP ;  /* 0x0000000000007918 */ /* 0x000fc60000000000 */
[----:B------:R-:W-:Y:S01]  /*99400*/  LDS.128 R232, [R0] ;  /* 0x0000000000e87984 */ /* 0x000fe20000000c00 */
[----:B------:R-:W-:-:S03]  /*99410*/  NOP ;  /* 0x0000000000007918 */ /* 0x000fc60000000000 */
[----:B-1----:R-:W2:Y:S04]  /*99420*/  LDL.LU R84, [R1+0x1300] ;  /* 0x0013000001547983 */ /* 0x002ea80000300800 */
[----:B------:R-:W2:Y:S04]  /*99430*/  LDL.LU R85, [R1+0x1308] ;  /* 0x0013080001557983 */ /* 0x000ea80000300800 */
[----:B------:R-:W2:Y:S04]  /*99440*/  LDL.LU R86, [R1+0x1230] ;  /* 0x0012300001567983 */ /* 0x000ea80000300800 */
        /* <DEDUP_REMOVED lines=49> */
[----:B---3--:R-:W-:Y:S01]  /*99760*/  STSM.16.M88.4 [R0], R84 ;  /* 0x0000005400007844 */ /* 0x008fe20000000200 */
[----:B------:R-:W-:-:S03]  /*99770*/  NOP ;  /* 0x0000000000007918 */ /* 0x000fc60000000000 */
[----:B------:R-:W1:Y:S01]  /*99780*/  LDS.128 R84, [R0] ;  /* 0x0000000000547984 */ /* 0x000e620000000c00 */
[----:B------:R-:W-:-:S03]  /*99790*/  NOP ;  /* 0x0000000000007918 */ /* 0x000fc60000000000 */
[----:B------:R-:W-:Y:S01]  /*997a0*/  STSM.16.M88.4 [R0], R80 ;  /* 0x0000005000007844 */ /* 0x000fe20000000200 */
[----:B------:R-:W-:-:S03]  /*997b0*/  NOP ;  /* 0x0000000000007918 */ /* 0x000fc60000000000 */
[----:B------:R-:W3:Y:S04]  /*997c0*/  LDS.128 R80, [R0] ;  /* 0x0000000000507984 */ /* 0x000ee80000000c00 */
[----:B--2---:R2:W-:Y:S04]  /*997d0*/  STL.64 [R1+0x480], R88 ;  /* 0x0004805801007387 */ /* 0x0045e80000100a00 */
[----:B------:R4:W-:Y:S01]  /*997e0*/  STL.64 [R1+0x488], R90 ;  /* 0x0004885a01007387 */ /* 0x0009e20000100a00 */
[----:B--2---:R-:W-:Y:S02]  /*997f0*/  IMAD.MOV.U32 R88, RZ, RZ, R52 ;  /* 0x000000ffff587224 */ /* 0x004fe400078e0034 */
[----:B------:R-:W-:-:S02]  /*99800*/  IMAD.MOV.U32 R89, RZ, RZ, R54 ;  /* 0x000000ffff597224 */ /* 0x000fc400078e0036 */
[----:B----4-:R-:W-:Y:S02]  /*99810*/  IMAD.MOV.U32 R90, RZ, RZ, R72 ;  /* 0x000000ffff5a7224 */ /* 0x010fe400078e0048 */
[----:B------:R-:W-:Y:S01]  /*99820*/  IMAD.MOV.U32 R91, RZ, RZ, R74 ;  /* 0x000000ffff5b7224 */ /* 0x000fe200078e004a */
[----:B------:R-:W-:Y:S01]  /*99830*/  NOP ;  /* 0x0000000000007918 */ /* 0x000fe20000000000 */
[----:B-1----:R1:W-:Y:S04]  /*99840*/  STL.64 [R1+0x470], R84 ;  /* 0x0004705401007387 */ /* 0x0023e80000100a00 */
[----:B------:R2:W-:Y:S04]  /*99850*/  STL.64 [R1+0x478], R86 ;  /* 0x0004785601007387 */ /* 0x0005e80000100a00 */
[----:B------:R-:W-:Y:S01]  /*99860*/  STSM.16.M88.4 [R0], R88 ;  /* 0x0000005800007844 */ /* 0x000fe20000000200 */
[----:B------:R-:W-:-:S03]  /*99870*/  NOP ;  /* 0x0000000000007918 */ /* 0x000fc60000000000 */
[----:B-1----:R-:W4:Y:S04]  /*99880*/  LDL.LU R84, [R1+0x1334] ;  /* 0x0013340001547983 */ /* 0x002f280000300800 */
[----:B------:R-:W4:Y:S04]  /*99890*/  LDL.LU R85, [R1+0x133c] ;  /* 0x00133c0001557983 */ /* 0x000f280000300800 */
[----:B---3--:R1:W-:Y:S04]  /*998a0*/  STL.64 [R1+0x460], R80 ;  /* 0x0004605001007387 */ /* 0x0083e80000100a00 */
[----:B------:R-:W-:Y:S04]  /*998b0*/  STL.64 [R1+0x468], R82 ;  /* 0x0004685201007387 */ /* 0x000fe80000100a00 */
[----:B--2---:R-:W4:Y:S04]  /*998c0*/  LDL.LU R86, [R1+0x1324] ;  /* 0x0013240001567983 */ /* 0x004f280000300800 */
        /* <DEDUP_REMOVED lines=71> */
[----:B------:R-:W-:Y:S04]  /*99d40*/  STSM.16.M88.4 [R0], R60 ;  /* 0x0000003c00007844 */ /* 0x000fe80000000200 */
[----:B--2---:R1:W-:Y:S04]  /*99d50*/  STL.64 [R1+0x3e0], R52 ;  /* 0x0003e03401007387 */ /* 0x0043e80000100a00 */
[----:B------:R2:W-:Y:S04]  /*99d60*/  STL.64 [R1+0x3e8], R54 ;  /* 0x0003e83601007387 */ /* 0x0005e80000100a00 */
[----:B-1----:R-:W4:Y:S04]  /*99d70*/  LDL.LU R52, [R1+0x13a0] ;  /* 0x0013a00001347983 */ /* 0x002f280000300800 */
[----:B------:R-:W4:Y:S04]  /*99d80*/  LDL.LU R53, [R1+0x13a8] ;  /* 0x0013a80001357983 */ /* 0x000f280000300800 */
[----:B---3--:R-:W-:Y:S04]  /*99d90*/  STL.64 [R1+0x200], R68 ;  /* 0x0002004401007387 */ /* 0x008fe80000100a00 */
[----:B------:R-:W-:Y:S01]  /*99da0*/  STL.64 [R1+0x208], R70 ;  /* 0x0002084601007387 */ /* 0x000fe20000100a00 */
[----:B------:R-:W-:-:S03]  /*99db0*/  NOP ;  /* 0x0000000000007918 */ /* 0x000fc60000000000 */
[----:B--2---:R-:W4:Y:S04]  /*99dc0*/  LDL.LU R54, [R1+0x1390] ;  /* 0x0013900001367983 */ /* 0x004f280000300800 */
[----:B------:R-:W1:Y:S04]  /*99dd0*/  LDS.128 R68, [R0] ;  /* 0x0000000000447984 */ /* 0x000e680000000c00 */
[----:B------:R-:W4:Y:S01]  /*99de0*/  LDL.LU R55, [R1+0x1398] ;  /* 0x0013980001377983 */ /* 0x000f220000300800 */
[----:B------:R-:W-:-:S03]  /*99df0*/  NOP ;  /* 0x0000000000007918 */ /* 0x000fc60000000000 */
[----:B------:R-:W2:Y:S04]  /*99e00*/  LDL.LU R60, [R1+0x1360] ;  /* 0x00136000013c7983 */ /* 0x000ea80000300800 */
[----:B------:R-:W2:Y:S04]  /*99e10*/  LDL.LU R61, [R1+0x1368] ;  /* 0x00136800013d7983 */ /* 0x000ea80000300800 */
[----:B-1----:R-:W-:Y:S04]  /*99e20*/  STL.64 [R1+0x180], R68 ;  /* 0x0001804401007387 */ /* 0x002fe80000100a00 */
[----:B------:R-:W-:Y:S04]  /*99e30*/  STL.64 [R1+0x188], R70 ;  /* 0x0001884601007387 */ /* 0x000fe80000100a00 */
        /* <DEDUP_REMOVED lines=8> */
[----:B---3--:R-:W-:Y:S04]  /*99ec0*/  STL.64 [R1+0x550], R68 ;  /* 0x0005504401007387 */ /* 0x008fe80000100a00 */
[----:B--2---:R1:W-:Y:S04]  /*99ed0*/  STSM.16.M88.4 [R0], R60 ;  /* 0x0000003c00007844 */ /* 0x0043e80000000200 */
        /* <DEDUP_REMOVED lines=112> */
[----:B----4-:R1:W-:Y:S02]  /*9a5e0*/  STSM.16.M88.4 [R0], R60 ;  /* 0x0000003c00007844 */ /* 0x0103e40000000200 */
[----:B-1----:R-:W-:-:S02]  /*9a5f0*/  IMAD.MOV.U32 R60, RZ, RZ, R65 ;  /* 0x000000ffff3c7224 */ /* 0x002fc400078e0041 */
[----:B------:R-:W-:Y:S01]  /*9a600*/  IMAD.MOV.U32 R61, RZ, RZ, R67 ;  /* 0x000000ffff3d7224 */ /* 0x000fe200078e0043 */
[----:B------:R-:W-:Y:S01]  /*9a610*/  NOP ;  /* 0x0000000000007918 */ /* 0x000fe20000000000 */
[----:B------:R-:W1:Y:S01]  /*9a620*/  LDS.128 R64, [R0] ;  /* 0x0000000000407984 */ /* 0x000e620000000c00 */
[----:B------:R-:W-:Y:S01]  /*9a630*/  NOP ;  /* 0x0000000000007918 */ /* 0x000fe20000000000 */
[----:B------:R-:W-:Y:S02]  /*9a640*/  IMAD.MOV.U32 R62, RZ, RZ, R57 ;  /* 0x000000ffff3e7224 */ /* 0x000fe400078e0039 */
[----:B------:R-:W-:Y:S01]  /*9a650*/  IMAD.MOV.U32 R63, RZ, RZ, R59 ;  /* 0x000000ffff3f7224 */ /* 0x000fe200078e003b */
[----:B---3--:R2:W-:Y:S02]  /*9a660*/  STSM.16.M88.4 [R0], R52 ;  /* 0x0000003400007844 */ /* 0x0085e40000000200 */
[----:B--2---:R-:W-:Y:S02]  /*9a670*/  IMAD.MOV.U32 R52, RZ, RZ, R49 ;  /* 0x000000ffff347224 */ /* 0x004fe400078e0031 */
[----:B------:R-:W-:Y:S01]  /*9a680*/  IMAD.MOV.U32 R53, RZ, RZ, R51 ;  /* 0x000000ffff357224 */ /* 0x000fe200078e0033 */
[----:B------:R-:W-:Y:S01]  /*9a690*/  NOP ;  /* 0x0000000000007918 */ /* 0x000fe20000000000 */
[----:B------:R-:W2:Y:S01]  /*9a6a0*/  LDS.128 R48, [R0] ;  /* 0x0000000000307984 */ /* 0x000ea20000000c00 */
[----:B------:R-:W-:-:S03]  /*9a6b0*/  NOP ;  /* 0x0000000000007918 */ /* 0x000fc60000000000 */
[----:B------:R-:W-:Y:S01]  /*9a6c0*/  STSM.16.M88.4 [R0], R60 ;  /* 0x0000003c00007844 */ /* 0x000fe20000000200 */
[----:B------:R-:W-:-:S03]  /*9a6d0*/  NOP ;  /* 0x0000000000007918 */ /* 0x000fc60000000000 */
[----:B------:R-:W3:Y:S01]  /*9a6e0*/  LDS.128 R56, [R0] ;  /* 0x0000000000387984 */ /* 0x000ee20000000c00 */
[----:B------:R-:W-:Y:S02]  /*9a6f0*/  IMAD.MOV.U32 R54, RZ, RZ, R77 ;  /* 0x000000ffff367224 */ /* 0x000fe400078e004d */
[----:B------:R-:W-:Y:S01]  /*9a700*/  IMAD.MOV.U32 R55, RZ, RZ, R79 ;  /* 0x000000ffff377224 */ /* 0x000fe200078e004f */
[----:B-1----:R-:W-:Y:S01]  /*9a710*/  STL.64 [R1+0x4d0], R64 ;  /* 0x0004d04001007387 */ /* 0x002fe20000100a00 */
[----:B------:R-:W-:-:S03]  /*9a720*/  NOP ;  /* 0x0000000000007918 */ /* 0x000fc60000000000 */
        /* <DEDUP_REMOVED lines=147> */
[----:B--2---:R-:W-:Y:S04]  /*9b060*/  STL.64 [R1+0x5a0], R56 ;  /* 0x0005a03801007387 */ /* 0x004fe80000100a00 */
[----:B---3--:R1:W-:Y:S04]  /*9b070*/  STSM.16.M88.4 [R0], R48 ;  /* 0x0000003000007844 */ /* 0x0083e80000000200 */
[----:B------:R-:W-:Y:S01]  /*9b080*/  STL.64 [R1+0x5a8], R58 ;  /* 0x0005a83a01007387 */ /* 0x000fe20000100a00 */
[----:B------:R-:W-:-:S03]  /*9b090*/  NOP ;  /* 0x0000000000007918 */ /* 0x000fc60000000000 */
[----:B------:R-:W2:Y:S01]  /*9b0a0*/  LDS.128 R56, [R0] ;  /* 0x0000000000387984 */ /* 0x000ea20000000c00 */
[----:B------:R-:W-:-:S03]  /*9b0b0*/  NOP ;  /* 0x0000000000007918 */ /* 0x000fc60000000000 */
[----:B------:R-:W-:Y:S01]  /*9b0c0*/  STSM.16.M88.4 [R0], R52 ;  /* 0x0000003400007844 */ /* 0x000fe20000000200 */
[----:B------:R-:W-:-:S03]  /*9b0d0*/  NOP ;  /* 0x0000000000007918 */ /* 0x000fc60000000000 */
[----:B------:R-:W3:Y:S01]  /*9b0e0*/  LDS.128 R52, [R0] ;  /* 0x0000000000347984 */ /* 0x000ee20000000c00 */
[----:B-1----:R-:W-:Y:S02]  /*9b0f0*/  IMAD.MOV.U32 R48, RZ, RZ, R205 ;  /* 0x000000ffff307224 */ /* 0x002fe400078e00cd */
[----:B------:R-:W-:Y:S02]  /*9b100*/  IMAD.MOV.U32 R49, RZ, RZ, R207 ;  /* 0x000000ffff317224 */ /* 0x000fe400078e00cf */
[----:B------:R-:W-:Y:S02]  /*9b110*/  IMAD.MOV.U32 R50, RZ, RZ, R41 ;  /* 0x000000ffff327224 */ /* 0x000fe400078e0029 */
[----:B------:R-:W-:Y:S01]  /*9b120*/  IMAD.MOV.U32 R51, RZ, RZ, R43 ;  /* 0x000000ffff337224 */ /* 0x000fe200078e002b */
[----:B------:R-:W-:-:S04]  /*9b130*/  NOP ;  /* 0x0000000000007918 */ /* 0x000fc80000000000 */
[----:B------:R1:W-:Y:S04]  /*9b140*/  STSM.16.M88.4 [R0], R48 ;  /* 0x0000003000007844 */ /* 0x0003e80000000200 */
[----:B--2---:R-:W-:Y:S04]  /*9b150*/  STL.64 [R1+0x3c0], R56 ;  /* 0x0003c03801007387 */ /* 0x004fe80000100a00 */
[----:B------:R-:W-:Y:S04]  /*9b160*/  STL.64 [R1+0x3c8], R58 ;  /* 0x0003c83a01007387 */ /* 0x000fe80000100a00 */
[----:B------:R-:W2:Y:S04]  /*9b170*/  LDL.LU R40, [R1+0x1d30] ;  /* 0x001d300001287983 */ /* 0x000ea80000300800 */
[----:B------:R-:W2:Y:S04]  /*9b180*/  LDL.LU R41, [R1+0x1d38] ;  /* 0x001d380001297983 */ /* 0x000ea80000300800 */
[----:B---3--:R-:W-:Y:S04]  /*9b190*/  STL.64 [R1+0x1e0], R52 ;  /* 0x0001e03401007387 */ /* 0x008fe80000100a00 */
[----:B------:R-:W-:Y:S01]  /*9b1a0*/  STL.64 [R1+0x1e8], R54 ;  /* 0x0001e83601007387 */ /* 0x000fe20000100a00 */
[----:B------:R-:W-:-:S03]  /*9b1b0*/  NOP ;  /* 0x0000000000007918 */ /* 0x000fc60000000000 */
[----:B------:R-:W2:Y:S04]  /*9b1c0*/  LDL.LU R42, [R1+0x1b80] ;  /* 0x001b8000012a7983 */ /* 0x000ea80000300800 */
[----:B------:R-:W3:Y:S04]  /*9b1d0*/  LDS.128 R52, [R0] ;  /* 0x0000000000347984 */ /* 0x000ee80000000c00 */
[----:B------:R-:W2:Y:S01]  /*9b1e0*/  LDL.LU R43, [R1+0x1b88] ;  /* 0x001b8800012b7983 */ /* 0x000ea20000300800 */
[----:B------:R-:W-:-:S03]  /*9b1f0*/  NOP ;  /* 0x0000000000007918 */ /* 0x000fc60000000000 */
[----:B-1----:R-:W4:Y:S04]  /*9b200*/  LDL.LU R48, [R1+0x1ad0] ;  /* 0x001ad00001307983 */ /* 0x002f280000300800 */
[----:B------:R-:W4:Y:S04]  /*9b210*/  LDL.LU R49, [R1+0x1ad8] ;  /* 0x001ad80001317983 */ /* 0x000f280000300800 */
[----:B---3--:R-:W-:Y:S04]  /*9b220*/  STL.64 [R1+0x170], R52 ;  /* 0x0001703401007387 */ /* 0x008fe80000100a00 */
[----:B------:R-:W-:Y:S04]  /*9b230*/  STL.64 [R1+0x178], R54 ;  /* 0x0001783601007387 */ /* 0x000fe80000100a00 */
[----:B------:R-:W4:Y:S04]  /*9b240*/  LDL.LU R50, [R1+0x1200] ;  /* 0x0012000001327983 */ /* 0x000f280000300800 */
[----:B------:R-:W4:Y:S04]  /*9b250*/  LDL.LU R51, [R1+0x1208] ;  /* 0x0012080001337983 */ /* 0x000f280000300800 */
[----:B--2---:R1:W-:Y:S01]  /*9b260*/  STSM.16.M88.4 [R0], R40 ;  /* 0x0000002800007844 */ /* 0x0043e20000000200 */
[----:B------:R-:W-:-:S03]  /*9b270*/  NOP ;  /* 0x0000000000007918 */ /* 0x000fc60000000000 */
[----:B------:R-:W2:Y:S01]  /*9b280*/  LDS.128 R52, [R0] ;  /* 0x0000000000347984 */ /* 0x000ea20000000c00 */
[----:B------:R-:W-:-:S03]  /*9b290*/  NOP ;  /* 0x0000000000007918 */ /* 0x000fc60000000000 */
[----:B-1----:R-:W3:Y:S04]  /*9b2a0*/  LDL.LU R40, [R1+0x10f0] ;  /* 0x0010f00001287983 */ /* 0x002ee80000300800 */
[----:B------:R-:W3:Y:S04]  /*9b2b0*/  LDL.LU R41, [R1+0x10f8] ;  /* 0x0010f80001297983 */ /* 0x000ee80000300800 */
[----:B--2---:R-:W-:Y:S04]  /*9b2c0*/  STL.64 [R1+0x730], R52 ;  /* 0x0007303401007387 */ /* 0x004fe80000100a00 */
[----:B----4-:R1:W-:Y:S04]  /*9b2d0*/  STSM.16.M88.4 [R0], R48 ;  /* 0x0000003000007844 */ /* 0x0103e80000000200 */
[----:B------:R-:W-:Y:S01]  /*9b2e0*/  STL.64 [R1+0x738], R54 ;  /* 0x0007383601007387 */ /* 0x000fe20000100a00 */
[----:B------:R-:W-:-:S03]  /*9b2f0*/  NOP ;  /* 0x0000000000007918 */ /* 0x000fc60000000000 */
[----:B------:R-:W3:Y:S04]  /*9b300*/  LDL.LU R42, [R1+0x1000] ;  /* 0x00100000012a7983 */ /* 0x000ee80000300800 */
[----:B------:R-:W2:Y:S04]  /*9b310*/  LDS.128 R52, [R0] ;  /* 0x0000000000347984 */ /* 0x000ea80000000c00 */
[----:B------:R-:W3:Y:S01]  /*9b320*/  LDL.LU R43, [R1+0x1008] ;  /* 0x00100800012b7983 */ /* 0x000ee20000300800 */
[----:B------:R-:W-:-:S03]  /*9b330*/  NOP ;  /* 0x0000000000007918 */ /* 0x000fc60000000000 */
[----:B-1----:R-:W4:Y:S04]  /*9b340*/  LDL.LU R48, [R1+0xf00] ;  /* 0x000f000001307983 */ /* 0x002f280000300800 */
[----:B------:R-:W4:Y:S04]  /*9b350*/  LDL.LU R49, [R1+0xf08] ;  /* 0x000f080001317983 */ /* 0x000f280000300800 */
[----:B--2---:R-:W-:Y:S04]  /*9b360*/  STL.64 [R1+0x720], R52 ;  /* 0x0007203401007387 */ /* 0x004fe80000100a00 */
[----:B------:R-:W-:Y:S04]  /*9b370*/  STL.64 [R1+0x728], R54 ;  /* 0x0007283601007387 */ /* 0x000fe80000100a00 */
[----:B------:R-:W4:Y:S04]  /*9b380*/  LDL.LU R50, [R1+0xec0] ;  /* 0x000ec00001327983 */ /* 0x000f280000300800 */
[----:B------:R-:W4:Y:S04]  /*9b390*/  LDL.LU R51, [R1+0xec8] ;  /* 0x000ec80001337983 */ /* 0x000f280000300800 */
[----:B---3--:R1:W-:Y:S01]  /*9b3a0*/  STSM.16.M88.4 [R0], R40 ;  /* 0x0000002800007844 */ /* 0x0083e20000000200 */
        /* <DEDUP_REMOVED lines=9> */
[----:B------:R-:W2:Y:S04]  /*9b440*/  LDS.128 R52, [R0] ;  /* 0x0000000000347984 */ /* 0x000ea80000000c00 */
[----:B------:R-:W3:Y:S04]  /*9b450*/  LDL.LU R42, [R1+0x3b0] ;  /* 0x0003b000012a7983 */ /* 0x000ee80000300800 */
        /* <DEDUP_REMOVED lines=11> */
[----:B------:R-:W-:Y:S01]  /*9b510*/  NOP ;  /* 0x0000000000007918 */ /* 0x000fe20000000000 */
[----:B-1----:R-:W-:Y:S02]  /*9b520*/  IMAD.MOV.U32 R40, RZ, RZ, R216 ;  /* 0x000000ffff287224 */ /* 0x002fe400078e00d8 */
[----:B------:R-:W-:Y:S02]  /*9b530*/  IMAD.MOV.U32 R41, RZ, RZ, R218 ;  /* 0x000000ffff297224 */ /* 0x000fe400078e00da */
[----:B------:R-:W-:Y:S02]  /*9b540*/  IMAD.MOV.U32 R42, RZ, RZ, R208 ;  /* 0x000000ffff2a7224 */ /* 0x000fe400078e00d0 */
[----:B------:R-:W-:Y:S01]  /*9b550*/  IMAD.MOV.U32 R43, RZ, RZ, R210 ;  /* 0x000000ffff2b7224 */ /* 0x000fe200078e00d2 */
[----:B----4-:R-:W-:Y:S01]  /*9b560*/  STSM.16.M88.4 [R0], R48 ;  /* 0x0000003000007844 */ /* 0x010fe20000000200 */
        /* <DEDUP_REMOVED lines=79> */
[----:B---3--:R1:W-:Y:S02]  /*9ba60*/  STSM.16.M88.4 [R0], R40 ;  /* 0x0000002800007844 */ /* 0x0083e40000000200 */
[----:B-1----:R-:W-:-:S02]  /*9ba70*/  IMAD.MOV.U32 R40, RZ, RZ, R37 ;  /* 0x000000ffff287224 */ /* 0x002fc400078e0025 */
[----:B------:R-:W-:Y:S01]  /*9ba80*/  IMAD.MOV.U32 R41, RZ, RZ, R39 ;  /* 0x000000ffff297224 */ /* 0x000fe200078e0027 */
[----:B------:R-:W-:Y:S01]  /*9ba90*/  NOP ;  /* 0x0000000000007918 */ /* 0x000fe20000000000 */
[----:B------:R-:W1:Y:S01]  /*9baa0*/  LDS.128 R36, [R0] ;  /* 0x0000000000247984 */ /* 0x000e620000000c00 */
[----:B------:R-:W-:-:S03]  /*9bab0*/  NOP ;  /* 0x0000000000007918 */ /* 0x000fc60000000000 */
[----:B------:R-:W-:Y:S01]  /*9bac0*/  STSM.16.M88.4 [R0], R48 ;  /* 0x0000003000007844 */ /* 0x000fe20000000200 */
[----:B------:R-:W-:Y:S02]  /*9bad0*/  IMAD.MOV.U32 R42, RZ, RZ, R45 ;  /* 0x000000ffff2a7224 */ /* 0x000fe400078e002d */
[----:B------:R-:W-:Y:S01]  /*9bae0*/  IMAD.MOV.U32 R43, RZ, RZ, R47 ;  /* 0x000000ffff2b7224 */ /* 0x000fe200078e002f */
[----:B------:R-:W-:Y:S01]  /*9baf0*/  NOP ;  /* 0x0000000000007918 */ /* 0x000fe20000000000 */
[----:B------:R-:W3:Y:S01]  /*9bb00*/  LDS.128 R44, [R0] ;  /* 0x00000000002c7984 */ /* 0x000ee20000000c00 */
[----:B------:R-:W-:-:S03]  /*9bb10*/  NOP ;  /* 0x0000000000007918 */ /* 0x000fc60000000000 */
[----:B--2---:R-:W-:Y:S04]  /*9bb20*/  STL.64 [R1+0x670], R52 ;  /* 0x0006703401007387 */ /* 0x004fe80000100a00 */
[----:B------:R-:W-:Y:S04]  /*9bb30*/  STL.64 [R1+0x678], R54 ;  /* 0x0006783601007387 */ /* 0x000fe80000100a00 */
[----:B-1----:R1:W-:Y:S04]  /*9bb40*/  STL.64 [R1+0x3b0], R36 ;  /* 0x0003b02401007387 */ /* 0x0023e80000100a00 */
        /* <DEDUP_REMOVED lines=9> */
[----:B------:R-:W2:Y:S01]  /*9bbe0*/  LDS.128 R44, [R0] ;  /* 0x00000000002c7984 */ /* 0x000ea20000000c00 */
        /* <DEDUP_REMOVED lines=51> */
[----:B-1----:R-:W4:Y:S04]  /*9bf20*/  LDL.LU R36, [R1] ;  /* 0x0000000001247983 */ /* 0x002f280000300800 */
[----:B------:R-:W4:Y:S01]  /*9bf30*/  LDL.LU R37, [R1+0x8] ;  /* 0x0000080001257983 */ /* 0x000f220000300800 */
[----:B------:R-:W-:Y:S02]  /*9bf40*/  IMAD.MOV.U32 R38, RZ, RZ, R244 ;  /* 0x000000ffff267224 */ /* 0x000fe400078e00f4 */
[----:B------:R-:W-:Y:S01]  /*9bf50*/  IMAD.MOV.U32 R39, RZ, RZ, R246 ;  /* 0x000000ffff277224 */ /* 0x000fe200078e00f6 */
[----:B---3--:R-:W-:Y:S01]  /*9bf60*/  STSM.16.M88.4 [R0], R40 ;  /* 0x0000002800007844 */ /* 0x008fe20000000200 */
[----:B------:R-:W-:-:S03]  /*9bf70*/  NOP ;  /* 0x0000000000007918 */ /* 0x000fc60000000000 */
[----:B------:R-:W1:Y:S01]  /*9bf80*/  LDS.128 R40, [R0] ;  /* 0x0000000000287984 */ /* 0x000e620000000c00 */
[----:B------:R-:W-:-:S03]  /*9bf90*/  NOP ;  /* 0x0000000000007918 */ /* 0x000fc60000000000 */
[----:B--2---:R-:W-:Y:S04]  /*9bfa0*/  STL.64 [R1+0x7b0], R44 ;  /* 0x0007b02c01007387 */ /* 0x004fe80000100a00 */
[----:B------:R-:W-:Y:S04]  /*9bfb0*/  STL.64 [R1+0x7b8], R46 ;  /* 0x0007b82e01007387 */ /* 0x000fe80000100a00 */
[----:B-1----:R1:W-:Y:S04]  /*9bfc0*/  STL.64 [R1+0x7a0], R40 ;  /* 0x0007a02801007387 */ /* 0x0023e80000100a00 */
[----:B------:R-:W-:Y:S04]  /*9bfd0*/  STL.64 [R1+0x7a8], R42 ;  /* 0x0007a82a01007387 */ /* 0x000fe80000100a00 */
[----:B-1----:R-:W2:Y:S04]  /*9bfe0*/  LDL.LU R40, [R1+0x1e24] ;  /* 0x001e240001287983 */ /* 0x002ea80000300800 */
[----:B------:R-:W2:Y:S04]  /*9bff0*/  LDL.LU R41, [R1+0x1e2c] ;  /* 0x001e2c0001297983 */ /* 0x000ea80000300800 */
[----:B----4-:R-:W-:Y:S01]  /*9c000*/  STSM.16.M88.4 [R0], R36 ;  /* 0x0000002400007844 */ /* 0x010fe20000000200 */
[----:B------:R-:W-:-:S03]  /*9c010*/  NOP ;  /* 0x0000000000007918 */ /* 0x000fc60000000000 */
[----:B------:R-:W1:Y:S04]  /*9c020*/  LDS.128 R36, [R0] ;  /* 0x0000000000247984 */ /* 0x000e680000000c00 */
[----:B-1----:R1:W-:Y:S04]  /*9c030*/  STL.64 [R1+0x790], R36 ;  /* 0x0007902401007387 */ /* 0x0023e80000100a00 */
[----:B------:R-:W-:Y:S04]  /*9c040*/  STL.64 [R1+0x798], R38 ;  /* 0x0007982601007387 */ /* 0x000fe80000100a00 */
[----:B------:R-:W2:Y:S04]  /*9c050*/  LDL.LU R42, [R1+0x1d24] ;  /* 0x001d2400012a7983 */ /* 0x000ea80000300800 */
[----:B------:R-:W2:Y:S01]  /*9c060*/  LDL.LU R43, [R1+0x1d2c] ;  /* 0x001d2c00012b7983 */ /* 0x000ea20000300800 */
[----:B------:R-:W-:Y:S01]  /*9c070*/  IMAD.MOV.U32 R44, RZ, RZ, R236 ;  /* 0x000000ffff2c7224 */ /* 0x000fe200078e00ec */
[----:B------:R-:W-:Y:S01]  /*9c080*/  NOP ;  /* 0x0000000000007918 */ /* 0x000fe20000000000 */
[----:B------:R-:W-:Y:S01]  /*9c090*/  IMAD.MOV.U32 R45, RZ, RZ, R238 ;  /* 0x000000ffff2d7224 */ /* 0x000fe200078e00ee */
[----:B-1----:R-:W3:Y:S01]  /*9c0a0*/  LDL.LU R36, [R1+0x1b04] ;  /* 0x001b040001247983 */ /* 0x002ee20000300800 */
[----:B------:R-:W-:-:S02]  /*9c0b0*/  IMAD.MOV.U32 R46, RZ, RZ, R32 ;  /* 0x000000ffff2e7224 */ /* 0x000fc400078e0020 */
[----:B------:R-:W-:Y:S01]  /*9c0c0*/  IMAD.MOV.U32 R47, RZ, RZ, R34 ;  /* 0x000000ffff2f7224 */ /* 0x000fe200078e0022 */
[----:B------:R-:W3:Y:S04]  /*9c0d0*/  LDL.LU R37, [R1+0x1b0c] ;  /* 0x001b0c0001257983 */ /* 0x000ee80000300800 */
[----:B------:R-:W-:Y:S01]  /*9c0e0*/  STSM.16.M88.4 [R0], R44 ;  /* 0x0000002c00007844 */ /* 0x000fe20000000200 */
[----:B------:R-:W-:-:S03]  /*9c0f0*/  NOP ;  /* 0x0000000000007918 */ /* 0x000fc60000000000 */
[----:B------:R-:W1:Y:S01]  /*9c100*/  LDS.128 R44, [R0] ;  /* 0x00000000002c7984 */ /* 0x000e620000000c00 */
[----:B------:R-:W-:-:S03]  /*9c110*/  NOP ;  /* 0x0000000000007918 */ /* 0x000fc60000000000 */
[----:B-1----:R-:W-:Y:S04]  /*9c120*/  STL.64 [R1+0x780], R44 ;  /* 0x0007802c01007387 */ /* 0x002fe80000100a00 */
[----:B------:R-:W-:Y:S04]  /*9c130*/  STL.64 [R1+0x788], R46 ;  /* 0x0007882e01007387 */ /* 0x000fe80000100a00 */
[----:B------:R-:W3:Y:S04]  /*9c140*/  LDL.LU R38, [R1+0x17f4] ;  /* 0x0017f40001267983 */ /* 0x000ee80000300800 */
[----:B------:R-:W3:Y:S04]  /*9c150*/  LDL.LU R39, [R1+0x17fc] ;  /* 0x0017fc0001277983 */ /* 0x000ee80000300800 */
[----:B--2---:R1:W-:Y:S01]  /*9c160*/  STSM.16.M88.4 [R0], R40 ;  /* 0x0000002800007844 */ /* 0x0043e20000000200 */
        /* <DEDUP_REMOVED lines=44> */
[----:B------:R-:W4:Y:S01]  /*9c430*/  LDL.LU R41, [R1+0xc] ;  /* 0x00000c0001297983 */ /* 0x000f220000300800 */
[----:B------:R-:W-:Y:S02]  /*9c440*/  IMAD.MOV.U32 R42, RZ, RZ, R245 ;  /* 0x000000ffff2a7224 */ /* 0x000fe400078e00f5 */
[----:B------:R-:W-:Y:S01]  /*9c450*/  IMAD.MOV.U32 R43, RZ, RZ, R247 ;  /* 0x000000ffff2b7224 */ /* 0x000fe200078e00f7 */
[----:B--2---:R-:W-:Y:S04]  /*9c460*/  STL.64 [R1+0x3a0], R44 ;  /* 0x0003a02c01007387 */ /* 0x004fe80000100a00 */
[----:B------:R-:W-:Y:S04]  /*9c470*/  STL.64 [R1+0x3a8], R46 ;  /* 0x0003a82e01007387 */ /* 0x000fe80000100a00 */
        /* <DEDUP_REMOVED lines=9> */
[----:B------:R-:W-:Y:S04]  /*9c510*/  STL.64 [R1+0x1c8], R46 ;  /* 0x0001c82e01007387 */ /* 0x000fe80000100a00 */
[----:B------:R-:W2:Y:S04]  /*9c520*/  LDL.LU R32, [R1+0x1f70] ;  /* 0x001f700001207983 */ /* 0x000ea80000300800 */
[----:B------:R-:W2:Y:S04]  /*9c530*/  LDL.LU R33, [R1+0x1f78] ;  /* 0x001f780001217983 */ /* 0x000ea80000300800 */
[----:B----4-:R-:W-:Y:S01]  /*9c540*/  STSM.16.M88.4 [R0], R40 ;  /* 0x0000002800007844 */ /* 0x010fe20000000200 */
[----:B------:R-:W-:-:S03]  /*9c550*/  NOP ;  /* 0x0000000000007918 */ /* 0x000fc60000000000 */
[----:B------:R-:W1:Y:S01]  /*9c560*/  LDS.128 R40, [R0] ;  /* 0x0000000000287984 */ /* 0x000e620000000c00 */
[----:B------:R-:W-:-:S03]  /*9c570*/  NOP ;  /* 0x0000000000007918 */ /* 0x000fc60000000000 */
[----:B------:R3:W-:Y:S04]  /*9c580*/  STSM.16.M88.4 [R0], R36 ;  /* 0x0000002400007844 */ /* 0x0007e80000000200 */
[----:B-1----:R-:W-:Y:S04]  /*9c590*/  STL.64 [R1+0x160], R40 ;  /* 0x0001602801007387 */ /* 0x002fe80000100a00 */
[----:B------:R-:W-:Y:S01]  /*9c5a0*/  STL.64 [R1+0x168], R42 ;  /* 0x0001682a01007387 */ /* 0x000fe20000100a00 */
[----:B------:R-:W-:-:S03]  /*9c5b0*/  NOP ;  /* 0x0000000000007918 */ /* 0x000fc60000000000 */
[----:B------:R-:W2:Y:S04]  /*9c5c0*/  LDL.LU R34, [R1+0x1df0] ;  /* 0x001df00001227983 */ /* 0x000ea80000300800 */
[----:B------:R-:W1:Y:S04]  /*9c5d0*/  LDS.128 R40, [R0] ;  /* 0x0000000000287984 */ /* 0x000e680000000c00 */
[----:B------:R-:W2:Y:S01]  /*9c5e0*/  LDL.LU R35, [R1+0x1df8] ;  /* 0x001df80001237983 */ /* 0x000ea20000300800 */
[----:B------:R-:W-:-:S03]  /*9c5f0*/  NOP ;  /* 0x0000000000007918 */ /* 0x000fc60000000000 */
[----:B---3--:R-:W3:Y:S04]  /*9c600*/  LDL.LU R36, [R1+0x1b20] ;  /* 0x001b200001247983 */ /* 0x008ee80000300800 */
[----:B------:R-:W3:Y:S04]  /*9c610*/  LDL.LU R37, [R1+0x1b28] ;  /* 0x001b280001257983 */ /* 0x000ee80000300800 */
[----:B-1----:R-:W-:Y:S04]  /*9c620*/  STL.64 [R1], R40 ;  /* 0x0000002801007387 */ /* 0x002fe80000100a00 */
        /* <DEDUP_REMOVED lines=141> */
[----:B------:R-:W-:Y:S01]  /*9cf00*/  IMAD.MOV.U32 R35, RZ, RZ, R31 ;  /* 0x000000ffff237224 */ /* 0x000fe200078e001f */
[----:B--2---:R-:W-:Y:S04]  /*9cf10*/  STL.64 [R1+0x390], R40 ;  /* 0x0003902801007387 */ /* 0x004fe80000100a00 */
[----:B------:R-:W-:Y:S04]  /*9cf20*/  STL.64 [R1+0x398], R42 ;  /* 0x0003982a01007387 */ /* 0x000fe80000100a00 */
[----:B------:R-:W2:Y:S04]  /*9cf30*/  LDL.LU R28, [R1+0x2030] ;  /* 0x00203000011c7983 */ /* 0x000ea80000300800 */
[----:B------:R-:W2:Y:S04]  /*9cf40*/  LDL.LU R29, [R1+0x2038] ;  /* 0x00203800011d7983 */ /* 0x000ea80000300800 */
[----:B---3--:R-:W-:Y:S04]  /*9cf50*/  STL.64 [R1+0x1b0], R36 ;  /* 0x0001b02401007387 */ /* 0x008fe80000100a00 */
[----:B------:R-:W-:Y:S01]  /*9cf60*/  STL.64 [R1+0x1b8], R38 ;  /* 0x0001b82601007387 */ /* 0x000fe20000100a00 */
[----:B------:R-:W-:Y:S01]  /*9cf70*/  IMAD.MOV.U32 R32, RZ, RZ, R229 ;  /* 0x000000ffff207224 */ /* 0x000fe200078e00e5 */
[----:B------:R-:W-:-:S02]  /*9cf80*/  NOP ;  /* 0x0000000000007918 */ /* 0x000fc40000000000 */
[----:B------:R-:W2:Y:S04]  /*9cf90*/  LDL.LU R30, [R1+0x1e10] ;  /* 0x001e1000011e7983 */ /* 0x000ea80000300800 */
[----:B------:R-:W2:Y:S01]  /*9cfa0*/  LDL.LU R31, [R1+0x1e18] ;  /* 0x001e1800011f7983 */ /* 0x000ea20000300800 */
[----:B------:R-:W-:-:S05]  /*9cfb0*/  IMAD.MOV.U32 R33, RZ, RZ, R231 ;  /* 0x000000ffff217224 */ /* 0x000fca00078e00e7 */
[----:B------:R1:W-:Y:S01]  /*9cfc0*/  STSM.16.M88.4 [R0], R32 ;  /* 0x0000002000007844 */ /* 0x0003e20000000200 */
[----:B------:R-:W-:-:S03]  /*9cfd0*/  NOP ;  /* 0x0000000000007918 */ /* 0x000fc60000000000 */
[----:B------:R-:W3:Y:S01]  /*9cfe0*/  LDS.128 R36, [R0] ;  /* 0x0000000000247984 */ /* 0x000ee20000000c00 */
        /* <DEDUP_REMOVED lines=53> */
[----:B--2---:R1:W-:Y:S04]  /*9d340*/  STL.64 [R1+0x930], R36 ;  /* 0x0009302401007387 */ /* 0x0043e80000100a00 */
[----:B------:R-:W-:Y:S04]  /*9d350*/  STL.64 [R1+0x938], R38 ;  /* 0x0009382601007387 */ /* 0x000fe80000100a00 */
[----:B------:R-:W3:Y:S04]  /*9d360*/  LDL.LU R30, [R1+0x40] ;  /* 0x00004000011e7983 */ /* 0x000ee80000300800 */
[----:B------:R-:W3:Y:S04]  /*9d370*/  LDL.LU R31, [R1+0x48] ;  /* 0x00004800011f7983 */ /* 0x000ee80000300800 */
[----:B-1----:R-:W2:Y:S04]  /*9d380*/  LDL.LU R36, [R1+0x20] ;  /* 0x0000200001247983 */ /* 0x002ea80000300800 */
[----:B----4-:R-:W-:Y:S01]  /*9d390*/  STSM.16.M88.4 [R0], R32 ;  /* 0x0000002000007844 */ /* 0x010fe20000000200 */
[----:B------:R-:W-:-:S03]  /*9d3a0*/  NOP ;  /* 0x0000000000007918 */ /* 0x000fc60000000000 */
[----:B------:R-:W1:Y:S01]  /*9d3b0*/  LDS.128 R32, [R0] ;  /* 0x0000000000207984 */ /* 0x000e620000000c00 */
[----:B------:R-:W-:-:S03]  /*9d3c0*/  NOP ;  /* 0x0000000000007918 */ /* 0x000fc60000000000 */
[----:B------:R-:W2:Y:S04]  /*9d3d0*/  LDL.LU R37, [R1+0x28] ;  /* 0x0000280001257983 */ /* 0x000ea80000300800 */
[----:B-1----:R1:W-:Y:S04]  /*9d3e0*/  STL.64 [R1+0x920], R32 ;  /* 0x0009202001007387 */ /* 0x0023e80000100a00 */
[----:B------:R-:W-:Y:S04]  /*9d3f0*/  STL.64 [R1+0x928], R34 ;  /* 0x0009282201007387 */ /* 0x000fe80000100a00 */
[----:B-1----:R-:W4:Y:S04]  /*9d400*/  LDL.LU R32, [R1+0x2034] ;  /* 0x0020340001207983 */ /* 0x002f280000300800 */
[----:B------:R-:W4:Y:S04]  /*9d410*/  LDL.LU R33, [R1+0x203c] ;  /* 0x00203c0001217983 */ /* 0x000f280000300800 */
[----:B---3--:R-:W-:Y:S01]  /*9d420*/  STSM.16.M88.4 [R0], R28 ;  /* 0x0000001c00007844 */ /* 0x008fe20000000200 */
[----:B------:R-:W-:-:S03]  /*9d430*/  NOP ;  /* 0x0000000000007918 */ /* 0x000fc60000000000 */
[----:B------:R-:W1:Y:S04]  /*9d440*/  LDS.128 R28, [R0] ;  /* 0x00000000001c7984 */ /* 0x000e680000000c00 */
[----:B-1----:R1:W-:Y:S04]  /*9d450*/  STL.64 [R1+0x910], R28 ;  /* 0x0009101c01007387 */ /* 0x0023e80000100a00 */
[----:B------:R-:W-:Y:S04]  /*9d460*/  STL.64 [R1+0x918], R30 ;  /* 0x0009181e01007387 */ /* 0x000fe80000100a00 */
[----:B------:R-:W4:Y:S04]  /*9d470*/  LDL.LU R34, [R1+0x1e14] ;  /* 0x001e140001227983 */ /* 0x000f280000300800 */
[----:B------:R-:W4:Y:S01]  /*9d480*/  LDL.LU R35, [R1+0x1e1c] ;  /* 0x001e1c0001237983 */ /* 0x000f220000300800 */
[----:B------:R-:W-:Y:S01]  /*9d490*/  IMAD.MOV.U32 R38, RZ, RZ, R24 ;  /* 0x000000ffff267224 */ /* 0x000fe200078e0018 */
[----:B------:R-:W-:Y:S01]  /*9d4a0*/  NOP ;  /* 0x0000000000007918 */ /* 0x000fe20000000000 */
[----:B------:R-:W-:Y:S01]  /*9d4b0*/  IMAD.MOV.U32 R39, RZ, RZ, R26 ;  /* 0x000000ffff277224 */ /* 0x000fe200078e001a */
[----:B-1----:R-:W3:Y:S04]  /*9d4c0*/  LDL.LU R28, [R1+0x1b64] ;  /* 0x001b6400011c7983 */ /* 0x002ee80000300800 */
[----:B--2---:R-:W-:Y:S01]  /*9d4d0*/  STSM.16.M88.4 [R0], R36 ;  /* 0x0000002400007844 */ /* 0x004fe20000000200 */
[----:B------:R-:W-:-:S03]  /*9d4e0*/  NOP ;  /* 0x0000000000007918 */ /* 0x000fc60000000000 */
[----:B------:R-:W1:Y:S01]  /*9d4f0*/  LDS.128 R36, [R0] ;  /* 0x0000000000247984 */ /* 0x000e620000000c00 */
[----:B------:R-:W-:-:S03]  /*9d500*/  NOP ;  /* 0x0000000000007918 */ /* 0x000fc60000000000 */
[----:B------:R-:W3:Y:S04]  /*9d510*/  LDL.LU R29, [R1+0x1b6c] ;  /* 0x001b6c00011d7983 */ /* 0x000ee80000300800 */
[----:B-1----:R-:W-:Y:S04]  /*9d520*/  STL.64 [R1+0x900], R36 ;  /* 0x0009002401007387 */ /* 0x002fe80000100a00 */
        /* <DEDUP_REMOVED lines=58> */
[----:B------:R-:W3:Y:S01]  /*9d8d0*/  LDL.LU R29, [R1+0x2c] ;  /* 0x00002c00011d7983 */ /* 0x000ee20000300800 */
        /* <DEDUP_REMOVED lines=10> */
[----:B-1----:R-:W-:Y:S04]  /*9d980*/  STL.64 [R1+0x40], R32 ;  /* 0x0000402001007387 */ /* 0x002fe80000100a00 */
[----:B------:R-:W-:Y:S04]  /*9d990*/  STL.64 [R1+0x48], R34 ;  /* 0x0000482201007387 */ /* 0x000fe80000100a00 */
[----:B------:R-:W2:Y:S04]  /*9d9a0*/  LDL.LU R26, [R1+0x1c90] ;  /* 0x001c9000011a7983 */ /* 0x000ea80000300800 */
[----:B------:R-:W2:Y:S04]  /*9d9b0*/  LDL.LU R27, [R1+0x1c98] ;  /* 0x001c9800011b7983 */ /* 0x000ea80000300800 */
[----:B---3--:R1:W-:Y:S01]  /*9d9c0*/  STSM.16.M88.4 [R0], R28 ;  /* 0x0000001c00007844 */ /* 0x0083e20000000200 */
        /* <DEDUP_REMOVED lines=67> */
[----:B---3--:R1:W-:Y:S01]  /*9de00*/  STSM.16.M88.4 [R0], R24 ;  /* 0x0000001800007844 */ /* 0x0083e20000000200 */
[----:B------:R-:W-:-:S03]  /*9de10*/  NOP ;  /* 0x0000000000007918 */ /* 0x000fc60000000000 */
[----:B------:R-:W2:Y:S04]  /*9de20*/  LDS.128 R32, [R0] ;  /* 0x0000000000207984 */ /* 0x000ea80000000c00 */
[----:B-1----:R-:W3:Y:S04]  /*9de30*/  LDL.LU R24, [R1+0x2114] ;  /* 0x0021140001187983 */ /* 0x002ee80000300800 */
[----:B------:R-:W3:Y:S04]  /*9de40*/  LDL.LU R25, [R1+0x211c] ;  /* 0x00211c0001197983 */ /* 0x000ee80000300800 */
[----:B--2---:R-:W-:Y:S04]  /*9de50*/  STL.64 [R1+0x9c0], R32 ;  /* 0x0009c02001007387 */ /* 0x004fe80000100a00 */
[----:B------:R-:W-:Y:S01]  /*9de60*/  STL.64 [R1+0x9c8], R34 ;  /* 0x0009c82201007387 */ /* 0x000fe20000100a00 */
[----:B------:R-:W-:Y:S01]  /*9de70*/  IMAD.MOV.U32 R30, RZ, RZ, R20 ;  /* 0x000000ffff1e7224 */ /* 0x000fe200078e0014 */
[----:B------:R-:W-:-:S02]  /*9de80*/  NOP ;  /* 0x0000000000007918 */ /* 0x000fc40000000000 */
[----:B------:R-:W3:Y:S04]  /*9de90*/  LDL.LU R26, [R1+0x1c94] ;  /* 0x001c9400011a7983 */ /* 0x000ee80000300800 */
[----:B------:R-:W3:Y:S01]  /*9dea0*/  LDL.LU R27, [R1+0x1c9c] ;  /* 0x001c9c00011b7983 */ /* 0x000ee20000300800 */
[----:B------:R-:W-:-:S05]  /*9deb0*/  IMAD.MOV.U32 R31, RZ, RZ, R22 ;  /* 0x000000ffff1f7224 */ /* 0x000fca00078e0016 */
        /* <DEDUP_REMOVED lines=1995> */
[----:B--2---:R-:W-:Y:S04]  /*a5b70*/  STL.64 [R1+0x1540], R32 ;  /* 0x0015402001007387 */ /* 0x004fe80000100a00 */
[----:B------:R-:W-:Y:S04]  /*a5b80*/  STL.64 [R1+0x1548], R34 ;  /* 0x0015482201007387 */ /* 0x000fe80000100a00 */
[----:B------:R-:W3:Y:S04]  /*a5b90*/  LDL.LU R25, [R1+0x2908] ;  /* 0x0029080001197983 */ /* 0x000ee80000300800 */
[----:B------:R-:W3:Y:S04]  /*a5ba0*/  LDL.LU R26, [R1+0x27b0] ;  /* 0x0027b000011a7983 */ /* 0x000ee80000300800 */
[----:B------:R-:W3:Y:S04]  /*a5bb0*/  LDL.LU R27, [R1+0x27b8] ;  /* 0x0027b800011b7983 */ /* 0x000ee80000300800 */
[----:B----4-:R-:W-:Y:S01]  /*a5bc0*/  STSM.16.M88.4 [R0], R28 ;  /* 0x0000001c00007844 */ /* 0x010fe20000000200 */
[----:B------:R-:W-:-:S03]  /*a5bd0*/  NOP ;  /* 0x0000000000007918 */ /* 0x000fc60000000000 */
[----:B------:R-:W1:Y:S01]  /*a5be0*/  LDS.128 R28, [R0] ;  /* 0x00000000001c7984 */ /* 0x000e620000000c00 */
[----:B------:R-:W-:-:S03]  /*a5bf0*/  NOP ;  /* 0x0000000000007918 */ /* 0x000fc60000000000 */
[----:B-1----:R-:W-:Y:S04]  /*a5c00*/  STL.64 [R1+0x12f0], R28 ;  /* 0x0012f01c01007387 */ /* 0x002fe80000100a00 */
[----:B------:R-:W-:Y:S04]  /*a5c10*/  STL.64 [R1+0x12f8], R30 ;  /* 0x0012f81e01007387 */ /* 0x000fe80000100a00 */
[----:B---3--:R1:W-:Y:S01]  /*a5c20*/  STSM.16.M88.4 [R0], R24 ;  /* 0x0000001800007844 */ /* 0x0083e20000000200 */
[----:B------:R-:W-:-:S03]  /*a5c30*/  NOP ;  /* 0x0000000000007918 */ /* 0x000fc60000000000 */
[----:B------:R-:W2:Y:S04]  /*a5c40*/  LDS.128 R28, [R0] ;  /* 0x00000000001c7984 */ /* 0x000ea80000000c00 */
[----:B-1----:R-:W3:Y:S04]  /*a5c50*/  LDL.LU R24, [R1+0x2660] ;  /* 0x0026600001187983 */ /* 0x002ee80000300800 */
[----:B------:R-:W3:Y:S04]  /*a5c60*/  LDL.LU R25, [R1+0x2668] ;  /* 0x0026680001197983 */ /* 0x000ee80000300800 */
[----:B------:R-:W3:Y:S04]  /*a5c70*/  LDL.LU R26, [R1+0x2510] ;  /* 0x00251000011a7983 */ /* 0x000ee80000300800 */
[----:B------:R-:W3:Y:S01]  /*a5c80*/  LDL.LU R27, [R1+0x2518] ;  /* 0x00251800011b7983 */ /* 0x000ee20000300800 */
[----:B------:R-:W-:-:S03]  /*a5c90*/  NOP ;  /* 0x0000000000007918 */ /* 0x000fc60000000000 */
[----:B--2---:R-:W-:Y:S04]  /*a5ca0*/  STL.64 [R1+0x1950], R28 ;  /* 0x0019501c01007387 */ /* 0x004fe80000100a00 */
        /* <DEDUP_REMOVED lines=330> */
[----:B------:R-:W-:Y:S01]  /*a7150*/  STL.64 [R1+0x1b98], R30 ;  /* 0x001b981e01007387 */ /* 0x000fe20000100a00 */
[----:B------:R-:W-:Y:S02]  /*a7160*/  ISETP.LT.AND P4, PT, R157, UR6, !P1 ;  /* 0x000000069d007c0c */ /* 0x000fe4000cf81270 */
[----:B------:R-:W-:Y:S02]  /*a7170*/  ISETP.LT.AND P3, PT, R159, UR4, !P1 ;  /* 0x000000049f007c0c */ /* 0x000fe4000cf61270 */
[----:B------:R-:W-:Y:S02]  /*a7180*/  LOP3.LUT R2, R2, 0xffffbfff, RZ, 0xc0, !PT ;  /* 0xffffbfff02027812 */ /* 0x000fe400078ec0ff */
[----:B------:R-:W-:Y:S01]  /*a7190*/  ISETP.LT.AND P2, PT, R158, UR77, !P1 ;  /* 0x0000004d9e007c0c */ /* 0x000fe2000cf41270 */
[----:B------:R-:W1:Y:S06]  /*a71a0*/  LDCU UR77, c[0x0][0x398] ;  /* 0x00007300ff4d77ac */ /* 0x000e6c0008000800 */
[----:B------:R-:W-:Y:S01]  /*a71b0*/  @P4 LOP3.LUT R2, R2, 0x4000, RZ, 0xfc, !PT ;  /* 0x0000400002024812 */ /* 0x000fe200078efcff */
[----:B---3--:R2:W-:Y:S03]  /*a71c0*/  STSM.16.M88.4 [R0], R24 ;  /* 0x0000001800007844 */ /* 0x0085e60000000200 */
[----:B------:R-:W-:Y:S01]  /*a71d0*/  LOP3.LUT R2, R2, 0xfffeffff, RZ, 0xc0, !PT ;  /* 0xfffeffff02027812 */ /* 0x000fe200078ec0ff */
[----:B------:R-:W-:Y:S01]  /*a71e0*/  NOP ;  /* 0x0000000000007918 */ /* 0x000fe20000000000 */
[----:B------:R-:W3:Y:S04]  /*a71f0*/  LDS.128 R32, [R0] ;  /* 0x0000000000207984 */ /* 0x000ee80000000c00 */
[----:B--2---:R-:W2:Y:S04]  /*a7200*/  LDL.LU R24, [R1+0x2140] ;  /* 0x0021400001187983 */ /* 0x004ea80000300800 */
[----:B------:R-:W2:Y:S04]  /*a7210*/  LDL.LU R25, [R1+0x2148] ;  /* 0x0021480001197983 */ /* 0x000ea80000300800 */
[----:B------:R-:W4:Y:S04]  /*a7220*/  LDL.LU R28, [R1+0x4150] ;  /* 0x00415000011c7983 */ /* 0x000f280000300800 */
[----:B------:R-:W2:Y:S04]  /*a7230*/  LDL.LU R26, [R1+0x1f50] ;  /* 0x001f5000011a7983 */ /* 0x000ea80000300800 */
[----:B------:R-:W2:Y:S01]  /*a7240*/  LDL.LU R27, [R1+0x1f58] ;  /* 0x001f5800011b7983 */ /* 0x000ea20000300800 */
[----:B------:R-:W-:Y:S01]  /*a7250*/  @P3 LOP3.LUT R2, R2, 0x10000, RZ, 0xfc, !PT ;  /* 0x0001000002023812 */ /* 0x000fe200078efcff */
[----:B------:R-:W-:Y:S01]  /*a7260*/  NOP ;  /* 0x0000000000007918 */ /* 0x000fe20000000000 */
[----:B------:R-:W-:Y:S01]  /*a7270*/  ISETP.LT.AND P4, PT, R156, UR76, !P1 ;  /* 0x0000004c9c007c0c */ /* 0x000fe2000cf81270 */
[----:B------:R-:W1:Y:S01]  /*a7280*/  LDCU UR76, c[0x0][0x398] ;  /* 0x00007300ff4c77ac */ /* 0x000e620008000800 */
[----:B------:R-:W-:-:S04]  /*a7290*/  LOP3.LUT R2, R2, 0xffff7fff, RZ, 0xc0, !PT ;  /* 0xffff7fff02027812 */ /* 0x000fc800078ec0ff */
[----:B------:R-:W-:Y:S02]  /*a72a0*/  @P2 LOP3.LUT R2, R2, 0x8000, RZ, 0xfc, !PT ;  /* 0x0000800002022812 */ /* 0x000fe400078efcff */
[----:B------:R-:W-:Y:S01]  /*a72b0*/  ISETP.LT.AND P3, PT, R143, UR68, !P1 ;  /* 0x000000448f007c0c */ /* 0x000fe2000cf61270 */
[----:B---3--:R-:W-:Y:S01]  /*a72c0*/  STL.64 [R1+0x1b80], R32 ;  /* 0x001b802001007387 */ /* 0x008fe20000100a00 */
[----:B------:R-:W-:Y:S01]  /*a72d0*/  LOP3.LUT R2, R2, 0xffffdfff, RZ, 0xc0, !PT ;  /* 0xffffdfff02027812 */ /* 0x000fe200078ec0ff */
[----:B------:R-:W3:Y:S03]  /*a72e0*/  LDCU UR68, c[0x0][0x398] ;  /* 0x00007300ff4477ac */ /* 0x000ee60008000800 */
[----:B------:R-:W-:Y:S02]  /*a72f0*/  @P4 LOP3.LUT R2, R2, 0x2000, RZ, 0xfc, !PT ;  /* 0x0000200002024812 */ /* 0x000fe400078efcff */
[----:B------:R-:W-:Y:S01]  /*a7300*/  ISETP.LT.AND P2, PT, R162, UR54, !P1 ;  /* 0x00000036a2007c0c */ /* 0x000fe2000cf41270 */
[----:B------:R-:W-:Y:S01]  /*a7310*/  STL.64 [R1+0x1b88], R34 ;  /* 0x001b882201007387 */ /* 0x000fe20000100a00 */
[----:B------:R-:W-:Y:S01]  /*a7320*/  LOP3.LUT R2, R2, 0xffffefff, RZ, 0xc0, !PT ;  /* 0xffffefff02027812 */ /* 0x000fe200078ec0ff */
[----:B------:R-:W1:Y:S03]  /*a7330*/  LDCU UR54, c[0x0][0x398] ;  /* 0x00007300ff3677ac */ /* 0x000e660008000800 */
[----:B------:R-:W-:-:S02]  /*a7340*/  @P3 LOP3.LUT R2, R2, 0x1000, RZ, 0xfc, !PT ;  /* 0x0000100002023812 */ /* 0x000fc400078efcff */
[----:B------:R-:W-:Y:S01]  /*a7350*/  ISETP.LT.AND P1, PT, R161, UR5, !P1 ;  /* 0x00000005a1007c0c */ /* 0x000fe2000cf21270 */
[----:B------:R-:W1:Y:S01]  /*a7360*/  LDCU.64 UR4, c[0x0][0x398] ;  /* 0x00007300ff0477ac */ /* 0x000e620008000a00 */
[----:B------:R-:W-:-:S04]  /*a7370*/  LOP3.LUT R2, R2, 0xfffff7ff, RZ, 0xc0, !PT ;  /* 0xfffff7ff02027812 */ /* 0x000fc800078ec0ff */
[----:B------:R-:W-:-:S04]  /*a7380*/  @P2 LOP3.LUT R2, R2, 0x800, RZ, 0xfc, !PT ;  /* 0x0000080002022812 */ /* 0x000fc800078efcff */
[----:B------:R-:W-:-:S04]  /*a7390*/  LOP3.LUT R2, R2, 0xfffffbff, RZ, 0xc0, !PT ;  /* 0xfffffbff02027812 */ /* 0x000fc800078ec0ff */
[----:B------:R-:W-:-:S04]  /*a73a0*/  @P1 LOP3.LUT R2, R2, 0x400, RZ, 0xfc, !PT ;  /* 0x0000040002021812 */ /* 0x000fc800078efcff */
[----:B------:R-:W-:Y:S02]  /*a73b0*/  LOP3.LUT R2, R2, 0xffffffbf, RZ, 0xc0, !PT ;  /* 0xffffffbf02027812 */ /* 0x000fe400078ec0ff */
[----:B----4-:R-:W-:Y:S01]  /*a73c0*/  ISETP.GE.AND P1, PT, R28, UR55, PT ;  /* 0x000000371c007c0c */ /* 0x010fe2000bf26270 */
[----:B------:R-:W4:Y:S01]  /*a73d0*/  LDCU UR55, c[0x0][0x398] ;  /* 0x00007300ff3777ac */ /* 0x000f220008000800 */
[----:B--2---:R2:W-:Y:S02]  /*a73e0*/  STSM.16.M88.4 [R0], R24 ;  /* 0x0000001800007844 */ /* 0x0045e40000000200 */
[----:B-1----:R-:W-:Y:S01]  /*a73f0*/  ISETP.LT.AND P2, PT, R157, UR4, !P1 ;  /* 0x000000049d007c0c */ /* 0x002fe2000cf41270 */
[----:B------:R-:W-:Y:S01]  /*a7400*/  NOP ;  /* 0x0000000000007918 */ /* 0x000fe20000000000 */
[----:B------:R-:W-:Y:S01]  /*a7410*/  ISETP.LT.AND P4, PT, R160, UR8, !P1 ;  /* 0x00000008a0007c0c */ /* 0x000fe2000cf81270 */
[----:B------:R-:W1:Y:S04]  /*a7420*/  LDS.128 R32, [R0] ;  /* 0x0000000000207984 */ /* 0x000e680000000c00 */
[----:B--2---:R-:W2:Y:S04]  /*a7430*/  LDL.LU R24, [R1+0x1e00] ;  /* 0x001e000001187983 */ /* 0x004ea80000300800 */
[----:B------:R-:W2:Y:S02]  /*a7440*/  LDL.LU R28, [R1+0x4154] ;  /* 0x00415400011c7983 */ /* 0x000ea40000300800 */
[----:B------:R-:W-:-:S02]  /*a7450*/  @P2 LOP3.LUT R2, R2, 0x40, RZ, 0xfc, !PT ;  /* 0x0000004002022812 */ /* 0x000fc400078efcff */
[----:B------:R-:W-:Y:S01]  /*a7460*/  ISETP.LT.AND P3, PT, R159, UR9, !P1 ;  /* 0x000000099f007c0c */ /* 0x000fe2000cf61270 */
[----:B------:R-:W3:Y:S01]  /*a7470*/  LDL.LU R25, [R1+0x1e08] ;  /* 0x001e080001197983 */ /* 0x000ee20000300800 */
[----:B------:R-:W-:Y:S01]  /*a7480*/  LOP3.LUT R2, R2, 0xfffffdff, RZ, 0xc0, !PT ;  /* 0xfffffdff02027812 */ /* 0x000fe200078ec0ff */
[----:B------:R-:W1:Y:S01]  /*a7490*/  LDCU.64 UR8, c[0x0][0x398] ;  /* 0x00007300ff0877ac */ /* 0x000e620008000a00 */
[----:B------:R-:W-:Y:S01]  /*a74a0*/  ISETP.LT.AND P2, PT, R158, UR56, !P1 ;  /* 0x000000389e007c0c */ /* 0x000fe2000cf41270 */
[----:B------:R-:W3:Y:S01]  /*a74b0*/  LDL.LU R26, [R1+0x1bc0] ;  /* 0x001bc000011a7983 */ /* 0x000ee20000300800 */
[----:B------:R-:W-:Y:S01]  /*a74c0*/  @P4 LOP3.LUT R2, R2, 0x200, RZ, 0xfc, !PT ;  /* 0x0000020002024812 */ /* 0x000fe200078efcff */
[----:B------:R-:W1:Y:S02]  /*a74d0*/  LDCU UR56, c[0x0][0x398] ;  /* 0x00007300ff3877ac */ /* 0x000e640008000800 */
[----:B------:R-:W3:Y:S01]  /*a74e0*/  LDL.LU R27, [R1+0x1bc8] ;  /* 0x001bc800011b7983 */ /* 0x000ee20000300800 */
[----:B------:R-:W-:Y:S01]  /*a74f0*/  LOP3.LUT R2, R2, 0xfffffeff, RZ, 0xc0, !PT ;  /* 0xfffffeff02027812 */ /* 0x000fe200078ec0ff */
[----:B------:R-:W-:-:S03]  /*a7500*/  NOP ;  /* 0x0000000000007918 */ /* 0x000fc60000000000 */
        /* <DEDUP_REMOVED lines=25> */
[----:B------:R-:W-:-:S02]  /*a76a0*/  LOP3.LUT R8, R8, 0xbfffffff, RZ, 0xc0, !PT ;  /* 0xbfffffff08087812 */ /* 0x000fc400078ec0ff */
[----:B------:R-:W-:Y:S02]  /*a76b0*/  ISETP.LT.AND P3, PT, R159, UR62, !P1 ;  /* 0x0000003e9f007c0c */ /* 0x000fe4000cf61270 */
[----:B------:R-:W-:Y:S01]  /*a76c0*/  LOP3.LUT R2, R2, 0xfffffffd, RZ, 0xc0, !PT ;  /* 0xfffffffd02027812 */ /* 0x000fe200078ec0ff */
[----:B------:R-:W-:Y:S01]  /*a76d0*/  STL.64 [R1+0x1b70], R32 ;  /* 0x001b702001007387 */ /* 0x000fe20000100a00 */
[----:B------:R-:W-:Y:S01]  /*a76e0*/  LOP3.LUT R9, R9, 0xdfffffff, RZ, 0xc0, !PT ;  /* 0xdfffffff09097812 */ /* 0x000fe200078ec0ff */
[----:B------:R-:W1:Y:S02]  /*a76f0*/  LDCU UR61, c[0x0][0x398] ;  /* 0x00007300ff3d77ac */ /* 0x000e640008000800 */
[----:B------:R-:W-:Y:S02]  /*a7700*/  @P2 LOP3.LUT R8, R8, 0x40000000, RZ, 0xfc, !PT ;  /* 0x4000000008082812 */ /* 0x000fe400078efcff */
[----:B------:R-:W-:Y:S01]  /*a7710*/  ISETP.LT.AND P2, PT, R158, UR63, !P1 ;  /* 0x0000003f9e007c0c */ /* 0x000fe2000cf41270 */
[----:B---3--:R3:W-:Y:S01]  /*a7720*/  STSM.16.M88.4 [R0], R24 ;  /* 0x0000001800007844 */ /* 0x0087e20000000200 */
[----:B------:R-:W-:Y:S01]  /*a7730*/  @P4 LOP3.LUT R2, R2, 0x2, RZ, 0xfc, !PT ;  /* 0x0000000202024812 */ /* 0x000fe200078efcff */
[----:B------:R-:W1:Y:S01]  /*a7740*/  LDCU UR62, c[0x0][0x398] ;  /* 0x00007300ff3e77ac */ /* 0x000e620008000800 */
[----:B------:R-:W-:-:S02]  /*a7750*/  ISETP.LT.AND P4, PT, R156, UR64, !P1 ;  /* 0x000000409c007c0c */ /* 0x000fc4000cf81270 */
[----:B------:R-:W-:Y:S01]  /*a7760*/  LOP3.LUT R8, R8, 0x7fffffff, RZ, 0xc0, !PT ;  /* 0x7fffffff08087812 */ /* 0x000fe200078ec0ff */
[----:B------:R-:W-:Y:S01]  /*a7770*/  STL.64 [R1+0x1b78], R34 ;  /* 0x001b782201007387 */ /* 0x000fe20000100a00 */
[----:B------:R-:W-:Y:S01]  /*a7780*/  LOP3.LUT R2, R2, 0xfffffffe, RZ, 0xc0, !PT ;  /* 0xfffffffe02027812 */ /* 0x000fe200078ec0ff */
[----:B------:R-:W-:-:S04]  /*a7790*/  NOP ;  /* 0x0000000000007918 */ /* 0x000fc80000000000 */
[----:B------:R-:W-:Y:S01]  /*a77a0*/  @P2 LOP3.LUT R8, R8, 0x80000000, RZ, 0xfc, !PT ;  /* 0x8000000008082812 */ /* 0x000fe200078efcff */
[----:B------:R-:W1:Y:S01]  /*a77b0*/  LDS.128 R32, [R0] ;  /* 0x0000000000207984 */ /* 0x000e620000000c00 */
[----:B------:R-:W-:Y:S01]  /*a77c0*/  @P3 LOP3.LUT R2, R2, 0x1, RZ, 0xfc, !PT ;  /* 0x0000000102023812 */ /* 0x000fe200078efcff */
[----:B------:R-:W1:Y:S01]  /*a77d0*/  LDCU UR63, c[0x0][0x398] ;  /* 0x00007300ff3f77ac */ /* 0x000e620008000800 */
[----:B------:R-:W-:Y:S01]  /*a77e0*/  ISETP.LT.AND P3, PT, R143, UR65, !P1 ;  /* 0x000000418f007c0c */ /* 0x000fe2000cf61270 */
[----:B---3--:R-:W3:Y:S01]  /*a77f0*/  LDL.LU R24, [R1+0x1ae0] ;  /* 0x001ae00001187983 */ /* 0x008ee20000300800 */
[----:B------:R-:W-:Y:S01]  /*a7800*/  LOP3.LUT R8, R8, 0xdfffffff, RZ, 0xc0, !PT ;  /* 0xdfffffff08087812 */ /* 0x000fe200078ec0ff */
[----:B------:R-:W1:Y:S03]  /*a7810*/  LDCU UR64, c[0x0][0x398] ;  /* 0x00007300ff4077ac */ /* 0x000e660008000800 */
[----:B------:R-:W-:Y:S01]  /*a7820*/  @P4 LOP3.LUT R8, R8, 0x20000000, RZ, 0xfc, !PT ;  /* 0x2000000008084812 */ /* 0x000fe200078efcff */
[----:B------:R-:W1:Y:S01]  /*a7830*/  LDCU UR65, c[0x0][0x398] ;  /* 0x00007300ff4177ac */ /* 0x000e620008000800 */
[----:B------:R-:W-:-:S02]  /*a7840*/  ISETP.LT.AND P2, PT, R162, UR67, !P1 ;  /* 0x00000043a2007c0c */ /* 0x000fc4000cf41270 */
[----:B------:R-:W-:Y:S01]  /*a7850*/  LOP3.LUT R8, R8, 0xefffffff, RZ, 0xc0, !PT ;  /* 0xefffffff08087812 */ /* 0x000fe200078ec0ff */
[----:B------:R-:W1:Y:S03]  /*a7860*/  LDCU UR67, c[0x0][0x398] ;  /* 0x00007300ff4377ac */ /* 0x000e660008000800 */
[----:B------:R-:W-:Y:S02]  /*a7870*/  @P3 LOP3.LUT R8, R8, 0x10000000, RZ, 0xfc, !PT ;  /* 0x1000000008083812 */ /* 0x000fe400078efcff */
[----:B------:R-:W-:Y:S01]  /*a7880*/  ISETP.LT.AND P1, PT, R161, UR75, !P1 ;  /* 0x0000004ba1007c0c */ /* 0x000fe2000cf21270 */
[----:B------:R-:W1:Y:S01]  /*a7890*/  LDCU UR75, c[0x0][0x398] ;  /* 0x00007300ff4b77ac */ /* 0x000e620008000800 */
[----:B------:R-:W-:-:S04]  /*a78a0*/  LOP3.LUT R8, R8, 0xf7ffffff, RZ, 0xc0, !PT ;  /* 0xf7ffffff08087812 */ /* 0x000fc800078ec0ff */
[----:B------:R-:W-:-:S04]  /*a78b0*/  @P2 LOP3.LUT R8, R8, 0x8000000, RZ, 0xfc, !PT ;  /* 0x0800000008082812 */ /* 0x000fc800078efcff */
[----:B------:R-:W-:-:S04]  /*a78c0*/  LOP3.LUT R8, R8, 0xfbffffff, RZ, 0xc0, !PT ;  /* 0xfbffffff08087812 */ /* 0x000fc800078ec0ff */
[----:B------:R-:W-:Y:S01]  /*a78d0*/  @P1 LOP3.LUT R8, R8, 0x4000000, RZ, 0xfc, !PT ;  /* 0x0400000008081812 */ /* 0x000fe200078efcff */
[----:B------:R-:W-:Y:S01]  /*a78e0*/  NOP ;  /* 0x0000000000007918 */ /* 0x000fe20000000000 */
        /* <DEDUP_REMOVED lines=10> */
[----:B------:R-:W3:Y:S01]  /*a7990*/  LDL.LU R26, [R1+0x1880] ;  /* 0x00188000011a7983 */ /* 0x000ee20000300800 */
[----:B------:R-:W-:Y:S01]  /*a79a0*/  LOP3.LUT R12, R12, 0xbfffffff, RZ, 0xc0, !PT ;  /* 0xbfffffff0c0c7812 */ /* 0x000fe200078ec0ff */
[----:B------:R-:W1:Y:S02]  /*a79b0*/  LDCU UR33, c[0x0][0x398] ;  /* 0x00007300ff2177ac */ /* 0x000e640008000800 */
[----:B------:R-:W3:Y:S02]  /*a79c0*/  LDL.LU R27, [R1+0x1888] ;  /* 0x00188800011b7983 */ /* 0x000ee40000300800 */
        /* <DEDUP_REMOVED lines=31> */
[----:B------:R-:W-:-:S02]  /*a7bc0*/  LOP3.LUT R8, R8, 0xffffbfff, RZ, 0xc0, !PT ;  /* 0xffffbfff08087812 */ /* 0x000fc400078ec0ff */
[----:B------:R-:W-:Y:S01]  /*a7bd0*/  ISETP.LT.AND P3, PT, R159, UR11, !P1 ;  /* 0x0000000b9f007c0c */ /* 0x000fe2000cf61270 */
[----:B-1----:R-:W-:Y:S01]  /*a7be0*/  STL.64 [R1+0x1b60], R32 ;  /* 0x001b602001007387 */ /* 0x002fe20000100a00 */
[----:B------:R-:W1:Y:S05]  /*a7bf0*/  LDCU.64 UR10, c[0x0][0x398] ;  /* 0x00007300ff0a77ac */ /* 0x000e6a0008000a00 */
[----:B------:R-:W-:-:S04]  /*a7c00*/  @P2 LOP3.LUT R8, R8, 0x4000, RZ, 0xfc, !PT ;  /* 0x0000400008082812 */ /* 0x000fc800078efcff */
[----:B------:R-:W-:-:S04]  /*a7c10*/  LOP3.LUT R8, R8, 0xfffdffff, RZ, 0xc0, !PT ;  /* 0xfffdffff08087812 */ /* 0x000fc800078ec0ff */
[----:B------:R-:W-:Y:S02]  /*a7c20*/  @P4 LOP3.LUT R8, R8, 0x20000, RZ, 0xfc, !PT ;  /* 0x0002000008084812 */ /* 0x000fe400078efcff */
[----:B------:R-:W-:Y:S01]  /*a7c30*/  ISETP.LT.AND P2, PT, R158, UR27, !P1 ;  /* 0x0000001b9e007c0c */ /* 0x000fe2000cf41270 */
[----:B---3--:R3:W-:Y:S01]  /*a7c40*/  STSM.16.M88.4 [R0], R24 ;  /* 0x0000001800007844 */ /* 0x0087e20000000200 */
[----:B------:R-:W-:Y:S01]  /*a7c50*/  LOP3.LUT R8, R8, 0xfffeffff, RZ, 0xc0, !PT ;  /* 0xfffeffff08087812 */ /* 0x000fe200078ec0ff */
[----:B------:R-:W1:Y:S03]  /*a7c60*/  LDCU UR27, c[0x0][0x398] ;  /* 0x00007300ff1b77ac */ /* 0x000e660008000800 */
[----:B------:R-:W-:Y:S02]  /*a7c70*/  @P3 LOP3.LUT R8, R8, 0x10000, RZ, 0xfc, !PT ;  /* 0x0001000008083812 */ /* 0x000fe400078efcff */
[----:B------:R-:W-:Y:S01]  /*a7c80*/  ISETP.LT.AND P4, PT, R156, UR29, !P1 ;  /* 0x0000001d9c007c0c */ /* 0x000fe2000cf81270 */
[----:B------:R-:W-:Y:S01]  /*a7c90*/  STL.64 [R1+0x1b68], R34 ;  /* 0x001b682201007387 */ /* 0x000fe20000100a00 */
[----:B------:R-:W-:Y:S01]  /*a7ca0*/  LOP3.LUT R8, R8, 0xffff7fff, RZ, 0xc0, !PT ;  /* 0xffff7fff08087812 */ /* 0x000fe200078ec0ff */
[----:B------:R-:W-:-:S03]  /*a7cb0*/  NOP ;  /* 0x0000000000007918 */ /* 0x000fc60000000000 */
[----:B------:R-:W-:Y:S01]  /*a7cc0*/  @P2 LOP3.LUT R8, R8, 0x8000, RZ, 0xfc, !PT ;  /* 0x0000800008082812 */ /* 0x000fe200078efcff */
[----:B---3--:R-:W3:Y:S01]  /*a7cd0*/  LDL.LU R24, [R1+0x1720] ;  /* 0x0017200001187983 */ /* 0x008ee20000300800 */
[----:B------:R-:W-:Y:S01]  /*a7ce0*/  ISETP.LT.AND P3, PT, R143, UR36, !P1 ;  /* 0x000000248f007c0c */ /* 0x000fe2000cf61270 */
[----:B------:R-:W1:Y:S01]  /*a7cf0*/  LDCU UR36, c[0x0][0x398] ;  /* 0x00007300ff2477ac */ /* 0x000e620008000800 */
[----:B------:R-:W-:Y:S01]  /*a7d00*/  LOP3.LUT R8, R8, 0xffffdfff, RZ, 0xc0, !PT ;  /* 0xffffdfff08087812 */ /* 0x000fe200078ec0ff */
[----:B------:R-:W1:Y:S01]  /*a7d10*/  LDS.128 R32, [R0] ;  /* 0x0000000000207984 */ /* 0x000e620000000c00 */
[----:B------:R-:W-:Y:S01]  /*a7d20*/  LOP3.LUT R11, R11, 0xbfffffff, RZ, 0xc0, !PT ;  /* 0xbfffffff0b0b7812 */ /* 0x000fe200078ec0ff */
[----:B------:R-:W1:Y:S01]  /*a7d30*/  LDCU UR29, c[0x0][0x398] ;  /* 0x00007300ff1d77ac */ /* 0x000e620008000800 */
        /* <DEDUP_REMOVED lines=13> */
[----:B------:R-:W2:Y:S01]  /*a7e10*/  LDCU UR7, c[0x0][0x398] ;  /* 0x00007300ff0777ac */ /* 0x000ea20008000800 */
[----:B------:R-:W2:Y:S02]  /*a7e20*/  LDL.LU R28, [R1+0x4164] ;  /* 0x00416400011c7983 */ /* 0x000ea40000300800 */
[----:B-1----:R-:W-:Y:S01]  /*a7e30*/  ISETP.LT.AND P2, PT, R157, UR10, !P1 ;  /* 0x0000000a9d007c0c */ /* 0x002fe2000cf41270 */
[----:B------:R-:W1:Y:S01]  /*a7e40*/  LDCU UR10, c[0x0][0x398] ;  /* 0x00007300ff0a77ac */ /* 0x000e620008000800 */
[----:B------:R-:W-:Y:S01]  /*a7e50*/  ISETP.LT.AND P4, PT, R160, UR20, !P1 ;  /* 0x00000014a0007c0c */ /* 0x000fe2000cf81270 */
[----:B------:R-:W3:Y:S01]  /*a7e60*/  LDL.LU R25, [R1+0x1728] ;  /* 0x0017280001197983 */ /* 0x000ee20000300800 */
[----:B------:R-:W-:Y:S01]  /*a7e70*/  LOP3.LUT R8, R8, 0xffffffbf, RZ, 0xc0, !PT ;  /* 0xffffffbf08087812 */ /* 0x000fe200078ec0ff */
[----:B------:R-:W1:Y:S01]  /*a7e80*/  LDCU UR20, c[0x0][0x398] ;  /* 0x00007300ff1477ac */ /* 0x000e620008000800 */
[----:B------:R-:W-:Y:S01]  /*a7e90*/  ISETP.LT.AND P3, PT, R159, UR17, !P1 ;  /* 0x000000119f007c0c */ /* 0x000fe2000cf61270 */
[----:B------:R-:W3:Y:S04]  /*a7ea0*/  LDL.LU R26, [R1+0x15e0] ;  /* 0x0015e000011a7983 */ /* 0x000ee80000300800 */
[----:B------:R-:W3:Y:S02]  /*a7eb0*/  LDL.LU R27, [R1+0x15e8] ;  /* 0x0015e800011b7983 */ /* 0x000ee40000300800 */
        /* <DEDUP_REMOVED lines=31> */
[----:B------:R-:W-:-:S02]  /*a80b0*/  ISETP.LT.AND P3, PT, R159, UR19, !P1 ;  /* 0x000000139f007c0c */ /* 0x000fc4000cf61270 */
[----:B------:R-:W-:Y:S01]  /*a80c0*/  LOP3.LUT R8, R8, 0xfffffffd, RZ, 0xc0, !PT ;  /* 0xfffffffd08087812 */ /* 0x000fe200078ec0ff */
[----:B------:R-:W-:Y:S01]  /*a80d0*/  STL.64 [R1+0x1b40], R32 ;  /* 0x001b402001007387 */ /* 0x000fe20000100a00 */
[----:B------:R-:W1:Y:S05]  /*a80e0*/  LDCU UR19, c[0x0][0x398] ;  /* 0x00007300ff1377ac */ /* 0x000e6a0008000800 */
[----:B------:R-:W-:Y:S02]  /*a80f0*/  @P2 LOP3.LUT R9, R9, 0x20000000, RZ, 0xfc, !PT ;  /* 0x2000000009092812 */ /* 0x000fe400078efcff */
[----:B------:R-:W-:Y:S02]  /*a8100*/  ISETP.LT.AND P2, PT, R158, UR69, !P1 ;  /* 0x000000459e007c0c */ /* 0x000fe4000cf41270 */
[----:B------:R-:W-:Y:S01]  /*a8110*/  @P4 LOP3.LUT R8, R8, 0x2, RZ, 0xfc, !PT ;  /* 0x0000000208084812 */ /* 0x000fe200078efcff */
[----:B---3--:R3:W-:Y:S01]  /*a8120*/  STSM.16.M88.4 [R0], R24 ;  /* 0x0000001800007844 */ /* 0x0087e20000000200 */
[----:B------:R-:W-:Y:S01]  /*a8130*/  ISETP.LT.AND P4, PT, R157, UR42, !P1 ;  /* 0x0000002a9d007c0c */ /* 0x000fe2000cf81270 */
[----:B------:R-:W1:Y:S01]  /*a8140*/  LDCU.64 UR42, c[0x0][0x398] ;  /* 0x00007300ff2a77ac */ /* 0x000e620008000a00 */
[----:B------:R-:W-:-:S02]  /*a8150*/  LOP3.LUT R9, R9, 0x7fffffff, RZ, 0xc0, !PT ;  /* 0x7fffffff09097812 */ /* 0x000fc400078ec0ff */
[----:B------:R-:W-:Y:S01]  /*a8160*/  LOP3.LUT R8, R8, 0xfffffffe, RZ, 0xc0, !PT ;  /* 0xfffffffe08087812 */ /* 0x000fe200078ec0ff */
[----:B------:R-:W-:Y:S01]  /*a8170*/  STL.64 [R1+0x1b48], R34 ;  /* 0x001b482201007387 */ /* 0x000fe20000100a00 */
[----:B------:R-:W-:-:S03]  /*a8180*/  NOP ;  /* 0x0000000000007918 */ /* 0x000fc60000000000 */
        /* <DEDUP_REMOVED lines=23> */
[----:B-1----:R-:W-:Y:S02]  /*a8300*/  ISETP.LT.AND P2, PT, R157, UR42, !P1 ;  /* 0x0000002a9d007c0c */ /* 0x002fe4000cf41270 */
[----:B------:R-:W-:Y:S01]  /*a8310*/  ISETP.LT.AND P4, PT, R160, UR12, !P1 ;  /* 0x0000000ca0007c0c */ /* 0x000fe2000cf81270 */
[----:B------:R-:W3:Y:S01]  /*a8320*/  LDL.LU R25, [R1+0x1518] ;  /* 0x0015180001197983 */ /* 0x000ee20000300800 */
[----:B------:R-:W-:Y:S01]  /*a8330*/  LOP3.LUT R9, R9, 0xffbfffff, RZ, 0xc0, !PT ;  /* 0xffbfffff09097812 */ /* 0x000fe200078ec0ff */
[----:B------:R-:W1:Y:S01]  /*a8340*/  LDCU UR12, c[0x0][0x398] ;  /* 0x00007300ff0c77ac */ /* 0x000e620008000800 */
[----:B------:R-:W-:Y:S01]  /*a8350*/  ISETP.LT.AND P3, PT, R159, UR13, !P1 ;  /* 0x0000000d9f007c0c */ /* 0x000fe2000cf61270 */
[----:B------:R-:W3:Y:S01]  /*a8360*/  LDL.LU R26, [R1+0x1290] ;  /* 0x00129000011a7983 */ /* 0x000ee20000300800 */
[----:B------:R-:W1:Y:S03]  /*a8370*/  LDCU UR13, c[0x0][0x398] ;  /* 0x00007300ff0d77ac */ /* 0x000e660008000800 */
        /* <DEDUP_REMOVED lines=32> */
[----:B------:R-:W-:Y:S01]  /*a8580*/  STL.64 [R1+0x1b20], R32 ;  /* 0x001b202001007387 */ /* 0x000fe20000100a00 */
[----:B------:R-:W-:Y:S01]  /*a8590*/  LOP3.LUT R10, R10, 0xbfffffff, RZ, 0xc0, !PT ;  /* 0xbfffffff0a0a7812 */ /* 0x000fe200078ec0ff */
[----:B------:R-:W1:Y:S04]  /*a85a0*/  LDCU UR23, c[0x0][0x398] ;  /* 0x00007300ff1777ac */ /* 0x000e680008000800 */
[----:B------:R-:W-:Y:S01]  /*a85b0*/  @P2 LOP3.LUT R9, R9, 0x4000, RZ, 0xfc, !PT ;  /* 0x0000400009092812 */ /* 0x000fe200078efcff */
[----:B---3--:R3:W-:Y:S01]  /*a85c0*/  STSM.16.M88.4 [R0], R24 ;  /* 0x0000001800007844 */ /* 0x0087e20000000200 */
[----:B------:R-:W1:Y:S02]  /*a85d0*/  LDCU UR24, c[0x0][0x398] ;  /* 0x00007300ff1877ac */ /* 0x000e640008000800 */
[----:B------:R-:W-:-:S04]  /*a85e0*/  LOP3.LUT R9, R9, 0xfffdffff, RZ, 0xc0, !PT ;  /* 0xfffdffff09097812 */ /* 0x000fc800078ec0ff */
        /* <DEDUP_REMOVED lines=11> */
[----:B------:R-:W-:Y:S01]  /*a86a0*/  ISETP.LT.AND P3, PT, R143, UR37, !P1 ;  /* 0x000000258f007c0c */ /* 0x000fe2000cf61270 */
[----:B------:R-:W1:Y:S01]  /*a86b0*/  LDCU UR26, c[0x0][0x398] ;  /* 0x00007300ff1a77ac */ /* 0x000e620008000800 */
[----:B------:R-:W-:Y:S01]  /*a86c0*/  @P2 LOP3.LUT R9, R9, 0x8000, RZ, 0xfc, !PT ;  /* 0x0000800009092812 */ /* 0x000fe200078efcff */
[----:B------:R-:W1:Y:S03]  /*a86d0*/  LDCU UR37, c[0x0][0x398] ;  /* 0x00007300ff2577ac */ /* 0x000e660008000800 */
        /* <DEDUP_REMOVED lines=62> */
[----:B------:R-:W-:Y:S01]  /*a8ac0*/  STL.64 [R1+0x1b10], R32 ;  /* 0x001b102001007387 */ /* 0x000fe20000100a00 */
[----:B------:R-:W-:Y:S01]  /*a8ad0*/  @P4 LOP3.LUT R12, R12, 0x40000000, RZ, 0xfc, !PT ;  /* 0x400000000c0c4812 */ /* 0x000fe200078efcff */
[----:B------:R-:W2:Y:S01]  /*a8ae0*/  LDCU UR70, c[0x0][0x398] ;  /* 0x00007300ff4677ac */ /* 0x000ea20008000800 */
[----:B------:R-:W-:Y:S02]  /*a8af0*/  ISETP.LT.AND P4, PT, R156, UR71, !P1 ;  /* 0x000000479c007c0c */ /* 0x000fe4000cf81270 */
[----:B------:R-:W-:Y:S02]  /*a8b00*/  LOP3.LUT R12, R12, 0x7fffffff, RZ, 0xc0, !PT ;  /* 0x7fffffff0c0c7812 */ /* 0x000fe400078ec0ff */
[----:B-1----:R-:W-:Y:S01]  /*a8b10*/  ISETP.LT.AND P3, PT, R143, UR72, !P1 ;  /* 0x000000488f007c0c */ /* 0x002fe2000cf61270 */
[----:B---3--:R1:W-:Y:S01]  /*a8b20*/  STSM.16.M88.4 [R0], R24 ;  /* 0x0000001800007844 */ /* 0x0083e20000000200 */
[----:B------:R-:W3:Y:S03]  /*a8b30*/  LDCU UR72, c[0x0][0x398] ;  /* 0x00007300ff4877ac */ /* 0x000ee60008000800 */
[----:B------:R-:W-:Y:S01]  /*a8b40*/  @P2 LOP3.LUT R12, R12, 0x80000000, RZ, 0xfc, !PT ;  /* 0x800000000c0c2812 */ /* 0x000fe200078efcff */
[----:B------:R-:W-:Y:S01]  /*a8b50*/  STL.64 [R1+0x1b18], R34 ;  /* 0x001b182201007387 */ /* 0x000fe20000100a00 */
[----:B------:R-:W2:Y:S01]  /*a8b60*/  LDCU UR71, c[0x0][0x398] ;  /* 0x00007300ff4777ac */ /* 0x000ea20008000800 */
[----:B------:R-:W-:Y:S01]  /*a8b70*/  NOP ;  /* 0x0000000000007918 */ /* 0x000fe20000000000 */
[----:B------:R-:W-:Y:S01]  /*a8b80*/  LOP3.LUT R12, R12, 0xdfffffff, RZ, 0xc0, !PT ;  /* 0xdfffffff0c0c7812 */ /* 0x000fe200078ec0ff */
[----:B------:R-:W2:Y:S03]  /*a8b90*/  LDS.128 R32, [R0] ;  /* 0x0000000000207984 */ /* 0x000ea60000000c00 */
[----:B------:R-:W-:Y:S01]  /*a8ba0*/  @P4 LOP3.LUT R12, R12, 0x20000000, RZ, 0xfc, !PT ;  /* 0x200000000c0c4812 */ /* 0x000fe200078efcff */
[----:B-1----:R-:W4:Y:S01]  /*a8bb0*/  LDL.LU R24, [R1+0x2704] ;  /* 0x0027040001187983 */ /* 0x002f220000300800 */
        /* <DEDUP_REMOVED lines=14> */
[----:B------:R-:W-:Y:S02]  /*a8ca0*/  ISETP.LT.AND P4, PT, R157, UR38, !P1 ;  /* 0x000000269d007c0c */ /* 0x000fe4000cf81270 */
[----:B---3--:R-:W-:Y:S01]  /*a8cb0*/  ISETP.LT.AND P3, PT, R160, UR72, !P1 ;  /* 0x00000048a0007c0c */ /* 0x008fe2000cf61270 */
[----:B------:R-:W3:Y:S01]  /*a8cc0*/  LDCU UR72, c[0x0][0x398] ;  /* 0x00007300ff4877ac */ /* 0x000ee20008000800 */
[----:B------:R-:W-:Y:S01]  /*a8cd0*/  LOP3.LUT R12, R12, 0xffbfffff, RZ, 0xc0, !PT ;  /* 0xffbfffff0c0c7812 */ /* 0x000fe200078ec0ff */
[----:B------:R-:W4:Y:S01]  /*a8ce0*/  LDL.LU R25, [R1+0x270c] ;  /* 0x00270c0001197983 */ /* 0x000f220000300800 */
[----:B-1----:R-:W-:Y:S01]  /*a8cf0*/  ISETP.LT.AND P2, PT, R159, UR69, !P1 ;  /* 0x000000459f007c0c */ /* 0x002fe2000cf41270 */
[----:B------:R-:W1:Y:S02]  /*a8d00*/  LDCU UR69, c[0x0][0x398] ;  /* 0x00007300ff4577ac */ /* 0x000e640008000800 */
[----:B------:R-:W4:Y:S04]  /*a8d10*/  LDL.LU R26, [R1+0x25b4] ;  /* 0x0025b400011a7983 */ /* 0x000f280000300800 */
[----:B------:R-:W-:Y:S01]  /*a8d20*/  @P4 LOP3.LUT R12, R12, 0x400000, RZ, 0xfc, !PT ;  /* 0x004000000c0c4812 */ /* 0x000fe200078efcff */
[----:B------:R-:W4:Y:S03]  /*a8d30*/  LDL.LU R27, [R1+0x25bc] ;  /* 0x0025bc00011b7983 */ /* 0x000f260000300800 */
[----:B------:R-:W-:-:S04]  /*a8d40*/  LOP3.LUT R12, R12, 0xfdffffff, RZ, 0xc0, !PT ;  /* 0xfdffffff0c0c7812 */ /* 0x000fc800078ec0ff */
[----:B------:R-:W-:-:S04]  /*a8d50*/  @P3 LOP3.LUT R12, R12, 0x2000000, RZ, 0xfc, !PT ;  /* 0x020000000c0c3812 */ /* 0x000fc800078efcff */
[----:B------:R-:W-:-:S04]  /*a8d60*/  LOP3.LUT R12, R12, 0xfeffffff, RZ, 0xc0, !PT ;  /* 0xfeffffff0c0c7812 */ /* 0x000fc800078ec0ff */
[----:B------:R-:W-:Y:S02]  /*a8d70*/  @P2 LOP3.LUT R12, R12, 0x1000000, RZ, 0xfc, !PT ;  /* 0x010000000c0c2812 */ /* 0x000fe400078efcff */
[----:B------:R-:W-:Y:S01]  /*a8d80*/  ISETP.LT.AND P2, PT, R158, UR70, !P1 ;  /* 0x000000469e007c0c */ /* 0x000fe2000cf41270 */
[----:B------:R-:W1:Y:S01]  /*a8d90*/  LDCU UR70, c[0x0][0x398] ;  /* 0x00007300ff4677ac */ /* 0x000e620008000800 */
[----:B------:R-:W-:Y:S02]  /*a8da0*/  ISETP.LT.AND P4, PT, R156, UR71, !P1 ;  /* 0x000000479c007c0c */ /* 0x000fe4000cf81270 */
[----:B------:R-:W-:Y:S01]  /*a8db0*/  LOP3.LUT R12, R12, 0xff7fffff, RZ, 0xc0, !PT ;  /* 0xff7fffff0c0c7812 */ /* 0x000fe200078ec0ff */
[----:B------:R-:W1:Y:S01]  /*a8dc0*/  LDCU UR71, c[0x0][0x398] ;  /* 0x00007300ff4777ac */ /* 0x000e620008000800 */
[----:B---3--:R-:W-:Y:S02]  /*a8dd0*/  ISETP.LT.AND P3, PT, R143, UR72, !P1 ;  /* 0x000000488f007c0c */ /* 0x008fe4000cf61270 */
[----:B------:R-:W-:Y:S01]  /*a8de0*/  LOP3.LUT R13, R13, 0xbfffffff, RZ, 0xc0, !PT ;  /* 0xbfffffff0d0d7812 */ /* 0x000fe200078ec0ff */
[----:B------:R-:W3:Y:S04]  /*a8df0*/  LDCU UR72, c[0x0][0x398] ;  /* 0x00007300ff4877ac */ /* 0x000ee80008000800 */
        /* <DEDUP_REMOVED lines=18> */
[----:B----4-:R-:W-:Y:S02]  /*a8f20*/  ISETP.LT.AND P4, PT, R160, UR55, !P1 ;  /* 0x00000037a0007c0c */ /* 0x010fe4000cf81270 */
[----:B------:R-:W-:-:S02]  /*a8f30*/  LOP3.LUT R12, R12, 0xffffbfff, RZ, 0xc0, !PT ;  /* 0xffffbfff0c0c7812 */ /* 0x000fc400078ec0ff */
[----:B------:R-:W-:Y:S01]  /*a8f40*/  ISETP.LT.AND P3, PT, R159, UR56, !P1 ;  /* 0x000000389f007c0c */ /* 0x000fe2000cf61270 */
[----:B------:R-:W-:Y:S01]  /*a8f50*/  STL.64 [R1+0x1b00], R32 ;  /* 0x001b002001007387 */ /* 0x000fe20000100a00 */
[----:B------:R-:W4:Y:S05]  /*a8f60*/  LDCU UR55, c[0x0][0x398] ;  /* 0x00007300ff3777ac */ /* 0x000f2a0008000800 */
[----:B------:R-:W-:Y:S01]  /*a8f70*/  @P2 LOP3.LUT R12, R12, 0x4000, RZ, 0xfc, !PT ;  /* 0x000040000c0c2812 */ /* 0x000fe200078efcff */
[----:B------:R1:W-:Y:S01]  /*a8f80*/  STSM.16.M88.4 [R0], R24 ;  /* 0x0000001800007844 */ /* 0x0003e20000000200 */
[----:B------:R-:W2:Y:S02]  /*a8f90*/  LDCU UR56, c[0x0][0x398] ;  /* 0x00007300ff3877ac */ /* 0x000ea40008000800 */
[----:B------:R-:W-:-:S04]  /*a8fa0*/  LOP3.LUT R12, R12, 0xfffdffff, RZ, 0xc0, !PT ;  /* 0xfffdffff0c0c7812 */ /* 0x000fc800078ec0ff */
[----:B------:R-:W-:Y:S02]  /*a8fb0*/  @P4 LOP3.LUT R12, R12, 0x20000, RZ, 0xfc, !PT ;  /* 0x000200000c0c4812 */ /* 0x000fe400078efcff */
[----:B------:R-:W-:Y:S01]  /*a8fc0*/  ISETP.LT.AND P2, PT, R158, UR57, !P1 ;  /* 0x000000399e007c0c */ /* 0x000fe2000cf41270 */
[----:B------:R-:W-:Y:S01]  /*a8fd0*/  STL.64 [R1+0x1b08], R34 ;  /* 0x001b082201007387 */ /* 0x000fe20000100a00 */
[----:B------:R-:W-:Y:S01]  /*a8fe0*/  LOP3.LUT R12, R12, 0xfffeffff, RZ, 0xc0, !PT ;  /* 0xfffeffff0c0c7812 */ /* 0x000fe200078ec0ff */
[----:B------:R-:W-:-:S03]  /*a8ff0*/  NOP ;  /* 0x0000000000007918 */ /* 0x000fc60000000000 */
[----:B------:R-:W-:Y:S01]  /*a9000*/  @P3 LOP3.LUT R12, R12, 0x10000, RZ, 0xfc, !PT ;  /* 0x000100000c0c3812 */ /* 0x000fe200078efcff */
[----:B-1----:R-:W3:Y:S01]  /*a9010*/  LDL.LU R24, [R1+0x2454] ;  /* 0x0024540001187983 */ /* 0x002ee20000300800 */
        /* <DEDUP_REMOVED lines=64> */
[----:B-1----:R-:W-:Y:S02]  /*a9420*/  ISETP.LT.AND P4, PT, R160, UR69, !P1 ;  /* 0x00000045a0007c0c */ /* 0x002fe4000cf81270 */
[----:B------:R-:W-:-:S02]  /*a9430*/  ISETP.LT.AND P3, PT, R159, UR77, !P1 ;  /* 0x0000004d9f007c0c */ /* 0x000fc4000cf61270 */
[----:B------:R-:W-:Y:S01]  /*a9440*/  LOP3.LUT R12, R12, 0xfffffffd, RZ, 0xc0, !PT ;  /* 0xfffffffd0c0c7812 */ /* 0x000fe200078ec0ff */
[----:B------:R-:W-:Y:S01]  /*a9450*/  STL.64 [R1+0x1af0], R32 ;  /* 0x001af02001007387 */ /* 0x000fe20000100a00 */
[----:B------:R-:W-:Y:S01]  /*a9460*/  LOP3.LUT R16, R16, 0xbfffffff, RZ, 0xc0, !PT ;  /* 0xbfffffff10107812 */ /* 0x000fe200078ec0ff */
[----:B------:R-:W1:Y:S04]  /*a9470*/  LDCU UR69, c[0x0][0x398] ;  /* 0x00007300ff4577ac */ /* 0x000e680008000800 */
[----:B------:R-:W-:Y:S01]  /*a9480*/  @P2 LOP3.LUT R11, R11, 0x40000000, RZ, 0xfc, !PT ;  /* 0x400000000b0b2812 */ /* 0x000fe200078efcff */
[----:B---3--:R3:W-:Y:S01]  /*a9490*/  STSM.16.M88.4 [R0], R24 ;  /* 0x0000001800007844 */ /* 0x0087e20000000200 */
[----:B------:R-:W-:Y:S01]  /*a94a0*/  ISETP.LT.AND P2, PT, R158, UR35, !P1 ;  /* 0x000000239e007c0c */ /* 0x000fe2000cf41270 */
[----:B------:R-:W1:Y:S01]  /*a94b0*/  LDCU UR35, c[0x0][0x398] ;  /* 0x00007300ff2377ac */ /* 0x000e620008000800 */
[----:B------:R-:W-:-:S02]  /*a94c0*/  @P4 LOP3.LUT R12, R12, 0x2, RZ, 0xfc, !PT ;  /* 0x000000020c0c4812 */ /* 0x000fc400078efcff */
[----:B------:R-:W-:Y:S01]  /*a94d0*/  ISETP.LT.AND P4, PT, R156, UR34, !P1 ;  /* 0x000000229c007c0c */ /* 0x000fe2000cf81270 */
[----:B------:R-:W-:Y:S01]  /*a94e0*/  STL.64 [R1+0x1af8], R34 ;  /* 0x001af82201007387 */ /* 0x000fe20000100a00 */
[----:B------:R-:W-:Y:S01]  /*a94f0*/  LOP3.LUT R11, R11, 0x7fffffff, RZ, 0xc0, !PT ;  /* 0x7fffffff0b0b7812 */ /* 0x000fe200078ec0ff */
[----:B------:R-:W-:Y:S01]  /*a9500*/  NOP ;  /* 0x0000000000007918 */ /* 0x000fe20000000000 */
[----:B------:R-:W-:Y:S01]  /*a9510*/  LOP3.LUT R12, R12, 0xfffffffe, RZ, 0xc0, !PT ;  /* 0xfffffffe0c0c7812 */ /* 0x000fe200078ec0ff */
[----:B------:R-:W1:Y:S04]  /*a9520*/  LDS.128 R32, [R0] ;  /* 0x0000000000207984 */ /* 0x000e680000000c00 */
[----:B------:R-:W-:Y:S01]  /*a9530*/  @P2 LOP3.LUT R11, R11, 0x80000000, RZ, 0xfc, !PT ;  /* 0x800000000b0b2812 */ /* 0x000fe200078efcff */
[----:B------:R-:W1:Y:S01]  /*a9540*/  LDCU UR34, c[0x0][0x398] ;  /* 0x00007300ff2277ac */ /* 0x000e620008000800 */
[----:B------:R-:W-:Y:S01]  /*a9550*/  @P3 LOP3.LUT R12, R12, 0x1, RZ, 0xfc, !PT ;  /* 0x000000010c0c3812 */ /* 0x000fe200078efcff */
[----:B---3--:R-:W3:Y:S01]  /*a9560*/  LDL.LU R24, [R1+0x2144] ;  /* 0x0021440001187983 */ /* 0x008ee20000300800 */
        /* <DEDUP_REMOVED lines=17> */
[----:B------:R-:W2:Y:S04]  /*a9680*/  LDL.LU R28, [R1+0x418c] ;  /* 0x00418c00011c7983 */ /* 0x000ea80000300800 */
[----:B------:R-:W3:Y:S04]  /*a9690*/  LDL.LU R25, [R1+0x214c] ;  /* 0x00214c0001197983 */ /* 0x000ee80000300800 */
[----:B------:R-:W3:Y:S04]  /*a96a0*/  LDL.LU R26, [R1+0x1f54] ;  /* 0x001f5400011a7983 */ /* 0x000ee80000300800 */
[----:B------:R-:W3:Y:S01]  /*a96b0*/  LDL.LU R27, [R1+0x1f5c] ;  /* 0x001f5c00011b7983 */ /* 0x000ee20000300800 */
[----:B-1----:R-:W-:Y:S01]  /*a96c0*/  ISETP.LT.AND P2, PT, R157, UR32, !P1 ;  /* 0x000000209d007c0c */ /* 0x002fe2000cf41270 */
[----:B------:R-:W1:Y:S02]  /*a96d0*/  LDCU UR32, c[0x0][0x398] ;  /* 0x00007300ff2077ac */ /* 0x000e640008000800 */
[----:B------:R-:W3:Y:S01]  /*a96e0*/  LDL.LU R29, [R1+0x4190] ;  /* 0x00419000011d7983 */ /* 0x000ee20000300800 */
[----:B------:R-:W-:Y:S01]  /*a96f0*/  ISETP.LT.AND P4, PT, R160, UR76, !P1 ;  /* 0x0000004ca0007c0c */ /* 0x000fe2000cf81270 */
[----:B------:R-:W1:Y:S01]  /*a9700*/  LDCU UR76, c[0x0][0x398] ;  /* 0x00007300ff4c77ac */ /* 0x000e620008000800 */
[----:B------:R-:W-:-:S02]  /*a9710*/  LOP3.LUT R11, R11, 0xffbfffff, RZ, 0xc0, !PT ;  /* 0xffbfffff0b0b7812 */ /* 0x000fc400078ec0ff */
[----:B------:R-:W-:Y:S01]  /*a9720*/  ISETP.LT.AND P3, PT, R159, UR73, !P1 ;  /* 0x000000499f007c0c */ /* 0x000fe2000cf61270 */
[----:B------:R-:W1:Y:S04]  /*a9730*/  LDCU UR73, c[0x0][0x398] ;  /* 0x00007300ff4977ac */ /* 0x000e680008000800 */
        /* <DEDUP_REMOVED lines=23> */
[----:B------:R-:W-:-:S04]  /*a98b0*/  @P1 LOP3.LUT R11, R11, 0x40000, RZ, 0xfc, !PT ;  /* 0x000400000b0b1812 */ /* 0x000fc800078efcff */
[----:B------:R-:W-:Y:S02]  /*a98c0*/  LOP3.LUT R11, R11, 0xffffbfff, RZ, 0xc0, !PT ;  /* 0xffffbfff0b0b7812 */ /* 0x000fe400078ec0ff */
[----:B--2---:R-:W-:Y:S01]  /*a98d0*/  ISETP.GE.AND P1, PT, R28, UR39, PT ;  /* 0x000000271c007c0c */ /* 0x004fe2000bf26270 */
[----:B------:R-:W2:Y:S01]  /*a98e0*/  LDCU UR39, c[0x0][0x398] ;  /* 0x00007300ff2777ac */ /* 0x000ea20008000800 */
[----:B------:R-:W2:Y:S02]  /*a98f0*/  LDL.LU R28, [R1+0x4194] ;  /* 0x00419400011c7983 */ /* 0x000ea40000300800 */
[----:B-1----:R-:W-:Y:S01]  /*a9900*/  ISETP.LT.AND P2, PT, R157, UR28, !P1 ;  /* 0x0000001c9d007c0c */ /* 0x002fe2000cf41270 */
[----:B------:R-:W1:Y:S01]  /*a9910*/  LDCU UR28, c[0x0][0x398] ;  /* 0x00007300ff1c77ac */ /* 0x000e620008000800 */
[----:B------:R-:W-:Y:S02]  /*a9920*/  ISETP.LT.AND P4, PT, R160, UR75, !P1 ;  /* 0x0000004ba0007c0c */ /* 0x000fe4000cf81270 */
[----:B------:R-:W-:Y:S01]  /*a9930*/  ISETP.LT.AND P3, PT, R159, UR74, !P1 ;  /* 0x0000004a9f007c0c */ /* 0x000fe2000cf61270 */
[----:B------:R-:W-:Y:S01]  /*a9940*/  STL.64 [R1+0x19e0], R32 ;  /* 0x0019e02001007387 */ /* 0x000fe20000100a00 */
[----:B------:R-:W1:Y:S07]  /*a9950*/  LDCU UR75, c[0x0][0x398] ;  /* 0x00007300ff4b77ac */ /* 0x000e6e0008000800 */
        /* <DEDUP_REMOVED lines=14> */
[----:B------:R-:W3:Y:S03]  /*a9a40*/  LDL.LU R25, [R1+0x1e0c] ;  /* 0x001e0c0001197983 */ /* 0x000ee60000300800 */
[----:B------:R-:W-:Y:S01]  /*a9a50*/  @P2 LOP3.LUT R11, R11, 0x8000, RZ, 0xfc, !PT ;  /* 0x000080000b0b2812 */ /* 0x000fe200078efcff */
[----:B------:R-:W3:Y:S01]  /*a9a60*/  LDL.LU R26, [R1+0x1bc4] ;  /* 0x001bc400011a7983 */ /* 0x000ee20000300800 */
[----:B------:R-:W-:-:S02]  /*a9a70*/  ISETP.LT.AND P3, PT, R143, UR18, !P1 ;  /* 0x000000128f007c0c */ /* 0x000fc4000cf61270 */
[----:B------:R-:W-:Y:S01]  /*a9a80*/  LOP3.LUT R11, R11, 0xffffdfff, RZ, 0xc0, !PT ;  /* 0xffffdfff0b0b7812 */ /* 0x000fe200078ec0ff */
[----:B------:R-:W3:Y:S03]  /*a9a90*/  LDL.LU R27, [R1+0x1bcc] ;  /* 0x001bcc00011b7983 */ /* 0x000ee60000300800 */
[----:B------:R-:W-:Y:S01]  /*a9aa0*/  @P4 LOP3.LUT R11, R11, 0x2000, RZ, 0xfc, !PT ;  /* 0x000020000b0b4812 */ /* 0x000fe200078efcff */
[----:B------:R-:W1:Y:S01]  /*a9ab0*/  LDS.128 R32, [R0] ;  /* 0x0000000000207984 */ /* 0x000e620000000c00 */
[----:B------:R-:W-:Y:S01]  /*a9ac0*/  ISETP.LT.AND P2, PT, R162, UR21, !P1 ;  /* 0x00000015a2007c0c */ /* 0x000fe2000cf41270 */
[----:B------:R-:W-:Y:S01]  /*a9ad0*/  NOP ;  /* 0x0000000000007918 */ /* 0x000fe20000000000 */
[----:B------:R-:W-:Y:S01]  /*a9ae0*/  LOP3.LUT R11, R11, 0xffffefff, RZ, 0xc0, !PT ;  /* 0xffffefff0b0b7812 */ /* 0x000fe200078ec0ff */
[----:B------:R-:W1:Y:S01]  /*a9af0*/  LDCU UR21, c[0x0][0x398] ;  /* 0x00007300ff1577ac */ /* 0x000e620008000800 */
[----:B------:R-:W-:-:S02]  /*a9b00*/  ISETP.LT.AND P1, PT, R161, UR19, !P1 ;  /* 0x00000013a1007c0c */ /* 0x000fc4000cf21270 */
[----:B------:R-:W-:Y:S01]  /*a9b10*/  @P3 LOP3.LUT R11, R11, 0x1000, RZ, 0xfc, !PT ;  /* 0x000010000b0b3812 */ /* 0x000fe200078efcff */
[----:B------:R-:W4:Y:S03]  /*a9b20*/  LDCU.64 UR18, c[0x0][0x398] ;  /* 0x00007300ff1277ac */ /* 0x000f260008000a00 */
[----:B------:R-:W-:-:S04]  /*a9b30*/  LOP3.LUT R11, R11, 0xfffff7ff, RZ, 0xc0, !PT ;  /* 0xfffff7ff0b0b7812 */ /* 0x000fc800078ec0ff */
[----:B------:R-:W-:-:S04]  /*a9b40*/  @P2 LOP3.LUT R11, R11, 0x800, RZ, 0xfc, !PT ;  /* 0x000008000b0b2812 */ /* 0x000fc800078efcff */
[----:B------:R-:W-:-:S04]  /*a9b50*/  LOP3.LUT R11, R11, 0xfffffbff, RZ, 0xc0, !PT ;  /* 0xfffffbff0b0b7812 */ /* 0x000fc800078ec0ff */
[----:B------:R-:W-:Y:S02]  /*a9b60*/  @P1 LOP3.LUT R11, R11, 0x400, RZ, 0xfc, !PT ;  /* 0x000004000b0b1812 */ /* 0x000fe400078efcff */
[----:B------:R-:W-:-:S04]  /*a9b70*/  ISETP.GE.AND P1, PT, R29, UR33, PT ;  /* 0x000000211d007c0c */ /* 0x000fc8000bf26270 */
[----:B----4-:R-:W-:Y:S02]  /*a9b80*/  ISETP.LT.AND P2, PT, R157, UR18, !P1 ;  /* 0x000000129d007c0c */ /* 0x010fe4000cf41270 */
[----:B------:R-:W-:Y:S02]  /*a9b90*/  ISETP.LT.AND P4, PT, R160, UR4, !P1 ;  /* 0x00000004a0007c0c */ /* 0x000fe4000cf81270 */
[----:B------:R-:W-:Y:S02]  /*a9ba0*/  LOP3.LUT R11, R11, 0xffffffbf, RZ, 0xc0, !PT ;  /* 0xffffffbf0b0b7812 */ /* 0x000fe400078ec0ff */
[----:B------:R-:W-:Y:S01]  /*a9bb0*/  ISETP.LT.AND P3, PT, R159, UR5, !P1 ;  /* 0x000000059f007c0c */ /* 0x000fe2000cf61270 */
[----:B------:R-:W4:Y:S06]  /*a9bc0*/  LDCU.64 UR4, c[0x0][0x398] ;  /* 0x00007300ff0477ac */ /* 0x000f2c0008000a00 */
[----:B------:R-:W-:-:S04]  /*a9bd0*/  @P2 LOP3.LUT R11, R11, 0x40, RZ, 0xfc, !PT ;  /* 0x000000400b0b2812 */ /* 0x000fc800078efcff */
        /* <DEDUP_REMOVED lines=28> */
[----:B------:R-:W-:-:S02]  /*a9da0*/  ISETP.LT.AND P3, PT, R159, UR12, !P1 ;  /* 0x0000000c9f007c0c */ /* 0x000fc4000cf61270 */
[----:B------:R-:W-:Y:S01]  /*a9db0*/  LOP3.LUT R11, R11, 0xfffffffd, RZ, 0xc0, !PT ;  /* 0xfffffffd0b0b7812 */ /* 0x000fe200078ec0ff */
[----:B-1----:R-:W-:Y:S01]  /*a9dc0*/  STL.64 [R1+0x1890], R32 ;  /* 0x0018902001007387 */ /* 0x002fe20000100a00 */
[----:B------:R-:W1:Y:S01]  /*a9dd0*/  LDCU.64 UR10, c[0x0][0x398] ;  /* 0x00007300ff0a77ac */ /* 0x000e620008000a00 */
[----:B------:R-:W1:Y:S04]  /*a9de0*/  LDCU UR12, c[0x0][0x398] ;  /* 0x00007300ff0c77ac */ /* 0x000e680008000800 */
[----:B------:R-:W-:Y:S02]  /*a9df0*/  @P2 LOP3.LUT R10, R10, 0x40000000, RZ, 0xfc, !PT ;  /* 0x400000000a0a2812 */ /* 0x000fe400078efcff */
[----:B------:R-:W-:Y:S02]  /*a9e00*/  ISETP.LT.AND P2, PT, R158, UR13, !P1 ;  /* 0x0000000d9e007c0c */ /* 0x000fe4000cf41270 */
[----:B------:R-:W-:Y:S01]  /*a9e10*/  @P4 LOP3.LUT R11, R11, 0x2, RZ, 0xfc, !PT ;  /* 0x000000020b0b4812 */ /* 0x000fe200078efcff */
[----:B------:R-:W-:Y:S01]  /*a9e20*/  STL.64 [R1+0x1898], R34 ;  /* 0x0018982201007387 */ /* 0x000fe20000100a00 */
[----:B------:R-:W-:Y:S01]  /*a9e30*/  ISETP.LT.AND P4, PT, R156, UR14, !P1 ;  /* 0x0000000e9c007c0c */ /* 0x000fe2000cf81270 */
[----:B------:R-:W1:Y:S01]  /*a9e40*/  LDCU UR13, c[0x0][0x398] ;  /* 0x00007300ff0d77ac */ /* 0x000e620008000800 */
[----:B------:R-:W-:-:S02]  /*a9e50*/  LOP3.LUT R10, R10, 0x7fffffff, RZ, 0xc0, !PT ;  /* 0x7fffffff0a0a7812 */ /* 0x000fc400078ec0ff */
[----:B------:R-:W-:Y:S01]  /*a9e60*/  LOP3.LUT R11, R11, 0xfffffffe, RZ, 0xc0, !PT ;  /* 0xfffffffe0b0b7812 */ /* 0x000fe200078ec0ff */
[----:B------:R-:W1:Y:S04]  /*a9e70*/  LDCU UR14, c[0x0][0x398] ;  /* 0x00007300ff0e77ac */ /* 0x000e680008000800 */
        /* <DEDUP_REMOVED lines=11> */
[----:B---3--:R3:W-:Y:S01]  /*a9f30*/  STSM.16.M88.4 [R0], R24 ;  /* 0x0000001800007844 */ /* 0x0087e20000000200 */
[----:B------:R-:W-:Y:S01]  /*a9f40*/  LOP3.LUT R10, R10, 0xf7ffffff, RZ, 0xc0, !PT ;  /* 0xf7ffffff0a0a7812 */ /* 0x000fe200078ec0ff */
[----:B------:R-:W-:-:S03]  /*a9f50*/  NOP ;  /* 0x0000000000007918 */ /* 0x000fc60000000000 */
[----:B------:R-:W-:Y:S01]  /*a9f60*/  @P2 LOP3.LUT R10, R10, 0x8000000, RZ, 0xfc, !PT ;  /* 0x080000000a0a2812 */ /* 0x000fe200078efcff */
[----:B------:R-:W1:Y:S01]  /*a9f70*/  LDS.128 R32, [R0] ;  /* 0x0000000000207984 */ /* 0x000e620000000c00 */
[----:B------:R-:W-:Y:S01]  /*a9f80*/  LOP3.LUT R15, R15, 0xbfffffff, RZ, 0xc0, !PT ;  /* 0xbfffffff0f0f7812 */ /* 0x000fe200078ec0ff */
[----:B------:R-:W1:Y:S01]  /*a9f90*/  LDCU UR17, c[0x0][0x398] ;  /* 0x00007300ff1177ac */ /* 0x000e620008000800 */
[----:B------:R-:W-:-:S04]  /*a9fa0*/  LOP3.LUT R10, R10, 0xfbffffff, RZ, 0xc0, !PT ;  /* 0xfbffffff0a0a7812 */ /* 0x000fc800078ec0ff */
[----:B------:R-:W-:Y:S01]  /*a9fb0*/  @P1 LOP3.LUT R10, R10, 0x4000000, RZ, 0xfc, !PT ;  /* 0x040000000a0a1812 */ /* 0x000fe200078efcff */
[----:B---3--:R-:W3:Y:S01]  /*a9fc0*/  LDL.LU R24, [R1+0x1ae4] ;  /* 0x001ae40001187983 */ /* 0x008ee20000300800 */
        /* <DEDUP_REMOVED lines=9> */
[----:B------:R-:W1:Y:S01]  /*aa060*/  LDCU.64 UR22, c[0x0][0x398] ;  /* 0x00007300ff1677ac */ /* 0x000e620008000a00 */
        /* <DEDUP_REMOVED lines=34> */
[----:B------:R-:W-:-:S02]  /*aa290*/  LOP3.LUT R10, R10, 0xffffbfff, RZ, 0xc0, !PT ;  /* 0xffffbfff0a0a7812 */ /* 0x000fc400078ec0ff */
[----:B------:R-:W-:Y:S01]  /*aa2a0*/  ISETP.LT.AND P3, PT, R159, UR48, !P1 ;  /* 0x000000309f007c0c */ /* 0x000fe2000cf61270 */
[----:B------:R-:W-:Y:S01]  /*aa2b0*/  STL.64 [R1+0x1730], R32 ;  /* 0x0017302001007387 */ /* 0x000fe20000100a00 */
[----:B------:R-:W1:Y:S03]  /*aa2c0*/  LDCU UR48, c[0x0][0x398] ;  /* 0x00007300ff3077ac */ /* 0x000e660008000800 */
[----:B---3--:R3:W-:Y:S01]  /*aa2d0*/  STSM.16.M88.4 [R0], R24 ;  /* 0x0000001800007844 */ /* 0x0087e20000000200 */
[----:B------:R-:W-:Y:S01]  /*aa2e0*/  LOP3.LUT R14, R14, 0xbfffffff, RZ, 0xc0, !PT ;  /* 0xbfffffff0e0e7812 */ /* 0x000fe200078ec0ff */
[----:B------:R-:W1:Y:S01]  /*aa2f0*/  LDCU UR47, c[0x0][0x398] ;  /* 0x00007300ff2f77ac */ /* 0x000e620008000800 */
[----:B------:R-:W-:-:S04]  /*aa300*/  @P2 LOP3.LUT R10, R10, 0x4000, RZ, 0xfc, !PT ;  /* 0x000040000a0a2812 */ /* 0x000fc800078efcff */
        /* <DEDUP_REMOVED lines=35> */
[----:B------:R-:W-:-:S03]  /*aa540*/  ISETP.LT.AND P2, PT, R157, UR18, !P1 ;  /* 0x000000129d007c0c */ /* 0x000fc6000cf41270 */
[----:B------:R-:W3:Y:S01]  /*aa550*/  LDL.LU R29, [R1+0x41a8] ;  /* 0x0041a800011d7983 */ /* 0x000ee20000300800 */
[----:B------:R-:W-:Y:S01]  /*aa560*/  ISETP.LT.AND P4, PT, R160, UR31, !P1 ;  /* 0x0000001fa0007c0c */ /* 0x000fe2000cf81270 */
[----:B------:R-:W1:Y:S01]  /*aa570*/  LDCU UR31, c[0x0][0x398] ;  /* 0x00007300ff1f77ac */ /* 0x000e620008000800 */
[----:B------:R-:W-:Y:S02]  /*aa580*/  LOP3.LUT R10, R10, 0xffffffbf, RZ, 0xc0, !PT ;  /* 0xffffffbf0a0a7812 */ /* 0x000fe400078ec0ff */
[----:B------:R-:W-:Y:S01]  /*aa590*/  ISETP.LT.AND P3, PT, R159, UR30, !P1 ;  /* 0x0000001e9f007c0c */ /* 0x000fe2000cf61270 */
[----:B------:R-:W1:Y:S04]  /*aa5a0*/  LDCU UR30, c[0x0][0x398] ;  /* 0x00007300ff1e77ac */ /* 0x000e680008000800 */
[----:B------:R-:W-:-:S04]  /*aa5b0*/  @P2 LOP3.LUT R10, R10, 0x40, RZ, 0xfc, !PT ;  /* 0x000000400a0a2812 */ /* 0x000fc800078efcff */
[----:B------:R-:W-:-:S04]  /*aa5c0*/  LOP3.LUT R10, R10, 0xfffffdff, RZ, 0xc0, !PT ;  /* 0xfffffdff0a0a7812 */ /* 0x000fc800078ec0ff */
[----:B------:R-:W-:Y:S02]  /*aa5d0*/  @P4 LOP3.LUT R10, R10, 0x200, RZ, 0xfc, !PT ;  /* 0x000002000a0a4812 */ /* 0x000fe400078efcff */
[----:B------:R-:W-:Y:S01]  /*aa5e0*/  ISETP.LT.AND P2, PT, R158, UR32, !P1 ;  /* 0x000000209e007c0c */ /* 0x000fe2000cf41270 */
        /* <DEDUP_REMOVED lines=27> */
[----:B----4-:R-:W-:Y:S02]  /*aa7a0*/  ISETP.LT.AND P2, PT, R159, UR32, !P1 ;  /* 0x000000209f007c0c */ /* 0x010fe4000cf41270 */
[----:B------:R-:W-:Y:S01]  /*aa7b0*/  ISETP.LT.AND P4, PT, R157, UR22, !P1 ;  /* 0x000000169d007c0c */ /* 0x000fe2000cf81270 */
[----:B------:R-:W4:Y:S01]  /*aa7c0*/  LDCU UR32, c[0x0][0x398] ;  /* 0x00007300ff2077ac */ /* 0x000f220008000800 */
[----:B------:R-:W-:Y:S01]  /*aa7d0*/  STL.64 [R1+0x15e0], R32 ;  /* 0x0015e02001007387 */ /* 0x000fe20000100a00 */
[----:B------:R-:W1:Y:S06]  /*aa7e0*/  LDCU UR22, c[0x0][0x398] ;  /* 0x00007300ff1677ac */ /* 0x000e6c0008000800 */
[----:B------:R-:W-:-:S04]  /*aa7f0*/  @P3 LOP3.LUT R10, R10, 0x2, RZ, 0xfc, !PT ;  /* 0x000000020a0a3812 */ /* 0x000fc800078efcff */
[----:B------:R-:W-:-:S04]  /*aa800*/  LOP3.LUT R10, R10, 0xfffffffe, RZ, 0xc0, !PT ;  /* 0xfffffffe0a0a7812 */ /* 0x000fc800078ec0ff */
[----:B------:R-:W-:Y:S02]  /*aa810*/  @P2 LOP3.LUT R10, R10, 0x1, RZ, 0xfc, !PT ;  /* 0x000000010a0a2812 */ /* 0x000fe400078efcff */
[----:B------:R-:W-:Y:S02]  /*aa820*/  ISETP.LT.AND P2, PT, R158, UR39, !P1 ;  /* 0x000000279e007c0c */ /* 0x000fe4000cf41270 */
[----:B------:R-:W-:Y:S02]  /*aa830*/  @P4 LOP3.LUT R13, R13, 0x40000000, RZ, 0xfc, !PT ;  /* 0x400000000d0d4812 */ /* 0x000fe400078efcff */
[----:B------:R-:W-:Y:S01]  /*aa840*/  ISETP.LT.AND P4, PT, R156, UR31, !P1 ;  /* 0x0000001f9c007c0c */ /* 0x000fe2000cf81270 */
[----:B------:R-:W-:Y:S01]  /*aa850*/  STL.64 [R1+0x15e8], R34 ;  /* 0x0015e82201007387 */ /* 0x000fe20000100a00 */
[----:B------:R-:W-:Y:S01]  /*aa860*/  LOP3.LUT R13, R13, 0x7fffffff, RZ, 0xc0, !PT ;  /* 0x7fffffff0d0d7812 */ /* 0x000fe200078ec0ff */
[----:B------:R-:W2:Y:S01]  /*aa870*/  LDCU UR31, c[0x0][0x398] ;  /* 0x00007300ff1f77ac */ /* 0x000ea20008000800 */
[----:B-1----:R-:W-:Y:S01]  /*aa880*/  ISETP.LT.AND P3, PT, R143, UR30, !P1 ;  /* 0x0000001e8f007c0c */ /* 0x002fe2000cf61270 */
[----:B---3--:R1:W-:Y:S01]  /*aa890*/  STSM.16.M88.4 [R0], R24 ;  /* 0x0000001800007844 */ /* 0x0083e20000000200 */
[----:B------:R-:W-:-:S03]  /*aa8a0*/  NOP ;  /* 0x0000000000007918 */ /* 0x000fc60000000000 */
[----:B------:R-:W-:Y:S01]  /*aa8b0*/  @P2 LOP3.LUT R13, R13, 0x80000000, RZ, 0xfc, !PT ;  /* 0x800000000d0d2812 */ /* 0x000fe200078efcff */
[----:B------:R-:W3:Y:S01]  /*aa8c0*/  LDS.128 R32, [R0] ;  /* 0x0000000000207984 */ /* 0x000ee20000000c00 */
[----:B------:R-:W2:Y:S02]  /*aa8d0*/  LDCU UR30, c[0x0][0x398] ;  /* 0x00007300ff1e77ac */ /* 0x000ea40008000800 */
[----:B------:R-:W-:-:S04]  /*aa8e0*/  LOP3.LUT R13, R13, 0xdfffffff, RZ, 0xc0, !PT ;  /* 0xdfffffff0d0d7812 */ /* 0x000fc800078ec0ff */
[----:B------:R-:W-:Y:S01]  /*aa8f0*/  @P4 LOP3.LUT R13, R13, 0x20000000, RZ, 0xfc, !PT ;  /* 0x200000000d0d4812 */ /* 0x000fe200078efcff */
[----:B-1----:R-:W3:Y:S01]  /*aa900*/  LDL.LU R24, [R1+0x1514] ;  /* 0x0015140001187983 */ /* 0x002ee20000300800 */
[----:B----4-:R-:W-:Y:S01]  /*aa910*/  ISETP.LT.AND P2, PT, R162, UR32, !P1 ;  /* 0x00000020a2007c0c */ /* 0x010fe2000cf41270 */
[----:B------:R-:W1:Y:S01]  /*aa920*/  LDCU.64 UR32, c[0x0][0x398] ;  /* 0x00007300ff2077ac */ /* 0x000e620008000a00 */
[----:B------:R-:W-:Y:S01]  /*aa930*/  LOP3.LUT R13, R13, 0xefffffff, RZ, 0xc0, !PT ;  /* 0xefffffff0d0d7812 */ /* 0x000fe200078ec0ff */
[----:B------:R-:W4:Y:S03]  /*aa940*/  LDL.LU R25, [R1+0x151c] ;  /* 0x00151c0001197983 */ /* 0x000f260000300800 */
[----:B------:R-:W-:Y:S01]  /*aa950*/  @P3 LOP3.LUT R13, R13, 0x10000000, RZ, 0xfc, !PT ;  /* 0x100000000d0d3812 */ /* 0x000fe200078efcff */
[----:B------:R-:W4:Y:S01]  /*aa960*/  LDL.LU R26, [R1+0x1294] ;  /* 0x00129400011a7983 */ /* 0x000f220000300800 */
[----:B------:R-:W-:Y:S01]  /*aa970*/  ISETP.LT.AND P1, PT, R161, UR60, !P1 ;  /* 0x0000003ca1007c0c */ /* 0x000fe2000cf21270 */
[----:B------:R-:W1:Y:S01]  /*aa980*/  LDCU UR60, c[0x0][0x398] ;  /* 0x00007300ff3c77ac */ /* 0x000e620008000800 */
[----:B------:R-:W-:Y:S01]  /*aa990*/  LOP3.LUT R13, R13, 0xf7ffffff, RZ, 0xc0, !PT ;  /* 0xf7ffffff0d0d7812 */ /* 0x000fe200078ec0ff */
[----:B------:R-:W4:Y:S01]  /*aa9a0*/  LDL.LU R27, [R1+0x129c] ;  /* 0x00129c00011b7983 */ /* 0x000f220000300800 */
[----:B------:R-:W-:-:S02]  /*aa9b0*/  NOP ;  /* 0x0000000000007918 */ /* 0x000fc40000000000 */
[----:B------:R-:W-:-:S04]  /*aa9c0*/  @P2 LOP3.LUT R13, R13, 0x8000000, RZ, 0xfc, !PT ;  /* 0x080000000d0d2812 */ /* 0x000fc800078efcff */
[----:B------:R-:W-:-:S04]  /*aa9d0*/  LOP3.LUT R13, R13, 0xfbffffff, RZ, 0xc0, !PT ;  /* 0xfbffffff0d0d7812 */ /* 0x000fc800078ec0ff */
[----:B------:R-:W-:Y:S02]  /*aa9e0*/  @P1 LOP3.LUT R13, R13, 0x4000000, RZ, 0xfc, !PT ;  /* 0x040000000d0d1812 */ /* 0x000fe400078efcff */
[----:B------:R-:W-:Y:S01]  /*aa9f0*/  ISETP.GE.AND P1, PT, R29, UR19, PT ;  /* 0x000000131d007c0c */ /* 0x000fe2000bf26270 */
[----:B------:R-:W1:Y:S03]  /*aaa00*/  LDCU.64 UR18, c[0x0][0x398] ;  /* 0x00007300ff1277ac */ /* 0x000e660008000a00 */
[----:B------:R-:W-:Y:S01]  /*aaa10*/  ISETP.LT.AND P2, PT, R157, UR24, !P1 ;  /* 0x000000189d007c0c */ /* 0x000fe2000cf41270 */
        /* <DEDUP_REMOVED lines=38> */
[----:B---3--:R-:W-:Y:S01]  /*aac80*/  STL.64 [R1+0x1510], R32 ;  /* 0x0015102001007387 */ /* 0x008fe20000100a00 */
[----:B------:R-:W3:Y:S05]  /*aac90*/  LDCU UR61, c[0x0][0x398] ;  /* 0x00007300ff3d77ac */ /* 0x000eea0008000800 */
[----:B------:R-:W-:-:S04]  /*aaca0*/  @P2 LOP3.LUT R13, R13, 0x4000, RZ, 0xfc, !PT ;  /* 0x000040000d0d2812 */ /* 0x000fc800078efcff */
[----:B------:R-:W-:-:S04]  /*aacb0*/  LOP3.LUT R13, R13, 0xfffdffff, RZ, 0xc0, !PT ;  /* 0xfffdffff0d0d7812 */ /* 0x000fc800078ec0ff */
[----:B------:R-:W-:Y:S02]  /*aacc0*/  @P4 LOP3.LUT R13, R13, 0x20000, RZ, 0xfc, !PT ;  /* 0x000200000d0d4812 */ /* 0x000fe400078efcff */
[----:B------:R-:W-:Y:S01]  /*aacd0*/  ISETP.LT.AND P2, PT, R158, UR62, !P1 ;  /* 0x0000003e9e007c0c */ /* 0x000fe2000cf41270 */
[----:B------:R-:W-:Y:S01]  /*aace0*/  STL.64 [R1+0x1518], R34 ;  /* 0x0015182201007387 */ /* 0x000fe20000100a00 */
[----:B------:R-:W-:Y:S01]  /*aacf0*/  LOP3.LUT R13, R13, 0xfffeffff, RZ, 0xc0, !PT ;  /* 0xfffeffff0d0d7812 */ /* 0x000fe200078ec0ff */
[----:B------:R-:W1:Y:S03]  /*aad00*/  LDCU UR62, c[0x0][0x398] ;  /* 0x00007300ff3e77ac */ /* 0x000e660008000800 */
        /* <DEDUP_REMOVED lines=17> */
[----:B------:R-:W-:Y:S01]  /*aae20*/  LOP3.LUT R13, R13, 0xfffffbff, RZ, 0xc0, !PT ;  /* 0xfffffbff0d0d7812 */ /* 0x000fe200078ec0ff */
[----:B----4-:R4:W-:Y:S01]  /*aae30*/  STSM.16.M88.4 [R0], R24 ;  /* 0x0000001800007844 */ /* 0x0109e20000000200 */
[----:B------:R-:W-:Y:S02]  /*aae40*/  NOP ;  /* 0x0000000000007918 */ /* 0x000fe40000000000 */
[----:B------:R-:W-:Y:S01]  /*aae50*/  @P1 LOP3.LUT R13, R13, 0x400, RZ, 0xfc, !PT ;  /* 0x000004000d0d1812 */ /* 0x000fe200078efcff */
[----:B------:R-:W1:Y:S04]  /*aae60*/  LDS.128 R32, [R0] ;  /* 0x0000000000207984 */ /* 0x000e680000000c00 */
[----:B----4-:R-:W4:Y:S01]  /*aae70*/  LDL.LU R24, [R1+0x29b0] ;  /* 0x0029b00001187983 */ /* 0x010f220000300800 */
[----:B--2---:R-:W-:Y:S01]  /*aae80*/  ISETP.GE.AND P1, PT, R28, UR25, PT ;  /* 0x000000191c007c0c */ /* 0x004fe2000bf26270 */
[----:B------:R-:W2:Y:S02]  /*aae90*/  LDCU UR25, c[0x0][0x398] ;  /* 0x00007300ff1977ac */ /* 0x000ea40008000800 */
[----:B------:R-:W2:Y:S01]  /*aaea0*/  LDL.LU R28, [R1+0x41b4] ;  /* 0x0041b400011c7983 */ /* 0x000ea20000300800 */
[----:B------:R-:W-:Y:S01]  /*aaeb0*/  ISETP.LT.AND P2, PT, R157, UR32, !P1 ;  /* 0x000000209d007c0c */ /* 0x000fe2000cf41270 */
[----:B------:R-:W1:Y:S01]  /*aaec0*/  LDCU UR32, c[0x0][0x398] ;  /* 0x00007300ff2077ac */ /* 0x000e620008000800 */
[----:B------:R-:W-:Y:S01]  /*aaed0*/  ISETP.LT.AND P4, PT, R160, UR67, !P1 ;  /* 0x00000043a0007c0c */ /* 0x000fe2000cf81270 */
[----:B------:R-:W4:Y:S01]  /*aaee0*/  LDL.LU R25, [R1+0x29b8] ;  /* 0x0029b80001197983 */ /* 0x000f220000300800 */
[----:B------:R-:W-:Y:S01]  /*aaef0*/  LOP3.LUT R13, R13, 0xffffffbf, RZ, 0xc0, !PT ;  /* 0xffffffbf0d0d7812 */ /* 0x000fe200078ec0ff */
[----:B------:R-:W1:Y:S01]  /*aaf00*/  LDCU UR67, c[0x0][0x398] ;  /* 0x00007300ff4377ac */ /* 0x000e620008000800 */
[----:B------:R-:W-:Y:S01]  /*aaf10*/  ISETP.LT.AND P3, PT, R159, UR38, !P1 ;  /* 0x000000269f007c0c */ /* 0x000fe2000cf61270 */
[----:B------:R-:W4:Y:S01]  /*aaf20*/  LDL.LU R26, [R1+0x2860] ;  /* 0x00286000011a7983 */ /* 0x000f220000300800 */
[----:B------:R-:W1:Y:S03]  /*aaf30*/  LDCU.64 UR38, c[0x0][0x398] ;  /* 0x00007300ff2677ac */ /* 0x000e660008000a00 */
[----:B------:R-:W4:Y:S01]  /*aaf40*/  LDL.LU R27, [R1+0x2868] ;  /* 0x00286800011b7983 */ /* 0x000f220000300800 */
[----:B------:R-:W-:Y:S01]  /*aaf50*/  NOP ;  /* 0x0000000000007918 */ /* 0x000fe20000000000 */
        /* <DEDUP_REMOVED lines=34> */
[----:B------:R-:W-:Y:S01]  /*ab180*/  LOP3.LUT R17, R17, 0xbfffffff, RZ, 0xc0, !PT ;  /* 0xbfffffff11117812 */ /* 0x000fe200078ec0ff */
[----:B------:R-:W1:Y:S04]  /*ab190*/  LDCU UR73, c[0x0][0x398] ;  /* 0x00007300ff4977ac */ /* 0x000e680008000800 */
[----:B------:R-:W-:Y:S01]  /*ab1a0*/  @P2 LOP3.LUT R16, R16, 0x40000000, RZ, 0xfc, !PT ;  /* 0x4000000010102812 */ /* 0x000fe200078efcff */
[----:B----4-:R4:W-:Y:S01]  /*ab1b0*/  STSM.16.M88.4 [R0], R24 ;  /* 0x0000001800007844 */ /* 0x0109e20000000200 */
        /* <DEDUP_REMOVED lines=12> */
[----:B----4-:R-:W4:Y:S01]  /*ab280*/  LDL.LU R24, [R1+0x2720] ;  /* 0x0027200001187983 */ /* 0x010f220000300800 */
[----:B------:R-:W-:Y:S01]  /*ab290*/  ISETP.LT.AND P3, PT, R143, UR69, !P1 ;  /* 0x000000458f007c0c */ /* 0x000fe2000cf61270 */
[----:B------:R-:W1:Y:S01]  /*ab2a0*/  LDCU UR70, c[0x0][0x398] ;  /* 0x00007300ff4677ac */ /* 0x000e620008000800 */
[----:B------:R-:W-:-:S02]  /*ab2b0*/  LOP3.LUT R16, R16, 0xdfffffff, RZ, 0xc0, !PT ;  /* 0xdfffffff10107812 */ /* 0x000fc400078ec0ff */
[----:B------:R-:W-:Y:S01]  /*ab2c0*/  ISETP.LT.AND P2, PT, R162, UR43, !P1 ;  /* 0x0000002ba2007c0c */ /* 0x000fe2000cf41270 */
[----:B------:R-:W1:Y:S01]  /*ab2d0*/  LDCU.64 UR42, c[0x0][0x398] ;  /* 0x00007300ff2a77ac */ /* 0x000e620008000a00 */
[----:B------:R-:W-:Y:S01]  /*ab2e0*/  @P4 LOP3.LUT R16, R16, 0x20000000, RZ, 0xfc, !PT ;  /* 0x2000000010104812 */ /* 0x000fe200078efcff */
[----:B------:R-:W1:Y:S03]  /*ab2f0*/  LDCU UR69, c[0x0][0x398] ;  /* 0x00007300ff4577ac */ /* 0x000e660008000800 */
        /* <DEDUP_REMOVED lines=14> */
[----:B------:R-:W1:Y:S01]  /*ab3e0*/  LDCU UR48, c[0x0][0x398] ;  /* 0x00007300ff3077ac */ /* 0x000e620008000800 */
[----:B------:R-:W-:Y:S01]  /*ab3f0*/  LOP3.LUT R16, R16, 0xffbfffff, RZ, 0xc0, !PT ;  /* 0xffbfffff10107812 */ /* 0x000fe200078ec0ff */
[----:B------:R-:W4:Y:S01]  /*ab400*/  LDL.LU R25, [R1+0x2728] ;  /* 0x0027280001197983 */ /* 0x000f220000300800 */
[----:B------:R-:W-:Y:S01]  /*ab410*/  ISETP.LT.AND P2, PT, R159, UR53, !P1 ;  /* 0x000000359f007c0c */ /* 0x000fe2000cf41270 */
        /* <DEDUP_REMOVED lines=35> */
[----:B------:R-:W3:Y:S01]  /*ab650*/  LDCU UR49, c[0x0][0x398] ;  /* 0x00007300ff3177ac */ /* 0x000ee20008000800 */
[----:B-1----:R-:W-:Y:S01]  /*ab660*/  ISETP.LT.AND P2, PT, R159, UR48, !P1 ;  /* 0x000000309f007c0c */ /* 0x002fe2000cf41270 */
[----:B------:R-:W1:Y:S06]  /*ab670*/  LDCU UR48, c[0x0][0x398] ;  /* 0x00007300ff3077ac */ /* 0x000e6c0008000800 */
[----:B------:R-:W-:-:S04]  /*ab680*/  @P4 LOP3.LUT R16, R16, 0x4000, RZ, 0xfc, !PT ;  /* 0x0000400010104812 */ /* 0x000fc800078efcff */
[----:B------:R-:W-:-:S04]  /*ab690*/  LOP3.LUT R16, R16, 0xfffdffff, RZ, 0xc0, !PT ;  /* 0xfffdffff10107812 */ /* 0x000fc800078ec0ff */
[----:B------:R-:W-:-:S04]  /*ab6a0*/  @P3 LOP3.LUT R16, R16, 0x20000, RZ, 0xfc, !PT ;  /* 0x0002000010103812 */ /* 0x000fc800078efcff */
[----:B------:R-:W-:-:S04]  /*ab6b0*/  LOP3.LUT R16, R16, 0xfffeffff, RZ, 0xc0, !PT ;  /* 0xfffeffff10107812 */ /* 0x000fc800078ec0ff */
[----:B------:R-:W-:Y:S02]  /*ab6c0*/  @P2 LOP3.LUT R16, R16, 0x10000, RZ, 0xfc, !PT ;  /* 0x0001000010102812 */ /* 0x000fe400078efcff */
[----:B------:R-:W-:Y:S01]  /*ab6d0*/  ISETP.LT.AND P2, PT, R158, UR57, !P1 ;  /* 0x000000399e007c0c */ /* 0x000fe2000cf41270 */
[----:B------:R-:W-:Y:S01]  /*ab6e0*/  STL.64 [R1+0x1c50], R32 ;  /* 0x001c502001007387 */ /* 0x000fe20000100a00 */
[----:B------:R-:W-:Y:S01]  /*ab6f0*/  ISETP.LT.AND P4, PT, R156, UR60, !P1 ;  /* 0x0000003c9c007c0c */ /* 0x000fe2000cf81270 */
[----:B------:R-:W1:Y:S01]  /*ab700*/  LDCU UR60, c[0x0][0x398] ;  /* 0x00007300ff3c77ac */ /* 0x000e620008000800 */
[----:B------:R-:W-:Y:S02]  /*ab710*/  LOP3.LUT R16, R16, 0xffff7fff, RZ, 0xc0, !PT ;  /* 0xffff7fff10107812 */ /* 0x000fe400078ec0ff */
[----:B---3--:R-:W-:Y:S01]  /*ab720*/  ISETP.LT.AND P3, PT, R143, UR49, !P1 ;  /* 0x000000318f007c0c */ /* 0x008fe2000cf61270 */
[----:B----4-:R3:W-:Y:S01]  /*ab730*/  STSM.16.M88.4 [R0], R24 ;  /* 0x0000001800007844 */ /* 0x0107e20000000200 */
[----:B------:R-:W4:Y:S05]  /*ab740*/  LDCU UR57, c[0x0][0x398] ;  /* 0x00007300ff3977ac */ /* 0x000f2a0008000800 */
[----:B------:R-:W-:-:S04]  /*ab750*/  @P2 LOP3.LUT R16, R16, 0x8000, RZ, 0xfc, !PT ;  /* 0x0000800010102812 */ /* 0x000fc800078efcff */
[----:B------:R-:W-:-:S04]  /*ab760*/  LOP3.LUT R16, R16, 0xffffdfff, RZ, 0xc0, !PT ;  /* 0xffffdfff10107812 */ /* 0x000fc800078ec0ff */
[----:B------:R-:W-:Y:S02]  /*ab770*/  @P4 LOP3.LUT R16, R16, 0x2000, RZ, 0xfc, !PT ;  /* 0x0000200010104812 */ /* 0x000fe400078efcff */
[----:B-1----:R-:W-:Y:S01]  /*ab780*/  ISETP.LT.AND P2, PT, R162, UR48, !P1 ;  /* 0x00000030a2007c0c */ /* 0x002fe2000cf41270 */
[----:B------:R-:W-:Y:S01]  /*ab790*/  STL.64 [R1+0x1c58], R34 ;  /* 0x001c582201007387 */ /* 0x000fe20000100a00 */
[----:B------:R-:W-:Y:S01]  /*ab7a0*/  LOP3.LUT R16, R16, 0xffffefff, RZ, 0xc0, !PT ;  /* 0xffffefff10107812 */ /* 0x000fe200078ec0ff */
[----:B------:R-:W1:Y:S01]  /*ab7b0*/  LDCU.64 UR48, c[0x0][0x398] ;  /* 0x00007300ff3077ac */ /* 0x000e620008000a00 */
[----:B------:R-:W-:Y:S01]  /*ab7c0*/  ISETP.LT.AND P1, PT, R161, UR4, !P1 ;  /* 0x00000004a1007c0c */ /* 0x000fe2000cf21270 */
[----:B---3--:R-:W3:Y:S01]  /*ab7d0*/  LDL.LU R24, [R1+0x24f0] ;  /* 0x0024f00001187983 */ /* 0x008ee20000300800 */
[----:B------:R-:W-:Y:S01]  /*ab7e0*/  @P3 LOP3.LUT R16, R16, 0x1000, RZ, 0xfc, !PT ;  /* 0x0000100010103812 */ /* 0x000fe200078efcff */
[----:B------:R-:W-:-:S03]  /*ab7f0*/  NOP ;  /* 0x0000000000007918 */ /* 0x000fc60000000000 */
[----:B------:R-:W-:Y:S01]  /*ab800*/  LOP3.LUT R16, R16, 0xfffff7ff, RZ, 0xc0, !PT ;  /* 0xfffff7ff10107812 */ /* 0x000fe200078ec0ff */
[----:B------:R-:W1:Y:S01]  /*ab810*/  LDS.128 R32, [R0] ;  /* 0x0000000000207984 */ /* 0x000e620000000c00 */
[----:B------:R-:W1:Y:S02]  /*ab820*/  LDCU UR4, c[0x0][0x398] ;  /* 0x00007300ff0477ac */ /* 0x000e640008000800 */
[----:B------:R-:W-:-:S04]  /*ab830*/  @P2 LOP3.LUT R16, R16, 0x800, RZ, 0xfc, !PT ;  /* 0x0000080010102812 */ /* 0x000fc800078efcff */
[----:B------:R-:W-:-:S04]  /*ab840*/  LOP3.LUT R16, R16, 0xfffffbff, RZ, 0xc0, !PT ;  /* 0xfffffbff10107812 */ /* 0x000fc800078ec0ff */
[----:B------:R-:W-:Y:S01]  /*ab850*/  @P1 LOP3.LUT R16, R16, 0x400, RZ, 0xfc, !PT ;  /* 0x0000040010101812 */ /* 0x000fe200078efcff */
[----:B------:R-:W-:Y:S01]  /*ab860*/  NOP ;  /* 0x0000000000007918 */ /* 0x000fe20000000000 */
[----:B--2---:R-:W-:Y:S01]  /*ab870*/  ISETP.GE.AND P1, PT, R28, UR43, PT ;  /* 0x0000002b1c007c0c */ /* 0x004fe2000bf26270 */
[----:B------:R-:W2:Y:S01]  /*ab880*/  LDCU.64 UR42, c[0x0][0x398] ;  /* 0x00007300ff2a77ac */ /* 0x000ea20008000a00 */
        /* <DEDUP_REMOVED lines=42> */
[----:B------:R-:W-:-:S02]  /*abb30*/  ISETP.LT.AND P3, PT, R159, UR14, !P1 ;  /* 0x0000000e9f007c0c */ /* 0x000fc4000cf61270 */
[----:B------:R-:W-:Y:S01]  /*abb40*/  LOP3.LUT R16, R16, 0xfffffffd, RZ, 0xc0, !PT ;  /* 0xfffffffd10107812 */ /* 0x000fe200078ec0ff */
[----:B------:R-:W-:Y:S01]  /*abb50*/  STL.64 [R1+0x1c20], R32 ;  /* 0x001c202001007387 */ /* 0x000fe20000100a00 */
[----:B------:R-:W1:Y:S05]  /*abb60*/  LDCU.64 UR14, c[0x0][0x398] ;  /* 0x00007300ff0e77ac */ /* 0x000e6a0008000a00 */
[----:B------:R-:W-:Y:S02]  /*abb70*/  @P2 LOP3.LUT R15, R15, 0x40000000, RZ, 0xfc, !PT ;  /* 0x400000000f0f2812 */ /* 0x000fe400078efcff */
[----:B------:R-:W-:Y:S02]  /*abb80*/  ISETP.LT.AND P2, PT, R158, UR13, !P1 ;  /* 0x0000000d9e007c0c */ /* 0x000fe4000cf41270 */
[----:B------:R-:W-:-:S02]  /*abb90*/  @P4 LOP3.LUT R16, R16, 0x2, RZ, 0xfc, !PT ;  /* 0x0000000210104812 */ /* 0x000fc400078efcff */
[----:B------:R-:W-:Y:S01]  /*abba0*/  ISETP.LT.AND P4, PT, R156, UR12, !P1 ;  /* 0x0000000c9c007c0c */ /* 0x000fe2000cf81270 */
[----:B---3--:R3:W-:Y:S01]  /*abbb0*/  STSM.16.M88.4 [R0], R24 ;  /* 0x0000001800007844 */ /* 0x0087e20000000200 */
[----:B------:R-:W-:Y:S01]  /*abbc0*/  LOP3.LUT R15, R15, 0x7fffffff, RZ, 0xc0, !PT ;  /* 0x7fffffff0f0f7812 */ /* 0x000fe200078ec0ff */
[----:B------:R-:W1:Y:S01]  /*abbd0*/  LDCU.64 UR12, c[0x0][0x398] ;  /* 0x00007300ff0c77ac */ /* 0x000e620008000a00 */
[----:B------:R-:W-:-:S05]  /*abbe0*/  LOP3.LUT R16, R16, 0xfffffffe, RZ, 0xc0, !PT ;  /* 0xfffffffe10107812 */ /* 0x000fca00078ec0ff */
[----:B------:R-:W-:Y:S02]  /*abbf0*/  @P2 LOP3.LUT R15, R15, 0x80000000, RZ, 0xfc, !PT ;  /* 0x800000000f0f2812 */ /* 0x000fe400078efcff */
        /* <DEDUP_REMOVED lines=10> */
[----:B------:R-:W1:Y:S03]  /*abca0*/  LDS.128 R32, [R0] ;  /* 0x0000000000207984 */ /* 0x000e660000000c00 */
        /* <DEDUP_REMOVED lines=64> */
[----:B------:R-:W-:Y:S01]  /*ac0b0*/  STL.64 [R1+0x1c00], R32 ;  /* 0x001c002001007387 */ /* 0x000fe20000100a00 */
[----:B------:R-:W-:Y:S01]  /*ac0c0*/  LOP3.LUT R15, R15, 0xffff7fff, RZ, 0xc0, !PT ;  /* 0xffff7fff0f0f7812 */ /* 0x000fe200078ec0ff */
[----:B------:R-:W2:Y:S03]  /*ac0d0*/  LDCU UR75, c[0x0][0x398] ;  /* 0x00007300ff4b77ac */ /* 0x000ea60008000800 */
[----:B------:R-:W-:Y:S02]  /*ac0e0*/  @P2 LOP3.LUT R15, R15, 0x8000, RZ, 0xfc, !PT ;  /* 0x000080000f0f2812 */ /* 0x000fe400078efcff */
[----:B-1----:R-:W-:Y:S01]  /*ac0f0*/  ISETP.LT.AND P3, PT, R143, UR76, !P1 ;  /* 0x0000004c8f007c0c */ /* 0x002fe2000cf61270 */
[----:B---3--:R1:W-:Y:S01]  /*ac100*/  STSM.16.M88.4 [R0], R24 ;  /* 0x0000001800007844 */ /* 0x0083e20000000200 */
[----:B------:R-:W-:Y:S01]  /*ac110*/  LOP3.LUT R15, R15, 0xffffdfff, RZ, 0xc0, !PT ;  /* 0xffffdfff0f0f7812 */ /* 0x000fe200078ec0ff */
[----:B------:R-:W3:Y:S03]  /*ac120*/  LDCU UR76, c[0x0][0x398] ;  /* 0x00007300ff4c77ac */ /* 0x000ee60008000800 */
[----:B------:R-:W-:-:S02]  /*ac130*/  @P4 LOP3.LUT R15, R15, 0x2000, RZ, 0xfc, !PT ;  /* 0x000020000f0f4812 */ /* 0x000fc400078efcff */
[----:B------:R-:W-:Y:S01]  /*ac140*/  ISETP.LT.AND P2, PT, R162, UR77, !P1 ;  /* 0x0000004da2007c0c */ /* 0x000fe2000cf41270 */
[----:B------:R-:W-:Y:S01]  /*ac150*/  STL.64 [R1+0x1c08], R34 ;  /* 0x001c082201007387 */ /* 0x000fe20000100a00 */
[----:B------:R-:W-:Y:S01]  /*ac160*/  LOP3.LUT R15, R15, 0xffffefff, RZ, 0xc0, !PT ;  /* 0xffffefff0f0f7812 */ /* 0x000fe200078ec0ff */
[----:B------:R-:W2:Y:S01]  /*ac170*/  LDCU UR77, c[0x0][0x398] ;  /* 0x00007300ff4d77ac */ /* 0x000ea20008000800 */
[----:B------:R-:W-:Y:S02]  /*ac180*/  NOP ;  /* 0x0000000000007918 */ /* 0x000fe40000000000 */
[----:B------:R-:W-:Y:S01]  /*ac190*/  @P3 LOP3.LUT R15, R15, 0x1000, RZ, 0xfc, !PT ;  /* 0x000010000f0f3812 */ /* 0x000fe200078efcff */
[----:B-1----:R-:W3:Y:S01]  /*ac1a0*/  LDL.LU R24, [R1+0x1ea0] ;  /* 0x001ea00001187983 */ /* 0x002ee20000300800 */
[----:B----4-:R-:W-:Y:S01]  /*ac1b0*/  ISETP.LT.AND P1, PT, R161, UR48, !P1 ;  /* 0x00000030a1007c0c */ /* 0x010fe2000cf21270 */
[----:B------:R-:W1:Y:S01]  /*ac1c0*/  LDCU UR48, c[0x0][0x398] ;  /* 0x00007300ff3077ac */ /* 0x000e620008000800 */
[----:B------:R-:W-:Y:S01]  /*ac1d0*/  LOP3.LUT R15, R15, 0xfffff7ff, RZ, 0xc0, !PT ;  /* 0xfffff7ff0f0f7812 */ /* 0x000fe200078ec0ff */
[----:B------:R-:W4:Y:S03]  /*ac1e0*/  LDS.128 R32, [R0] ;  /* 0x0000000000207984 */ /* 0x000f260000000c00 */
[----:B------:R-:W-:-:S04]  /*ac1f0*/  @P2 LOP3.LUT R15, R15, 0x800, RZ, 0xfc, !PT ;  /* 0x000008000f0f2812 */ /* 0x000fc800078efcff */
[----:B------:R-:W-:-:S04]  /*ac200*/  LOP3.LUT R15, R15, 0xfffffbff, RZ, 0xc0, !PT ;  /* 0xfffffbff0f0f7812 */ /* 0x000fc800078ec0ff */
[----:B------:R-:W-:Y:S01]  /*ac210*/  @P1 LOP3.LUT R15, R15, 0x400, RZ, 0xfc, !PT ;  /* 0x000004000f0f1812 */ /* 0x000fe200078efcff */
[----:B------:R-:W-:Y:S01]  /*ac220*/  NOP ;  /* 0x0000000000007918 */ /* 0x000fe20000000000 */
[----:B--2---:R-:W-:Y:S02]  /*ac230*/  ISETP.GE.AND P1, PT, R28, UR13, PT ;  /* 0x0000000d1c007c0c */ /* 0x004fe4000bf26270 */
[----:B------:R-:W2:Y:S04]  /*ac240*/  LDL.LU R28, [R1+0x41d4] ;  /* 0x0041d400011c7983 */ /* 0x000ea80000300800 */
[----:B------:R-:W3:Y:S04]  /*ac250*/  LDL.LU R25, [R1+0x1ea8] ;  /* 0x001ea80001197983 */ /* 0x000ee80000300800 */
[----:B------:R-:W3:Y:S04]  /*ac260*/  LDL.LU R26, [R1+0x1d10] ;  /* 0x001d1000011a7983 */ /* 0x000ee80000300800 */
[----:B------:R-:W3:Y:S01]  /*ac270*/  LDL.LU R27, [R1+0x1d18] ;  /* 0x001d1800011b7983 */ /* 0x000ee20000300800 */
[----:B------:R-:W-:Y:S01]  /*ac280*/  ISETP.LT.AND P2, PT, R157, UR14, !P1 ;  /* 0x0000000e9d007c0c */ /* 0x000fe2000cf41270 */
[----:B------:R-:W1:Y:S02]  /*ac290*/  LDCU UR14, c[0x0][0x398] ;  /* 0x00007300ff0e77ac */ /* 0x000e640008000800 */
[----:B------:R-:W3:Y:S01]  /*ac2a0*/  LDL.LU R29, [R1+0x41d8] ;  /* 0x0041d800011d7983 */ /* 0x000ee20000300800 */
[----:B------:R-:W-:Y:S01]  /*ac2b0*/  ISETP.LT.AND P4, PT, R160, UR49, !P1 ;  /* 0x00000031a0007c0c */ /* 0x000fe2000cf81270 */
[----:B------:R-:W1:Y:S01]  /*ac2c0*/  LDCU UR49, c[0x0][0x398] ;  /* 0x00007300ff3177ac */ /* 0x000e620008000800 */
[----:B------:R-:W-:-:S02]  /*ac2d0*/  LOP3.LUT R15, R15, 0xffffffbf, RZ, 0xc0, !PT ;  /* 0xffffffbf0f0f7812 */ /* 0x000fc400078ec0ff */
[----:B------:R-:W-:Y:S01]  /*ac2e0*/  ISETP.LT.AND P3, PT, R159, UR77, !P1 ;  /* 0x0000004d9f007c0c */ /* 0x000fe2000cf61270 */
[----:B------:R-:W4:Y:S04]  /*ac2f0*/  LDCU UR77, c[0x0][0x398] ;  /* 0x00007300ff4d77ac */ /* 0x000f280008000800 */
        /* <DEDUP_REMOVED lines=29> */
[----:B------:R-:W1:Y:S01]  /*ac4d0*/  LDCU UR49, c[0x0][0x398] ;  /* 0x00007300ff3177ac */ /* 0x000e620008000800 */
[----:B----4-:R-:W-:Y:S02]  /*ac4e0*/  ISETP.LT.AND P2, PT, R159, UR77, !P1 ;  /* 0x0000004d9f007c0c */ /* 0x010fe4000cf41270 */
[----:B------:R-:W-:Y:S01]  /*ac4f0*/  ISETP.LT.AND P4, PT, R157, UR12, !P1 ;  /* 0x0000000c9d007c0c */ /* 0x000fe2000cf81270 */
[----:B------:R-:W4:Y:S08]  /*ac500*/  LDCU UR77, c[0x0][0x398] ;  /* 0x00007300ff4d77ac */ /* 0x000f300008000800 */
[----:B------:R-:W-:-:S04]  /*ac510*/  @P3 LOP3.LUT R15, R15, 0x2, RZ, 0xfc, !PT ;  /* 0x000000020f0f3812 */ /* 0x000fc800078efcff */
[----:B------:R-:W-:-:S04]  /*ac520*/  LOP3.LUT R15, R15, 0xfffffffe, RZ, 0xc0, !PT ;  /* 0xfffffffe0f0f7812 */ /* 0x000fc800078ec0ff */
[----:B------:R-:W-:Y:S02]  /*ac530*/  @P2 LOP3.LUT R15, R15, 0x1, RZ, 0xfc, !PT ;  /* 0x000000010f0f2812 */ /* 0x000fe400078efcff */
[----:B------:R-:W-:Y:S02]  /*ac540*/  ISETP.LT.AND P2, PT, R158, UR14, !P1 ;  /* 0x0000000e9e007c0c */ /* 0x000fe4000cf41270 */
[----:B------:R-:W-:Y:S02]  /*ac550*/  @P4 LOP3.LUT R14, R14, 0x40000000, RZ, 0xfc, !PT ;  /* 0x400000000e0e4812 */ /* 0x000fe400078efcff */
[----:B------:R-:W-:Y:S01]  /*ac560*/  ISETP.LT.AND P4, PT, R156, UR6, !P1 ;  /* 0x000000069c007c0c */ /* 0x000fe2000cf81270 */
[----:B------:R-:W3:Y:S01]  /*ac570*/  LDCU.64 UR6, c[0x0][0x398] ;  /* 0x00007300ff0677ac */ /* 0x000ee20008000a00 */
[----:B------:R-:W-:Y:S02]  /*ac580*/  LOP3.LUT R14, R14, 0x7fffffff, RZ, 0xc0, !PT ;  /* 0x7fffffff0e0e7812 */ /* 0x000fe400078ec0ff */
[----:B-1----:R-:W-:Y:S01]  /*ac590*/  ISETP.LT.AND P3, PT, R143, UR49, !P1 ;  /* 0x000000318f007c0c */ /* 0x002fe2000cf61270 */
[----:B------:R-:W-:Y:S01]  /*ac5a0*/  STL.64 [R1+0x1be0], R32 ;  /* 0x001be02001007387 */ /* 0x000fe20000100a00 */
[----:B------:R-:W-:Y:S01]  /*ac5b0*/  LOP3.LUT R20, R20, 0xbfffffff, RZ, 0xc0, !PT ;  /* 0xbfffffff14147812 */ /* 0x000fe200078ec0ff */
[----:B------:R-:W1:Y:S02]  /*ac5c0*/  LDCU UR49, c[0x0][0x398] ;  /* 0x00007300ff3177ac */ /* 0x000e640008000800 */
[----:B------:R-:W-:-:S04]  /*ac5d0*/  @P2 LOP3.LUT R14, R14, 0x80000000, RZ, 0xfc, !PT ;  /* 0x800000000e0e2812 */ /* 0x000fc800078efcff */
[----:B------:R-:W-:-:S04]  /*ac5e0*/  LOP3.LUT R14, R14, 0xdfffffff, RZ, 0xc0, !PT ;  /* 0xdfffffff0e0e7812 */ /* 0x000fc800078ec0ff */
[----:B------:R-:W-:Y:S02]  /*ac5f0*/  @P4 LOP3.LUT R14, R14, 0x20000000, RZ, 0xfc, !PT ;  /* 0x200000000e0e4812 */ /* 0x000fe400078efcff */
[----:B----4-:R-:W-:Y:S01]  /*ac600*/  ISETP.LT.AND P2, PT, R162, UR77, !P1 ;  /* 0x0000004da2007c0c */ /* 0x010fe2000cf41270 */
[----:B------:R-:W-:Y:S01]  /*ac610*/  STL.64 [R1+0x1be8], R34 ;  /* 0x001be82201007387 */ /* 0x000fe20000100a00 */
[----:B------:R-:W-:Y:S01]  /*ac620*/  LOP3.LUT R14, R14, 0xefffffff, RZ, 0xc0, !PT ;  /* 0xefffffff0e0e7812 */ /* 0x000fe200078ec0ff */
[----:B------:R-:W4:Y:S03]  /*ac630*/  LDCU UR77, c[0x0][0x398] ;  /* 0x00007300ff4d77ac */ /* 0x000f260008000800 */
        /* <DEDUP_REMOVED lines=12> */
[----:B------:R-:W-:Y:S01]  /*ac700*/  ISETP.GE.AND P1, PT, R29, UR15, PT ;  /* 0x0000000f1d007c0c */ /* 0x000fe2000bf26270 */
[----:B------:R-:W1:Y:S01]  /*ac710*/  LDCU.64 UR14, c[0x0][0x398] ;  /* 0x00007300ff0e77ac */ /* 0x000e620008000a00 */
[----:B------:R-:W-:Y:S01]  /*ac720*/  LOP3.LUT R14, R14, 0xffbfffff, RZ, 0xc0, !PT ;  /* 0xffbfffff0e0e7812 */ /* 0x000fe200078ec0ff */
[----:B------:R-:W3:Y:S01]  /*ac730*/  LDL.LU R25, [R1+0x1b38] ;  /* 0x001b380001197983 */ /* 0x000ee20000300800 */
[----:B------:R-:W-:Y:S01]  /*ac740*/  ISETP.LT.AND P2, PT, R157, UR6, !P1 ;  /* 0x000000069d007c0c */ /* 0x000fe2000cf41270 */
[----:B------:R-:W1:Y:S01]  /*ac750*/  LDCU UR6, c[0x0][0x398] ;  /* 0x00007300ff0677ac */ /* 0x000e620008000800 */
[----:B------:R-:W-:Y:S01]  /*ac760*/  ISETP.LT.AND P4, PT, R160, UR31, !P1 ;  /* 0x0000001fa0007c0c */ /* 0x000fe2000cf81270 */
[----:B------:R-:W3:Y:S01]  /*ac770*/  LDL.LU R26, [R1+0x1870] ;  /* 0x00187000011a7983 */ /* 0x000ee20000300800 */
[----:B------:R-:W-:-:S03]  /*ac780*/  ISETP.LT.AND P3, PT, R159, UR22, !P1 ;  /* 0x000000169f007c0c */ /* 0x000fc6000cf61270 */
[----:B------:R-:W3:Y:S01]  /*ac790*/  LDL.LU R27, [R1+0x1878] ;  /* 0x00187800011b7983 */ /* 0x000ee20000300800 */
[----:B------:R-:W-:-:S05]  /*ac7a0*/  NOP ;  /* 0x0000000000007918 */ /* 0x000fca0000000000 */
        /* <DEDUP_REMOVED lines=31> */
[----:B------:R-:W-:Y:S01]  /*ac9a0*/  ISETP.LT.AND P3, PT, R159, UR36, !P1 ;  /* 0x000000249f007c0c */ /* 0x000fe2000cf61270 */
[----:B------:R-:W-:Y:S01]  /*ac9b0*/  STL.64 [R1+0x1bf0], R32 ;  /* 0x001bf02001007387 */ /* 0x000fe20000100a00 */
[----:B------:R-:W1:Y:S01]  /*ac9c0*/  LDCU.64 UR36, c[0x0][0x398] ;  /* 0x00007300ff2477ac */ /* 0x000e620008000a00 */
[----:B------:R-:W1:Y:S04]  /*ac9d0*/  LDCU UR34, c[0x0][0x398] ;  /* 0x00007300ff2277ac */ /* 0x000e680008000800 */
        /* <DEDUP_REMOVED lines=26> */
[----:B---3--:R3:W-:Y:S01]  /*acb80*/  STSM.16.M88.4 [R0], R24 ;  /* 0x0000001800007844 */ /* 0x0087e20000000200 */
[----:B--2---:R-:W-:-:S03]  /*acb90*/  ISETP.GE.AND P1, PT, R28, UR7, PT ;  /* 0x000000071c007c0c */ /* 0x004fc6000bf26270 */
[----:B---3--:R-:W2:Y:S01]  /*acba0*/  LDL.LU R24, [R1+0x1710] ;  /* 0x0017100001187983 */ /* 0x008ea20000300800 */
[----:B------:R-:W-:Y:S01]  /*acbb0*/  LOP3.LUT R14, R14, 0xffffffbf, RZ, 0xc0, !PT ;  /* 0xffffffbf0e0e7812 */ /* 0x000fe200078ec0ff */
[----:B------:R-:W-:Y:S02]  /*acbc0*/  NOP ;  /* 0x0000000000007918 */ /* 0x000fe40000000000 */
[----:B------:R-:W3:Y:S01]  /*acbd0*/  LDL.LU R28, [R1+0x41e4] ;  /* 0x0041e400011c7983 */ /* 0x000ee20000300800 */
[----:B------:R-:W-:Y:S01]  /*acbe0*/  ISETP.LT.AND P2, PT, R157, UR12, !P1 ;  /* 0x0000000c9d007c0c */ /* 0x000fe2000cf41270 */
[----:B------:R-:W1:Y:S01]  /*acbf0*/  LDCU UR12, c[0x0][0x398] ;  /* 0x00007300ff0c77ac */ /* 0x000e620008000800 */
[----:B------:R-:W-:Y:S01]  /*acc00*/  ISETP.LT.AND P4, PT, R160, UR20, !P1 ;  /* 0x00000014a0007c0c */ /* 0x000fe2000cf81270 */
[----:B------:R-:W2:Y:S01]  /*acc10*/  LDL.LU R25, [R1+0x1718] ;  /* 0x0017180001197983 */ /* 0x000ea20000300800 */
[----:B------:R-:W-:Y:S01]  /*acc20*/  ISETP.LT.AND P3, PT, R159, UR38, !P1 ;  /* 0x000000269f007c0c */ /* 0x000fe2000cf61270 */
[----:B------:R-:W1:Y:S02]  /*acc30*/  LDCU UR20, c[0x0][0x398] ;  /* 0x00007300ff1477ac */ /* 0x000e640008000800 */
[----:B------:R-:W2:Y:S01]  /*acc40*/  LDL.LU R26, [R1+0x15d0] ;  /* 0x0015d000011a7983 */ /* 0x000ea20000300800 */
[----:B------:R-:W1:Y:S03]  /*acc50*/  LDCU UR7, c[0x0][0x398] ;  /* 0x00007300ff0777ac */ /* 0x000e660008000800 */
[----:B------:R-:W2:Y:S02]  /*acc60*/  LDL.LU R27, [R1+0x15d8] ;  /* 0x0015d800011b7983 */ /* 0x000ea40000300800 */
[----:B------:R-:W-:-:S02]  /*acc70*/  @P2 LOP3.LUT R14, R14, 0x40, RZ, 0xfc, !PT ;  /* 0x000000400e0e2812 */ /* 0x000fc400078efcff */
[----:B------:R-:W1:Y:S01]  /*acc80*/  LDS.128 R32, [R0] ;  /* 0x0000000000207984 */ /* 0x000e620000000c00 */
[----:B------:R-:W-:Y:S01]  /*acc90*/  ISETP.LT.AND P2, PT, R158, UR46, !P1 ;  /* 0x0000002e9e007c0c */ /* 0x000fe2000cf41270 */
[----:B------:R-:W-:Y:S01]  /*acca0*/  NOP ;  /* 0x0000000000007918 */ /* 0x000fe20000000000 */
[----:B------:R-:W-:-:S04]  /*accb0*/  LOP3.LUT R14, R14, 0xfffffdff, RZ, 0xc0, !PT ;  /* 0xfffffdff0e0e7812 */ /* 0x000fc800078ec0ff */
[----:B------:R-:W-:-:S04]  /*accc0*/  @P4 LOP3.LUT R14, R14, 0x200, RZ, 0xfc, !PT ;  /* 0x000002000e0e4812 */ /* 0x000fc800078efcff */
        /* <DEDUP_REMOVED lines=20> */
[----:B------:R-:W3:Y:S01]  /*ace10*/  LDCU UR15, c[0x0][0x398] ;  /* 0x00007300ff0f77ac */ /* 0x000ee20008000800 */
[----:B------:R-:W3:Y:S02]  /*ace20*/  LDL.LU R28, [R1+0x41e8] ;  /* 0x0041e800011c7983 */ /* 0x000ee40000300800 */
[----:B------:R-:W-:Y:S01]  /*ace30*/  ISETP.LT.AND P2, PT, R157, UR22, !P1 ;  /* 0x000000169d007c0c */ /* 0x000fe2000cf41270 */
[----:B------:R-:W3:Y:S01]  /*ace40*/  LDCU UR22, c[0x0][0x398] ;  /* 0x00007300ff1677ac */ /* 0x000ee20008000800 */
[----:B------:R-:W-:Y:S02]  /*ace50*/  ISETP.LT.AND P4, PT, R160, UR8, !P1 ;  /* 0x00000008a0007c0c */ /* 0x000fe4000cf81270 */
[----:B------:R-:W-:-:S02]  /*ace60*/  ISETP.LT.AND P3, PT, R159, UR33, !P1 ;  /* 0x000000219f007c0c */ /* 0x000fc4000cf61270 */
[----:B------:R-:W-:Y:S01]  /*ace70*/  LOP3.LUT R14, R14, 0xfffffffd, RZ, 0xc0, !PT ;  /* 0xfffffffd0e0e7812 */ /* 0x000fe200078ec0ff */
[----:B-1----:R-:W-:Y:S01]  /*ace80*/  STL.64 [R1+0x1bd0], R32 ;  /* 0x001bd02001007387 */ /* 0x002fe20000100a00 */
[----:B------:R-:W1:Y:S03]  /*ace90*/  LDCU UR33, c[0x0][0x398] ;  /* 0x00007300ff2177ac */ /* 0x000e660008000800 */
[----:B--2---:R2:W-:Y:S01]  /*acea0*/  STSM.16.M88.4 [R0], R24 ;  /* 0x0000001800007844 */ /* 0x0045e20000000200 */
[----:B------:R-:W1:Y:S01]  /*aceb0*/  LDCU UR8, c[0x0][0x398] ;  /* 0x00007300ff0877ac */ /* 0x000e620008000800 */
[----:B------:R-:W-:Y:S02]  /*acec0*/  @P2 LOP3.LUT R17, R17, 0x40000000, RZ, 0xfc, !PT ;  /* 0x4000000011112812 */ /* 0x000fe400078efcff */
[----:B------:R-:W-:Y:S02]  /*aced0*/  ISETP.LT.AND P2, PT, R158, UR52, !P1 ;  /* 0x000000349e007c0c */ /* 0x000fe4000cf41270 */
[----:B------:R-:W-:Y:S01]  /*acee0*/  @P4 LOP3.LUT R14, R14, 0x2, RZ, 0xfc, !PT ;  /* 0x000000020e0e4812 */ /* 0x000fe200078efcff */
[----:B------:R-:W-:Y:S01]  /*acef0*/  STL.64 [R1+0x1bd8], R34 ;  /* 0x001bd82201007387 */ /* 0x000fe20000100a00 */
[----:B------:R-:W-:Y:S01]  /*acf00*/  ISETP.LT.AND P4, PT, R156, UR53, !P1 ;  /* 0x000000359c007c0c */ /* 0x000fe2000cf81270 */
[----:B------:R-:W-:Y:S01]  /*acf10*/  NOP ;  /* 0x0000000000007918 */ /* 0x000fe20000000000 */
[----:B------:R-:W-:Y:S01]  /*acf20*/  LOP3.LUT R17, R17, 0x7fffffff, RZ, 0xc0, !PT ;  /* 0x7fffffff11117812 */ /* 0x000fe200078ec0ff */
[----:B--2---:R-:W2:Y:S01]  /*acf30*/  LDL.LU R24, [R1+0x1500] ;  /* 0x0015000001187983 */ /* 0x004ea20000300800 */
[----:B------:R-:W-:Y:S01]  /*acf40*/  LOP3.LUT R14, R14, 0xfffffffe, RZ, 0xc0, !PT ;  /* 0xfffffffe0e0e7812 */ /* 0x000fe200078ec0ff */
[----:B------:R-:W1:Y:S04]  /*acf50*/  LDCU UR53, c[0x0][0x398] ;  /* 0x00007300ff3577ac */ /* 0x000e680008000800 */
[----:B------:R-:W-:Y:S01]  /*acf60*/  @P2 LOP3.LUT R17, R17, 0x80000000, RZ, 0xfc, !PT ;  /* 0x8000000011112812 */ /* 0x000fe200078efcff */
[----:B------:R-:W1:Y:S01]  /*acf70*/  LDS.128 R32, [R0] ;  /* 0x0000000000207984 */ /* 0x000e620000000c00 */
        /* <DEDUP_REMOVED lines=17> */
[----:B---3--:R-:W-:Y:S01]  /*ad090*/  ISETP.GE.AND P1, PT, R28, UR13, PT ;  /* 0x0000000d1c007c0c */ /* 0x008fe2000bf26270 */
[----:B------:R-:W3:Y:S01]  /*ad0a0*/  LDCU UR13, c[0x0][0x398] ;  /* 0x00007300ff0d77ac */ /* 0x000ee20008000800 */
        /* <DEDUP_REMOVED lines=9> */
[----:B------:R-:W1:Y:S03]  /*ad140*/  LDCU.64 UR38, c[0x0][0x398] ;  /* 0x00007300ff2677ac */ /* 0x000e660008000a00 */
        /* <DEDUP_REMOVED lines=33> */
[----:B-1----:R-:W-:Y:S04]  /*ad360*/  STL.64 [R1+0x1c30], R32 ;  /* 0x001c302001007387 */ /* 0x002fe80000100a00 */
[----:B---3--:R1:W-:Y:S01]  /*ad370*/  STSM.16.M88.4 [R0], R24 ;  /* 0x0000001800007844 */ /* 0x0083e20000000200 */
[----:B------:R-:W-:Y:S01]  /*ad380*/  LOP3.LUT R18, R18, 0xbfffffff, RZ, 0xc0, !PT ;  /* 0xbfffffff12127812 */ /* 0x000fe200078ec0ff */
[----:B------:R-:W3:Y:S01]  /*ad390*/  LDCU UR73, c[0x0][0x398] ;  /* 0x00007300ff4977ac */ /* 0x000ee20008000800 */
[----:B------:R-:W-:Y:S02]  /*ad3a0*/  @P2 LOP3.LUT R17, R17, 0x4000, RZ, 0xfc, !PT ;  /* 0x0000400011112812 */ /* 0x000fe400078efcff */
[----:B------:R-:W-:Y:S01]  /*ad3b0*/  ISETP.GE.AND P5, PT, R142, UR59, PT ;  /* 0x0000003b8e007c0c */ /* 0x000fe2000bfa6270 */
[----:B------:R-:W2:Y:S01]  /*ad3c0*/  LDCU UR74, c[0x0][0x398] ;  /* 0x00007300ff4a77ac */ /* 0x000ea20008000800 */
        /* <DEDUP_REMOVED lines=12> */
[----:B------:R-:W1:Y:S02]  /*ad490*/  LDCU UR72, c[0x0][0x398] ;  /* 0x00007300ff4877ac */ /* 0x000e640008000800 */
        /* <DEDUP_REMOVED lines=19> */
[----:B------:R-:W-:Y:S02]  /*ad5d0*/  ISETP.LT.AND P2, PT, R157, UR38, !P1 ;  /* 0x000000269d007c0c */ /* 0x000fe4000cf41270 */
        /* <DEDUP_REMOVED lines=37> */
[----:B------:R-:W-:Y:S02]  /*ad830*/  ISETP.LT.AND P4, PT, R160, UR70, !P1 ;  /* 0x00000046a0007c0c */ /* 0x000fe4000cf81270 */
[----:B------:R-:W-:-:S02]  /*ad840*/  ISETP.LT.AND P3, PT, R159, UR69, !P1 ;  /* 0x000000459f007c0c */ /* 0x000fc4000cf61270 */
[----:B------:R-:W-:Y:S01]  /*ad850*/  LOP3.LUT R17, R17, 0xfffffffd, RZ, 0xc0, !PT ;  /* 0xfffffffd11117812 */ /* 0x000fe200078ec0ff */
[----:B-1----:R-:W-:Y:S01]  /*ad860*/  STL.64 [R1+0x1bc0], R32 ;  /* 0x001bc02001007387 */ /* 0x002fe20000100a00 */
[----:B------:R-:W1:Y:S03]  /*ad870*/  LDCU UR69, c[0x0][0x398] ;  /* 0x00007300ff4577ac */ /* 0x000e660008000800 */
[----:B---3--:R3:W-:Y:S01]  /*ad880*/  STSM.16.M88.4 [R0], R24 ;  /* 0x0000001800007844 */ /* 0x0087e20000000200 */
        /* <DEDUP_REMOVED lines=8> */
[----:B---3--:R-:W3:Y:S01]  /*ad910*/  LDL.LU R24, [R1+0x2724] ;  /* 0x0027240001187983 */ /* 0x008ee20000300800 */
        /* <DEDUP_REMOVED lines=23> */
[----:B------:R-:W2:Y:S04]  /*ada90*/  LDL.LU R28, [R1+0x41fc] ;  /* 0x0041fc00011c7983 */ /* 0x000ea80000300800 */
[----:B------:R-:W3:Y:S04]  /*adaa0*/  LDL.LU R25, [R1+0x272c] ;  /* 0x00272c0001197983 */ /* 0x000ee80000300800 */
[----:B------:R-:W3:Y:S04]  /*adab0*/  LDL.LU R26, [R1+0x25d4] ;  /* 0x0025d400011a7983 */ /* 0x000ee80000300800 */
[----:B------:R-:W3:Y:S01]  /*adac0*/  LDL.LU R27, [R1+0x25dc] ;  /* 0x0025dc00011b7983 */ /* 0x000ee20000300800 */
[----:B------:R-:W-:-:S02]  /*adad0*/  ISETP.LT.AND P2, PT, R157, UR50, !P1 ;  /* 0x000000329d007c0c */ /* 0x000fc4000cf41270 */
        /* <DEDUP_REMOVED lines=31> */
[----:B-1----:R-:W-:Y:S04]  /*adcd0*/  STL.64 [R1+0x1bb0], R32 ;  /* 0x001bb02001007387 */ /* 0x002fe80000100a00 */
[----:B------:R-:W-:Y:S04]  /*adce0*/  STL.64 [R1+0x1bb8], R34 ;  /* 0x001bb82201007387 */ /* 0x000fe80000100a00 */
[----:B---3--:R1:W-:Y:S04]  /*adcf0*/  STSM.16.M88.4 [R0], R24 ;  /* 0x0000001800007844 */ /* 0x0083e80000000200 */
[----:B-1----:R-:W3:Y:S01]  /*add00*/  LDL.LU R24, [R1+0x4204] ;  /* 0x0042040001187983 */ /* 0x002ee20000300800 */
        /* <DEDUP_REMOVED lines=33> */
[----:B------:R-:W2:Y:S03]  /*adf20*/  LDCU.64 UR50, c[0x0][0x398] ;  /* 0x00007300ff3277ac */ /* 0x000ea60008000a00 */
        /* <DEDUP_REMOVED lines=24> */
[----:B------:R-:W4:Y:S01]  /*ae0b0*/  LDCU.64 UR56, c[0x0][0x398] ;  /* 0x00007300ff3877ac */ /* 0x000f220008000a00 */
[----:B------:R-:W-:-:S04]  /*ae0c0*/  LOP3.LUT R20, R20, 0xfffffff7, RZ, 0xc0, !PT ;  /* 0xfffffff714147812 */ /* 0x000fc800078ec0ff */
[----:B------:R-:W-:-:S04]  /*ae0d0*/  @P2 LOP3.LUT R20, R20, 0x8, RZ, 0xfc, !PT ;  /* 0x0000000814142812 */ /* 0x000fc800078efcff */
[----:B------:R-:W-:-:S04]  /*ae0e0*/  LOP3.LUT R20, R20, 0xfffffffb, RZ, 0xc0, !PT ;  /* 0xfffffffb14147812 */ /* 0x000fc800078ec0ff */
[----:B------:R-:W-:Y:S02]  /*ae0f0*/  @P1 LOP3.LUT R20, R20, 0x4, RZ, 0xfc, !PT ;  /* 0x0000000414141812 */ /* 0x000fe400078efcff */
[----:B---3--:R-:W-:Y:S01]  /*ae100*/  ISETP.GE.AND P1, PT, R24, UR29, PT ;  /* 0x0000001d18007c0c */ /* 0x008fe2000bf26270 */
[----:B------:R-:W3:Y:S01]  /*ae110*/  LDCU UR29, c[0x0][0x398] ;  /* 0x00007300ff1d77ac */ /* 0x000ee20008000800 */
[----:B------:R-:W2:Y:S04]  /*ae120*/  LDL.LU R24, [R1+0x4208] ;  /* 0x0042080001187983 */ /* 0x000ea80000300800 */
[----:B------:R-:W4:Y:S01]  /*ae130*/  LDL.LU R25, [R1+0x420c] ;  /* 0x00420c0001197983 */ /* 0x000f220000300800 */
[----:B------:R-:W-:Y:S01]  /*ae140*/  ISETP.LT.AND P2, PT, R157, UR52, !P1 ;  /* 0x000000349d007c0c */ /* 0x000fe2000cf41270 */
[----:B------:R-:W1:Y:S01]  /*ae150*/  LDCU UR52, c[0x0][0x398] ;  /* 0x00007300ff3477ac */ /* 0x000e620008000800 */
[----:B------:R-:W-:-:S02]  /*ae160*/  ISETP.LT.AND P3, PT, R159, UR38, !P1 ;  /* 0x000000269f007c0c */ /* 0x000fc4000cf61270 */
[----:B------:R-:W-:Y:S01]  /*ae170*/  LOP3.LUT R20, R20, 0xfffffffd, RZ, 0xc0, !PT ;  /* 0xfffffffd14147812 */ /* 0x000fe200078ec0ff */
[----:B------:R-:W1:Y:S01]  /*ae180*/  LDCU UR38, c[0x0][0x398] ;  /* 0x00007300ff2677ac */ /* 0x000e620008000800 */
[----:B---3--:R-:W-:Y:S01]  /*ae190*/  ISETP.LT.AND P4, PT, R160, UR29, !P1 ;  /* 0x0000001da0007c0c */ /* 0x008fe2000cf81270 */
[----:B------:R-:W3:Y:S06]  /*ae1a0*/  LDCU UR29, c[0x0][0x398] ;  /* 0x00007300ff1d77ac */ /* 0x000eec0008000800 */
[----:B------:R-:W-:Y:S02]  /*ae1b0*/  @P2 LOP3.LUT R19, R19, 0x40000000, RZ, 0xfc, !PT ;  /* 0x4000000013132812 */ /* 0x000fe400078efcff */
[----:B------:R-:W-:Y:S01]  /*ae1c0*/  ISETP.LT.AND P2, PT, R158, UR76, !P1 ;  /* 0x0000004c9e007c0c */ /* 0x000fe2000cf41270 */
[----:B------:R-:W3:Y:S01]  /*ae1d0*/  LDCU UR76, c[0x0][0x398] ;  /* 0x00007300ff4c77ac */ /* 0x000ee20008000800 */
[----:B------:R-:W-:-:S02]  /*ae1e0*/  LOP3.LUT R19, R19, 0x7fffffff, RZ, 0xc0, !PT ;  /* 0x7fffffff13137812 */ /* 0x000fc400078ec0ff */
[----:B------:R-:W-:Y:S02]  /*ae1f0*/  @P4 LOP3.LUT R20, R20, 0x2, RZ, 0xfc, !PT ;  /* 0x0000000214144812 */ /* 0x000fe400078efcff */
[----:B-1----:R-:W-:Y:S02]  /*ae200*/  ISETP.LT.AND P4, PT, R156, UR52, !P1 ;  /* 0x000000349c007c0c */ /* 0x002fe4000cf81270 */
[----:B------:R-:W-:-:S05]  /*ae210*/  LOP3.LUT R20, R20, 0xfffffffe, RZ, 0xc0, !PT ;  /* 0xfffffffe14147812 */ /* 0x000fca00078ec0ff */
[----:B------:R-:W-:Y:S02]  /*ae220*/  @P2 LOP3.LUT R19, R19, 0x80000000, RZ, 0xfc, !PT ;  /* 0x8000000013132812 */ /* 0x000fe400078efcff */
[----:B------:R-:W-:Y:S02]  /*ae230*/  @P3 LOP3.LUT R20, R20, 0x1, RZ, 0xfc, !PT ;  /* 0x0000000114143812 */ /* 0x000fe400078efcff */
[----:B---3--:R-:W-:Y:S02]  /*ae240*/  ISETP.LT.AND P3, PT, R143, UR29, !P1 ;  /* 0x0000001d8f007c0c */ /* 0x008fe4000cf61270 */
[----:B------:R-:W-:-:S04]  /*ae250*/  LOP3.LUT R19, R19, 0xdfffffff, RZ, 0xc0, !PT ;  /* 0xdfffffff13137812 */ /* 0x000fc800078ec0ff */
[----:B------:R-:W-:Y:S02]  /*ae260*/  @P4 LOP3.LUT R19, R19, 0x20000000, RZ, 0xfc, !PT ;  /* 0x2000000013134812 */ /* 0x000fe400078efcff */
[----:B------:R-:W-:Y:S01]  /*ae270*/  ISETP.LT.AND P2, PT, R162, UR38, !P1 ;  /* 0x00000026a2007c0c */ /* 0x000fe2000cf41270 */
[----:B------:R-:W1:Y:S01]  /*ae280*/  LDCU UR38, c[0x0][0x398] ;  /* 0x00007300ff2677ac */ /* 0x000e620008000800 */
[----:B------:R-:W-:-:S04]  /*ae290*/  LOP3.LUT R19, R19, 0xefffffff, RZ, 0xc0, !PT ;  /* 0xefffffff13137812 */ /* 0x000fc800078ec0ff */
[----:B------:R-:W-:Y:S02]  /*ae2a0*/  @P3 LOP3.LUT R19, R19, 0x10000000, RZ, 0xfc, !PT ;  /* 0x1000000013133812 */ /* 0x000fe400078efcff */
[----:B------:R-:W-:Y:S01]  /*ae2b0*/  ISETP.LT.AND P1, PT, R161, UR76, !P1 ;  /* 0x0000004ca1007c0c */ /* 0x000fe2000cf21270 */
[----:B------:R-:W3:Y:S01]  /*ae2c0*/  LDCU UR76, c[0x0][0x398] ;  /* 0x00007300ff4c77ac */ /* 0x000ee20008000800 */
[----:B------:R-:W-:-:S04]  /*ae2d0*/  LOP3.LUT R19, R19, 0xf7ffffff, RZ, 0xc0, !PT ;  /* 0xf7ffffff13137812 */ /* 0x000fc800078ec0ff */
[----:B------:R-:W-:-:S04]  /*ae2e0*/  @P2 LOP3.LUT R19, R19, 0x8000000, RZ, 0xfc, !PT ;  /* 0x0800000013132812 */ /* 0x000fc800078efcff */
[----:B------:R-:W-:-:S04]  /*ae2f0*/  LOP3.LUT R19, R19, 0xfbffffff, RZ, 0xc0, !PT ;  /* 0xfbffffff13137812 */ /* 0x000fc800078ec0ff */
[----:B------:R-:W-:-:S04]  /*ae300*/  @P1 LOP3.LUT R19, R19, 0x4000000, RZ, 0xfc, !PT ;  /* 0x0400000013131812 */ /* 0x000fc800078efcff */
[----:B------:R-:W-:Y:S01]  /*ae310*/  LOP3.LUT R19, R19, 0xffbfffff, RZ, 0xc0, !PT ;  /* 0xffbfffff13137812 */ /* 0x000fe200078ec0ff */
[----:B------:R-:W-:Y:S01]  /*ae320*/  NOP ;  /* 0x0000000000007918 */ /* 0x000fe20000000000 */
[----:B--2---:R-:W-:Y:S02]  /*ae330*/  ISETP.GE.AND P1, PT, R24, UR39, PT ;  /* 0x0000002718007c0c */ /* 0x004fe4000bf26270 */
[----:B------:R-:W2:Y:S02]  /*ae340*/  LDL.LU R24, [R1+0x4210] ;  /* 0x0042100001187983 */ /* 0x000ea40000300800 */
[----:B------:R-:W-:Y:S02]  /*ae350*/  ISETP.LT.AND P2, PT, R157, UR46, !P1 ;  /* 0x0000002e9d007c0c */ /* 0x000fe4000cf41270 */
[----:B-1----:R-:W-:Y:S02]  /*ae360*/  ISETP.LT.AND P3, PT, R160, UR38, !P1 ;  /* 0x00000026a0007c0c */ /* 0x002fe4000cf61270 */
[----:B---3--:R-:W-:-:S09]  /*ae370*/  ISETP.LT.AND P4, PT, R159, UR76, !P1 ;  /* 0x0000004c9f007c0c */ /* 0x008fd2000cf81270 */
        /* <DEDUP_REMOVED lines=10> */
[----:B------:R-:W-:Y:S02]  /*ae420*/  LOP3.LUT R19, R19, 0xffdfffff, RZ, 0xc0, !PT ;  /* 0xffdfffff13137812 */ /* 0x000fe400078ec0ff */
[----:B------:R-:W-:Y:S02]  /*ae430*/  ISETP.LT.AND P2, PT, R162, UR6, !P1 ;  /* 0x00000006a2007c0c */ /* 0x000fe4000cf41270 */
[----:B------:R-:W-:Y:S02]  /*ae440*/  @P3 LOP3.LUT R19, R19, 0x200000, RZ, 0xfc, !PT ;  /* 0x0020000013133812 */ /* 0x000fe400078efcff */
[----:B------:R-:W-:-:S02]  /*ae450*/  ISETP.LT.AND P3, PT, R161, UR25, !P1 ;  /* 0x00000019a1007c0c */ /* 0x000fc4000cf61270 */
[----:B----4-:R-:W-:Y:S02]  /*ae460*/  ISETP.GE.AND P1, PT, R25, UR53, PT ;  /* 0x0000003519007c0c */ /* 0x010fe4000bf26270 */
[----:B------:R-:W3:Y:S01]  /*ae470*/  LDL.LU R25, [R1+0x4214] ;  /* 0x0042140001197983 */ /* 0x000ee20000300800 */
[----:B------:R-:W-:-:S04]  /*ae480*/  LOP3.LUT R19, R19, 0xffefffff, RZ, 0xc0, !PT ;  /* 0xffefffff13137812 */ /* 0x000fc800078ec0ff */
        /* <DEDUP_REMOVED lines=17> */
[----:B------:R-:W-:-:S04]  /*ae5a0*/  @P2 LOP3.LUT R19, R19, 0x8000, RZ, 0xfc, !PT ;  /* 0x0000800013132812 */ /* 0x000fc800078efcff */
[----:B------:R-:W-:Y:S02]  /*ae5b0*/  LOP3.LUT R19, R19, 0xffffdfff, RZ, 0xc0, !PT ;  /* 0xffffdfff13137812 */ /* 0x000fe400078ec0ff */
[----:B------:R-:W-:Y:S02]  /*ae5c0*/  ISETP.LT.AND P4, PT, R143, UR12, !P1 ;  /* 0x0000000c8f007c0c */ /* 0x000fe4000cf81270 */
[----:B------:R-:W-:Y:S02]  /*ae5d0*/  @P3 LOP3.LUT R19, R19, 0x2000, RZ, 0xfc, !PT ;  /* 0x0000200013133812 */ /* 0x000fe400078efcff */
[----:B------:R-:W-:Y:S02]  /*ae5e0*/  ISETP.LT.AND P2, PT, R162, UR7, !P1 ;  /* 0x00000007a2007c0c */ /* 0x000fe4000cf41270 */
[----:B------:R-:W-:Y:S02]  /*ae5f0*/  ISETP.LT.AND P3, PT, R161, UR34, !P1 ;  /* 0x00000022a1007c0c */ /* 0x000fe4000cf61270 */
[----:B------:R-:W-:-:S02]  /*ae600*/  LOP3.LUT R19, R19, 0xffffefff, RZ, 0xc0, !PT ;  /* 0xffffefff13137812 */ /* 0x000fc400078ec0ff */
[----:B--2---:R-:W-:Y:S02]  /*ae610*/  ISETP.GE.AND P1, PT, R24, UR47, PT ;  /* 0x0000002f18007c0c */ /* 0x004fe4000bf26270 */
[----:B------:R-:W2:Y:S01]  /*ae620*/  LDL.LU R24, [R1+0x4218] ;  /* 0x0042180001187983 */ /* 0x000ea20000300800 */
        /* <DEDUP_REMOVED lines=23> */
[----:B---3--:R-:W-:-:S02]  /*ae7a0*/  ISETP.GE.AND P1, PT, R25, UR43, PT ;  /* 0x0000002b19007c0c */ /* 0x008fc4000bf26270 */
        /* <DEDUP_REMOVED lines=8> */
[----:B------:R-:W-:-:S05]  /*ae830*/  ISETP.LT.AND P3, PT, R160, UR44, !P1 ;  /* 0x0000002ca0007c0c */ /* 0x000fca000cf61270 */
[----:B------:R-:W-:Y:S02]  /*ae840*/  @P2 LOP3.LUT R18, R18, 0x40000000, RZ, 0xfc, !PT ;  /* 0x4000000012122812 */ /* 0x000fe400078efcff */
[----:B------:R-:W-:Y:S02]  /*ae850*/  ISETP.LT.AND P2, PT, R158, UR30, !P1 ;  /* 0x0000001e9e007c0c */ /* 0x000fe4000cf41270 */
[----:B------:R-:W-:Y:S02]  /*ae860*/  LOP3.LUT R19, R19, 0xfffffffd, RZ, 0xc0, !PT ;  /* 0xfffffffd13137812 */ /* 0x000fe400078ec0ff */
[----:B------:R-:W-:Y:S02]  /*ae870*/  ISETP.LT.AND P4, PT, R159, UR35, !P1 ;  /* 0x000000239f007c0c */ /* 0x000fe4000cf81270 */
[----:B------:R-:W-:Y:S02]  /*ae880*/  @P3 LOP3.LUT R19, R19, 0x2, RZ, 0xfc, !PT ;  /* 0x0000000213133812 */ /* 0x000fe400078efcff */
[----:B------:R-:W-:-:S02]  /*ae890*/  ISETP.LT.AND P3, PT, R156, UR16, !P1 ;  /* 0x000000109c007c0c */ /* 0x000fc4000cf61270 */
[----:B------:R-:W-:-:S04]  /*ae8a0*/  LOP3.LUT R18, R18, 0x7fffffff, RZ, 0xc0, !PT ;  /* 0x7fffffff12127812 */ /* 0x000fc800078ec0ff */
[----:B------:R-:W-:Y:S02]  /*ae8b0*/  @P2 LOP3.LUT R18, R18, 0x80000000, RZ, 0xfc, !PT ;  /* 0x8000000012122812 */ /* 0x000fe400078efcff */
[----:B------:R-:W-:Y:S02]  /*ae8c0*/  LOP3.LUT R19, R19, 0xfffffffe, RZ, 0xc0, !PT ;  /* 0xfffffffe13137812 */ /* 0x000fe400078ec0ff */
[----:B------:R-:W-:Y:S02]  /*ae8d0*/  LOP3.LUT R18, R18, 0xdfffffff, RZ, 0xc0, !PT ;  /* 0xdfffffff12127812 */ /* 0x000fe400078ec0ff */
[----:B------:R-:W-:Y:S02]  /*ae8e0*/  @P4 LOP3.LUT R19, R19, 0x1, RZ, 0xfc, !PT ;  /* 0x0000000113134812 */ /* 0x000fe400078efcff */
[----:B------:R-:W-:Y:S02]  /*ae8f0*/  @P3 LOP3.LUT R18, R18, 0x20000000, RZ, 0xfc, !PT ;  /* 0x2000000012123812 */ /* 0x000fe400078efcff */
[----:B------:R-:W-:-:S02]  /*ae900*/  ISETP.LT.AND P4, PT, R143, UR13, !P1 ;  /* 0x0000000d8f007c0c */ /* 0x000fc4000cf81270 */
[----:B------:R-:W-:Y:S02]  /*ae910*/  ISETP.LT.AND P2, PT, R162, UR4, !P1 ;  /* 0x00000004a2007c0c */ /* 0x000fe4000cf41270 */
[----:B------:R-:W-:Y:S02]  /*ae920*/  ISETP.LT.AND P3, PT, R161, UR63, !P1 ;  /* 0x0000003fa1007c0c */ /* 0x000fe4000cf61270 */
[----:B------:R-:W-:-:S07]  /*ae930*/  LOP3.LUT R18, R18, 0xefffffff, RZ, 0xc0, !PT ;  /* 0xefffffff12127812 */ /* 0x000fce00078ec0ff */
        /* <DEDUP_REMOVED lines=28> */
[----:B---3--:R-:W-:Y:S02]  /*aeb00*/  ISETP.GE.AND P1, PT, R25, UR55, PT ;  /* 0x0000003719007c0c */ /* 0x008fe4000bf26270 */
        /* <DEDUP_REMOVED lines=25> */
[----:B------:R-:W-:-:S04]  /*aeca0*/  LOP3.LUT R18, R18, 0xfffffbff, RZ, 0xc0, !PT ;  /* 0xfffffbff12127812 */ /* 0x000fc800078ec0ff */
[----:B------:R-:W-:-:S04]  /*aecb0*/  @P3 LOP3.LUT R18, R18, 0x400, RZ, 0xfc, !PT ;  /* 0x0000040012123812 */ /* 0x000fc800078efcff */
[----:B------:R-:W-:Y:S02]  /*aecc0*/  LOP3.LUT R18, R18, 0xfffffdff, RZ, 0xc0, !PT ;  /* 0xfffffdff12127812 */ /* 0x000fe400078ec0ff */
[----:B--2---:R-:W-:Y:S02]  /*aecd0*/  ISETP.GE.AND P1, PT, R24, UR57, PT ;  /* 0x0000003918007c0c */ /* 0x004fe4000bf26270 */
[----:B------:R-:W1:Y:S02]  /*aece0*/  LDS.128 R24, [R0] ;  /* 0x0000000000187984 */ /* 0x000e640000000c00 */
[----:B------:R-:W-:Y:S02]  /*aecf0*/  ISETP.LT.AND P2, PT, R160, UR10, !P1 ;  /* 0x0000000aa0007c0c */ /* 0x000fe4000cf41270 */
[----:B------:R-:W-:Y:S02]  /*aed00*/  ISETP.LT.AND P4, PT, R159, UR17, !P1 ;  /* 0x000000119f007c0c */ /* 0x000fe4000cf81270 */
[----:B------:R-:W-:-:S09]  /*aed10*/  ISETP.LT.AND P3, PT, R158, UR21, !P1 ;  /* 0x000000159e007c0c */ /* 0x000fd2000cf61270 */
        /* <DEDUP_REMOVED lines=18> */
[----:B-1----:R1:W-:Y:S01]  /*aee40*/  STL.64 [R1+0x1ae0], R24 ;  /* 0x001ae01801007387 */ /* 0x0023e20000100a00 */
[----:B------:R-:W-:Y:S02]  /*aee50*/  ISETP.LT.AND P2, PT, R160, UR71, !P5 ;  /* 0x00000047a0007c0c */ /* 0x000fe4000ef41270 */
[----:B------:R-:W-:Y:S01]  /*aee60*/  LOP3.LUT R18, R18, 0xfffffffb, RZ, 0xc0, !PT ;  /* 0xfffffffb12127812 */ /* 0x000fe200078ec0ff */
[----:B------:R2:W-:Y:S03]  /*aee70*/  STL.64 [R1+0x1ae8], R26 ;  /* 0x001ae81a01007387 */ /* 0x0005e60000100a00 */
[----:B------:R-:W-:Y:S02]  /*aee80*/  @P1 LOP3.LUT R18, R18, 0x4, RZ, 0xfc, !PT ;  /* 0x0000000412121812 */ /* 0x000fe400078efcff */
[----:B------:R-:W-:-:S02]  /*aee90*/  ISETP.LT.AND P3, PT, R159, UR72, !P5 ;  /* 0x000000489f007c0c */ /* 0x000fc4000ef61270 */
[----:B------:R-:W-:-:S04]  /*aeea0*/  LOP3.LUT R18, R18, 0xfffffffd, RZ, 0xc0, !PT ;  /* 0xfffffffd12127812 */ /* 0x000fc800078ec0ff */
[----:B------:R-:W-:-:S04]  /*aeeb0*/  @P2 LOP3.LUT R18, R18, 0x2, RZ, 0xfc, !PT ;  /* 0x0000000212122812 */ /* 0x000fc800078efcff */
[----:B------:R-:W-:Y:S02]  /*aeec0*/  LOP3.LUT R18, R18, 0xfffffffe, RZ, 0xc0, !PT ;  /* 0xfffffffe12127812 */ /* 0x000fe400078ec0ff */
[----:B------:R-:W-:Y:S02]  /*aeed0*/  ISETP.LT.AND P1, PT, R158, UR73, !P5 ;  /* 0x000000499e007c0c */ /* 0x000fe4000ef21270 */
[----:B------:R-:W-:Y:S02]  /*aeee0*/  @P3 LOP3.LUT R18, R18, 0x1, RZ, 0xfc, !PT ;  /* 0x0000000112123812 */ /* 0x000fe400078efcff */
[----:B------:R-:W-:Y:S02]  /*aeef0*/  ISETP.LT.AND P2, PT, R157, UR74, !P5 ;  /* 0x0000004a9d007c0c */ /* 0x000fe4000ef41270 */
[----:B------:R-:W-:Y:S02]  /*aef00*/  ISETP.LT.AND P3, PT, R156, UR75, !P5 ;  /* 0x0000004b9c007c0c */ /* 0x000fe4000ef61270 */
[----:B------:R-:W-:Y:S01]  /*aef10*/  ISETP.LT.AND P4, PT, R143, UR28, !P5 ;  /* 0x0000001c8f007c0c */ /* 0x000fe2000ef81270 */
[----:B------:R-:W-:Y:S01]  /*aef20*/  NOP ;  /* 0x0000000000007918 */ /* 0x000fe20000000000 */
[----:B------:R-:W-:Y:S01]  /*aef30*/  STL [R1+0x4350], R134 ;  /* 0x0043508601007387 */ /* 0x000fe20000100800 */
[----:B------:R-:W3:Y:S01]  /*aef40*/  LDCU.64 UR4, c[0x0][0x398] ;  /* 0x00007300ff0477ac */ /* 0x000ee20008000a00 */
[----:B------:R-:W-:-:S02]  /*aef50*/  LOP3.LUT R3, R3, 0xffffffef, RZ, 0xc0, !PT ;  /* 0xffffffef03037812 */ /* 0x000fc400078ec0ff */
[----:B------:R-:W-:Y:S01]  /*aef60*/  STL [R1+0x434c], R135 ;  /* 0x00434c8701007387 */ /* 0x000fe20000100800 */
[----:B------:R-:W-:Y:S01]  /*aef70*/  LOP3.LUT R22, R22, 0xffffffef, RZ, 0xc0, !PT ;  /* 0xffffffef16167812 */ /* 0x000fe200078ec0ff */
[----:B------:R-:W4:Y:S01]  /*aef80*/  LDCU UR6, c[0x0][0x3b8] ;  /* 0x00007700ff0677ac */ /* 0x000f220008000800 */
[----:B------:R-:W-:Y:S01]  /*aef90*/  @P0 LOP3.LUT R3, R3, 0x10, RZ, 0xfc, !PT ;  /* 0x0000001003030812 */ /* 0x000fe200078efcff */
[----:B------:R-:W-:Y:S01]  /*aefa0*/  STL [R1+0x4348], R136 ;  /* 0x0043488801007387 */ /* 0x000fe20000100800 */
[----:B------:R-:W-:-:S03]  /*aefb0*/  LOP3.LUT P0, RZ, R18, 0x1, RZ, 0xc0, !PT ;  /* 0x0000000112ff7812 */ /* 0x000fc6000780c0ff */
[----:B------:R-:W-:Y:S04]  /*aefc0*/  STL [R1+0x4344], R137 ;  /* 0x0043448901007387 */ /* 0x000fe80000100800 */
[----:B------:R-:W-:Y:S04]  /*aefd0*/  STL [R1+0x4340], R23 ;  /* 0x0043401701007387 */ /* 0x000fe80000100800 */
[----:B------:R-:W-:Y:S04]  /*aefe0*/  STL [R1+0x433c], R138 ;  /* 0x00433c8a01007387 */ /* 0x000fe80000100800 */
[----:B------:R-:W-:Y:S04]  /*aeff0*/  STL [R1+0x4338], R139 ;  /* 0x0043388b01007387 */ /* 0x000fe80000100800 */
[----:B------:R-:W-:Y:S04]  /*af000*/  STL [R1+0x4334], R140 ;  /* 0x0043348c01007387 */ /* 0x000fe80000100800 */
[----:B------:R-:W-:Y:S04]  /*af010*/  STL [R1+0x4330], R141 ;  /* 0x0043308d01007387 */ /* 0x000fe80000100800 */
[----:B-1----:R-:W4:Y:S04]  /*af020*/  LDL.LU R24, [R1+0x24f4] ;  /* 0x0024f40001187983 */ /* 0x002f280000300800 */
[----:B------:R-:W4:Y:S04]  /*af030*/  LDL.LU R25, [R1+0x24fc] ;  /* 0x0024fc0001197983 */ /* 0x000f280000300800 */
[----:B--2---:R-:W4:Y:S04]  /*af040*/  LDL.LU R26, [R1+0x2394] ;  /* 0x00239400011a7983 */ /* 0x004f280000300800 */
[----:B------:R-:W4:Y:S04]  /*af050*/  LDL.LU R27, [R1+0x239c] ;  /* 0x00239c00011b7983 */ /* 0x000f280000300800 */
[----:B------:R-:W2:Y:S01]  /*af060*/  LDL.LU R28, [R1+0x21d4] ;  /* 0x0021d400011c7983 */ /* 0x000ea20000300800 */
[----:B---3--:R-:W-:-:S03]  /*af070*/  ISETP.LT.AND P6, PT, R142, UR5, !P6 ;  /* 0x000000058e007c0c */ /* 0x008fc6000f7c1270 */
        /* <DEDUP_REMOVED lines=8> */
[----:B---3--:R-:W-:Y:S04]  /*af100*/  STL.64 [R1+0x1880], R32 ;  /* 0x0018802001007387 */ /* 0x008fe80000100a00 */
[----:B------:R-:W-:Y:S04]  /*af110*/  STL.64 [R1+0x1888], R34 ;  /* 0x0018882201007387 */ /* 0x000fe80000100a00 */
[----:B------:R-:W4:Y:S04]  /*af120*/  LDL.LU R25, [R1+0x1eac] ;  /* 0x001eac0001197983 */ /* 0x000f280000300800 */
[----:B------:R-:W4:Y:S04]  /*af130*/  LDL.LU R26, [R1+0x1d14] ;  /* 0x001d1400011a7983 */ /* 0x000f280000300800 */
[----:B------:R-:W4:Y:S04]  /*af140*/  LDL.LU R27, [R1+0x1d1c] ;  /* 0x001d1c00011b7983 */ /* 0x000f280000300800 */
[----:B--2---:R1:W-:Y:S01]  /*af150*/  STSM.16.M88.4 [R0], R28 ;  /* 0x0000001c00007844 */ /* 0x0043e20000000200 */
        /* <DEDUP_REMOVED lines=9> */
[----:B----4-:R1:W-:Y:S01]  /*af1f0*/  STSM.16.M88.4 [R0], R24 ;  /* 0x0000001800007844 */ /* 0x0103e20000000200 */
[----:B------:R-:W-:-:S03]  /*af200*/  NOP ;  /* 0x0000000000007918 */ /* 0x000fc60000000000 */
[----:B------:R-:W2:Y:S01]  /*af210*/  LDS.128 R32, [R0] ;  /* 0x0000000000207984 */ /* 0x000ea20000000c00 */
[----:B------:R-:W-:-:S03]  /*af220*/  NOP ;  /* 0x0000000000007918 */ /* 0x000fc60000000000 */
[----:B-1----:R-:W4:Y:S04]  /*af230*/  LDL.LU R24, [R1+0x1714] ;  /* 0x0017140001187983 */ /* 0x002f280000300800 */
[----:B--2---:R-:W-:Y:S04]  /*af240*/  STL.64 [R1+0x1870], R32 ;  /* 0x0018702001007387 */ /* 0x004fe80000100a00 */
[----:B------:R-:W-:Y:S04]  /*af250*/  STL.64 [R1+0x1878], R34 ;  /* 0x0018782201007387 */ /* 0x000fe80000100a00 */
[----:B------:R-:W4:Y:S04]  /*af260*/  LDL.LU R25, [R1+0x171c] ;  /* 0x00171c0001197983 */ /* 0x000f280000300800 */
        /* <DEDUP_REMOVED lines=714> */
[----:B------:R-:W-:Y:S01]  /*b1f10*/  LDS.128 R248, [R0] ;  /* 0x0000000000f87984 */ /* 0x000fe20000000c00 */
[----:B------:R-:W-:-:S03]  /*b1f20*/  NOP ;  /* 0x0000000000007918 */ /* 0x000fc60000000000 */
[----:B-1----:R-:W2:Y:S04]  /*b1f30*/  LDL.LU R24, [R1+0x16c0] ;  /* 0x0016c00001187983 */ /* 0x002ea80000300800 */
[----:B------:R-:W2:Y:S04]  /*b1f40*/  LDL.LU R25, [R1+0x16c8] ;  /* 0x0016c80001197983 */ /* 0x000ea80000300800 */
[----:B------:R-:W2:Y:S04]  /*b1f50*/  LDL.LU R26, [R1+0x1580] ;  /* 0x00158000011a7983 */ /* 0x000ea80000300800 */
[----:B------:R-:W2:Y:S04]  /*b1f60*/  LDL.LU R27, [R1+0x1588] ;  /* 0x00158800011b7983 */ /* 0x000ea80000300800 */
[----:B---3--:R1:W-:Y:S01]  /*b1f70*/  STSM.16.M88.4 [R0], R28 ;  /* 0x0000001c00007844 */ /* 0x0083e20000000200 */
[----:B------:R-:W-:-:S03]  /*b1f80*/  NOP ;  /* 0x0000000000007918 */ /* 0x000fc60000000000 */
[----:B------:R-:W-:Y:S01]  /*b1f90*/  LDS.128 R244, [R0] ;  /* 0x0000000000f47984 */ /* 0x000fe20000000c00 */
[----:B------:R-:W-:-:S03]  /*b1fa0*/  NOP ;  /* 0x0000000000007918 */ /* 0x000fc60000000000 */
[----:B-1----:R-:W3:Y:S04]  /*b1fb0*/  LDL.LU R28, [R1+0x14b0] ;  /* 0x0014b000011c7983 */ /* 0x002ee80000300800 */
[----:B------:R-:W3:Y:S04]  /*b1fc0*/  LDL.LU R29, [R1+0x14b8] ;  /* 0x0014b800011d7983 */ /* 0x000ee80000300800 */
[----:B------:R-:W3:Y:S04]  /*b1fd0*/  LDL.LU R30, [R1+0x11a0] ;  /* 0x0011a000011e7983 */ /* 0x000ee80000300800 */
[----:B------:R-:W3:Y:S04]  /*b1fe0*/  LDL.LU R31, [R1+0x11a8] ;  /* 0x0011a800011f7983 */ /* 0x000ee80000300800 */
[----:B--2---:R1:W-:Y:S01]  /*b1ff0*/  STSM.16.M88.4 [R0], R24 ;  /* 0x0000001800007844 */ /* 0x0043e20000000200 */
        /* <DEDUP_REMOVED lines=273> */
[----:B------:R-:W2:Y:S01]  /*b3110*/  LDS.128 R52, [R0] ;  /* 0x0000000000347984 */ /* 0x000ea20000000c00 */
[----:B------:R-:W-:-:S03]  /*b3120*/  NOP ;  /* 0x0000000000007918 */ /* 0x000fc60000000000 */
[----:B-1----:R-:W4:Y:S04]  /*b3130*/  LDL.LU R24, [R1+0x2484] ;  /* 0x0024840001187983 */ /* 0x002f280000300800 */
[----:B--2---:R-:W-:Y:S04]  /*b3140*/  STL [R1+0x432c], R55 ;  /* 0x00432c3701007387 */ /* 0x004fe80000100800 */
        /* <DEDUP_REMOVED lines=9> */
[----:B------:R-:W3:Y:S04]  /*b31e0*/  LDL.LU R30, [R1+0x1f84] ;  /* 0x001f8400011e7983 */ /* 0x000ee80000300800 */
[----:B------:R-:W3:Y:S04]  /*b31f0*/  LDL.LU R31, [R1+0x1f8c] ;  /* 0x001f8c00011f7983 */ /* 0x000ee80000300800 */
[----:B------:R-:W2:Y:S04]  /*b3200*/  LDL.LU R136, [R1+0x2d28] ;  /* 0x002d280001887983 */ /* 0x000ea80000300800 */
[----:B----4-:R1:W-:Y:S01]  /*b3210*/  STSM.16.M88.4 [R0], R24 ;  /* 0x0000001800007844 */ /* 0x0103e20000000200 */
[----:B------:R-:W-:-:S03]  /*b3220*/  NOP ;  /* 0x0000000000007918 */ /* 0x000fc60000000000 */
[----:B------:R-:W4:Y:S01]  /*b3230*/  LDS.128 R44, [R0] ;  /* 0x00000000002c7984 */ /* 0x000f220000000c00 */
[----:B------:R-:W-:-:S03]  /*b3240*/  NOP ;  /* 0x0000000000007918 */ /* 0x000fc60000000000 */
[----:B-1----:R-:W2:Y:S04]  /*b3250*/  LDL.LU R24, [R1+0x1e34] ;  /* 0x001e340001187983 */ /* 0x002ea80000300800 */
[----:B------:R-:W2:Y:S04]  /*b3260*/  LDL.LU R25, [R1+0x1e3c] ;  /* 0x001e3c0001197983 */ /* 0x000ea80000300800 */
[----:B------:R-:W2:Y:S04]  /*b3270*/  LDL.LU R26, [R1+0x1b54] ;  /* 0x001b5400011a7983 */ /* 0x000ea80000300800 */
[----:B------:R-:W2:Y:S04]  /*b3280*/  LDL.LU R27, [R1+0x1b5c] ;  /* 0x001b5c00011b7983 */ /* 0x000ea80000300800 */
[----:B------:R-:W4:Y:S04]  /*b3290*/  LDL.LU R55, [R1+0x2ed8] ;  /* 0x002ed80001377983 */ /* 0x000f280000300800 */
[----:B---3--:R1:W-:Y:S01]  /*b32a0*/  STSM.16.M88.4 [R0], R28 ;  /* 0x0000001c00007844 */ /* 0x0083e20000000200 */
[----:B------:R-:W-:-:S03]  /*b32b0*/  NOP ;  /* 0x0000000000007918 */ /* 0x000fc60000000000 */
[----:B------:R-:W3:Y:S01]  /*b32c0*/  LDS.128 R40, [R0] ;  /* 0x0000000000287984 */ /* 0x000ee20000000c00 */
[----:B------:R-:W-:-:S03]  /*b32d0*/  NOP ;  /* 0x0000000000007918 */ /* 0x000fc60000000000 */
        /* <DEDUP_REMOVED lines=10> */
[----:B--2---:R1:W-:Y:S01]  /*b3380*/  STSM.16.M88.4 [R0], R24 ;  /* 0x0000001800007844 */ /* 0x0043e20000000200 */
[----:B------:R-:W-:-:S03]  /*b3390*/  NOP ;  /* 0x0000000000007918 */ /* 0x000fc60000000000 */
[----:B------:R-:W2:Y:S01]  /*b33a0*/  LDS.128 R36, [R0] ;  /* 0x0000000000247984 */ /* 0x000ea20000000c00 */
[----:B------:R-:W-:-:S03]  /*b33b0*/  NOP ;  /* 0x0000000000007918 */ /* 0x000fc60000000000 */
        /* <DEDUP_REMOVED lines=9> */
[----:B----4-:R-:W-:-:S03]  /*b3450*/  ISETP.LT.AND P5, PT, R55, UR4, !P5 ;  /* 0x0000000437007c0c */ /* 0x010fc6000efa1270 */
[----:B---3--:R-:W-:Y:S01]  /*b3460*/  STSM.16.M88.4 [R0], R28 ;  /* 0x0000001c00007844 */ /* 0x008fe20000000200 */
[----:B------:R-:W-:-:S03]  /*b3470*/  NOP ;  /* 0x0000000000007918 */ /* 0x000fc60000000000 */
[----:B------:R-:W1:Y:S01]  /*b3480*/  LDS.128 R28, [R0] ;  /* 0x00000000001c7984 */ /* 0x000e620000000c00 */
[----:B------:R-:W-:Y:S01]  /*b3490*/  NOP ;  /* 0x0000000000007918 */ /* 0x000fe20000000000 */
[----:B------:R-:W-:Y:S02]  /*b34a0*/  IMAD.WIDE R142, R136, 0x4, R122 ;  /* 0x00000004888e7825 */ /* 0x000fe400078e027a */
[----:B--2---:R-:W-:Y:S01]  /*b34b0*/  STSM.16.M88.4 [R0], R24 ;  /* 0x0000001800007844 */ /* 0x004fe20000000200 */
[----:B------:R-:W-:-:S03]  /*b34c0*/  NOP ;  /* 0x0000000000007918 */ /* 0x000fc60000000000 */
[----:B------:R-:W2:Y:S01]  /*b34d0*/  LDS.128 R24, [R0] ;  /* 0x0000000000187984 */ /* 0x000ea20000000c00 */
[----:B------:R-:W-:-:S03]  /*b34e0*/  NOP ;  /* 0x0000000000007918 */ /* 0x000fc60000000000 */
[----:B------:R3:W-:Y:S01]  /*b34f0*/  STSM.16.M88.4 [R0], R32 ;  /* 0x0000002000007844 */ /* 0x0007e20000000200 */
[----:B------:R-:W-:-:S03]  /*b3500*/  NOP ;  /* 0x0000000000007918 */ /* 0x000fc60000000000 */
[----:B------:R-:W-:Y:S01]  /*b3510*/  @P6 STG.E desc[UR40][R142.64], R140 ;  /* 0x0000008c8e006986 */ /* 0x000fe2000c101928 */
[----:B---3--:R-:W-:-:S05]  /*b3520*/  IMAD.WIDE R32, R136, 0x4, R120 ;  /* 0x0000000488207825 */ /* 0x008fca00078e0278 */
[----:B------:R3:W-:Y:S02]  /*b3530*/  @P5 STG.E desc[UR40][R32.64], R139 ;  /* 0x0000008b20005986 */ /* 0x0007e4000c101928 */
        /* <DEDUP_REMOVED lines=9> */
[----:B------:R3:W-:Y:S04]  /*b35d0*/  @P0 STG.E desc[UR40][R32.64], R134 ;  /* 0x0000008620000986 */ /* 0x0007e8000c101928 */
[----:B---3--:R-:W3:Y:S04]  /*b35e0*/  LDL.LU R134, [R1+0x2d0] ;  /* 0x0002d00001867983 */ /* 0x008ee80000300800 */
[----:B------:R-:W4:Y:S04]  /*b35f0*/  LDL.LU R35, [R1+0x2c0] ;  /* 0x0002c00001237983 */ /* 0x000f280000300800 */
[----:B------:R-:W2:Y:S04]  /*b3600*/  LDL.LU R141, [R1+0x2b0] ;  /* 0x0002b000018d7983 */ /* 0x000ea80000300800 */
[----:B------:R-:W2:Y:S04]  /*b3610*/  LDL.LU R140, [R1+0x2a0] ;  /* 0x0002a000018c7983 */ /* 0x000ea80000300800 */
[----:B------:R-:W2:Y:S04]  /*b3620*/  LDL.LU R23, [R1+0x290] ;  /* 0x0002900001177983 */ /* 0x000ea80000300800 */
[----:B------:R-:W2:Y:S04]  /*b3630*/  LDL.LU R137, [R1+0x280] ;  /* 0x0002800001897983 */ /* 0x000ea80000300800 */
[----:B------:R-:W2:Y:S01]  /*b3640*/  LDL.LU R135, [R1+0x2d24] ;  /* 0x002d240001877983 */ /* 0x000ea20000300800 */
[----:B------:R-:W-:Y:S01]  /*b3650*/  IMAD.WIDE R32, R136, 0x4, R108 ;  /* 0x0000000488207825 */ /* 0x000fe200078e026c */
[----:B------:R-:W-:-:S02]  /*b3660*/  LOP3.LUT P4, RZ, R18, 0x2, RZ, 0xc0, !PT ;  /* 0x0000000212ff7812 */ /* 0x000fc4000788c0ff */
[----:B------:R-:W4:Y:S04]  /*b3670*/  LDL.LU R136, [R1+0x210] ;  /* 0x0002100001887983 */ /* 0x000f280000300800 */
[----:B------:R-:W4:Y:S01]  /*b3680*/  LDL.LU R138, [R1+0x2cdc] ;  /* 0x002cdc00018a7983 */ /* 0x000f220000300800 */
[----:B------:R-:W-:-:S13]  /*b3690*/  LOP3.LUT P1, RZ, R18, 0x2000, RZ, 0xc0, !PT ;  /* 0x0000200012ff7812 */ /* 0x000fda000782c0ff */
[----:B------:R-:W-:Y:S02]  /*b36a0*/  @P1 LOP3.LUT R22, R22, 0x10, RZ, 0xfc, !PT ;  /* 0x0000001016161812 */ /* 0x000fe400078efcff */
[----:B------:R-:W-:Y:S02]  /*b36b0*/  LOP3.LUT P1, RZ, R18, 0x1000, RZ, 0xc0, !PT ;  /* 0x0000100012ff7812 */ /* 0x000fe4000782c0ff */
[----:B------:R-:W-:-:S11]  /*b36c0*/  LOP3.LUT R22, R22, 0xffffffdf, RZ, 0xc0, !PT ;  /* 0xffffffdf16167812 */ /* 0x000fd600078ec0ff */
        /* <DEDUP_REMOVED lines=8> */
[----:B------:R-:W-:Y:S01]  /*b3750*/  LOP3.LUT R22, R22, 0xfffffeff, RZ, 0xc0, !PT ;  /* 0xfffffeff16167812 */ /* 0x000fe200078ec0ff */
[----:B---3--:R3:W-:Y:S04]  /*b3760*/  @P4 STG.E desc[UR40][R32.64], R134 ;  /* 0x0000008620004986 */ /* 0x0087e8000c101928 */
[----:B---3--:R-:W3:Y:S06]  /*b3770*/  LDL.LU R134, [R1+0x140] ;  /* 0x0001400001867983 */ /* 0x008eec0000300800 */
[----:B------:R-:W-:-:S02]  /*b3780*/  @P1 LOP3.LUT R22, R22, 0x100, RZ, 0xfc, !PT ;  /* 0x0000010016161812 */ /* 0x000fc400078efcff */
[----:B------:R-:W-:Y:S01]  /*b3790*/  LOP3.LUT P1, RZ, R18, 0x100, RZ, 0xc0, !PT ;  /* 0x0000010012ff7812 */ /* 0x000fe2000782c0ff */
[----:B------:R-:W3:Y:S01]  /*b37a0*/  LDL.LU R139, [R1+0x2d20] ;  /* 0x002d2000018b7983 */ /* 0x000ee20000300800 */
[----:B------:R-:W-:Y:S02]  /*b37b0*/  LOP3.LUT R22, R22, 0xfffffdff, RZ, 0xc0, !PT ;  /* 0xfffffdff16167812 */ /* 0x000fe400078ec0ff */
[C---:B------:R-:W-:Y:S01]  /*b37c0*/  LOP3.LUT P5, RZ, R18.reuse, 0x4, RZ, 0xc0, !PT ;  /* 0x0000000412ff7812 */ /* 0x040fe200078ac0ff */
[----:B------:R-:W3:Y:S01]  /*b37d0*/  LDL.LU R142, [R1+0x334] ;  /* 0x00033400018e7983 */ /* 0x000ee20000300800 */
[C---:B------:R-:W-:Y:S01]  /*b37e0*/  LOP3.LUT P6, RZ, R18.reuse, 0x8, RZ, 0xc0, !PT ;  /* 0x0000000812ff7812 */ /* 0x040fe200078cc0ff */
[----:B--2---:R-:W-:Y:S01]  /*b37f0*/  IMAD.WIDE R32, R135, 0x4, R122 ;  /* 0x0000000487207825 */ /* 0x004fe200078e027a */
[----:B------:R-:W-:Y:S01]  /*b3800*/  LOP3.LUT P0, RZ, R18, 0x10, RZ, 0xc0, !PT ;  /* 0x0000001012ff7812 */ /* 0x000fe2000780c0ff */
[----:B------:R-:W2:Y:S04]  /*b3810*/  LDL.LU R143, [R1+0x324] ;  /* 0x00032400018f7983 */ /* 0x000ea80000300800 */
[----:B------:R-:W-:-:S02]  /*b3820*/  @P1 LOP3.LUT R22, R22, 0x200, RZ, 0xfc, !PT ;  /* 0x0000020016161812 */ /* 0x000fc400078efcff */
[----:B------:R-:W-:Y:S01]  /*b3830*/  LOP3.LUT P1, RZ, R18, 0x80, RZ, 0xc0, !PT ;  /* 0x0000008012ff7812 */ /* 0x000fe2000782c0ff */
[----:B------:R-:W2:Y:S01]  /*b3840*/  LDL.LU R34, [R1+0x314] ;  /* 0x0003140001227983 */ /* 0x000ea20000300800 */
[----:B------:R-:W-:-:S11]  /*b3850*/  LOP3.LUT R22, R22, 0xfffffbff, RZ, 0xc0, !PT ;  /* 0xfffffbff16167812 */ /* 0x000fd600078ec0ff */
[----:B------:R-:W-:Y:S02]  /*b3860*/  @P1 LOP3.LUT R22, R22, 0x400, RZ, 0xfc, !PT ;  /* 0x0000040016161812 */ /* 0x000fe400078efcff */
[----:B------:R-:W-:Y:S01]  /*b3870*/  LOP3.LUT P1, RZ, R18, 0x40, RZ, 0xc0, !PT ;  /* 0x0000004012ff7812 */ /* 0x000fe2000782c0ff */
[----:B----4-:R4:W-:Y:S01]  /*b3880*/  @P5 STG.E desc[UR40][R32.64], R35 ;  /* 0x0000002320005986 */ /* 0x0109e2000c101928 */
[----:B------:R-:W-:Y:S01]  /*b3890*/  LOP3.LUT R22, R22, 0xfffff7ff, RZ, 0xc0, !PT ;  /* 0xfffff7ff16167812 */ /* 0x000fe200078ec0ff */
[----:B----4-:R-:W-:-:S10]  /*b38a0*/  IMAD.WIDE R32, R135, 0x4, R120 ;  /* 0x0000000487207825 */ /* 0x010fd400078e0278 */
[----:B------:R-:W-:Y:S01]  /*b38b0*/  @P1 LOP3.LUT R22, R22, 0x800, RZ, 0xfc, !PT ;  /* 0x0000080016161812 */ /* 0x000fe200078efcff */
[----:B------:R-:W4:Y:S01]  /*b38c0*/  LDL.LU R35, [R1+0x304] ;  /* 0x0003040001237983 */ /* 0x000f220000300800 */
[----:B------:R-:W-:-:S03]  /*b38d0*/  LOP3.LUT P1, RZ, R18, 0x20, RZ, 0xc0, !PT ;  /* 0x0000002012ff7812 */ /* 0x000fc6000782c0ff */
[----:B------:R1:W-:Y:S02]  /*b38e0*/  @P6 STG.E desc[UR40][R32.64], R141 ;  /* 0x0000008d20006986 */ /* 0x0003e4000c101928 */
[C---:B-1----:R-:W-:Y:S02]  /*b38f0*/  IMAD.WIDE R32, R135.reuse, 0x4, R118 ;  /* 0x0000000487207825 */ /* 0x042fe400078e0276 */
[----:B------:R-:W2:Y:S04]  /*b3900*/  LDL.LU R141, [R1+0x2f4] ;  /* 0x0002f400018d7983 */ /* 0x000ea80000300800 */
[----:B------:R1:W-:Y:S02]  /*b3910*/  @P0 STG.E desc[UR40][R32.64], R140 ;  /* 0x0000008c20000986 */ /* 0x0003e4000c101928 */
[----:B-1----:R-:W-:-:S02]  /*b3920*/  IMAD.WIDE R32, R135, 0x4, R116 ;  /* 0x0000000487207825 */ /* 0x002fc400078e0274 */
[----:B------:R-:W2:Y:S04]  /*b3930*/  LDL.LU R140, [R1+0x2e4] ;  /* 0x0002e400018c7983 */ /* 0x000ea80000300800 */
[----:B------:R1:W-:Y:S01]  /*b3940*/  @P1 STG.E desc[UR40][R32.64], R23 ;  /* 0x0000001720001986 */ /* 0x0003e2000c101928 */
[C---:B------:R-:W-:Y:S01]  /*b3950*/  LOP3.LUT P1, RZ, R22.reuse, 0x800, RZ, 0xc0, !PT ;  /* 0x0000080016ff7812 */ /* 0x040fe2000782c0ff */
[C---:B-1----:R-:W-:Y:S02]  /*b3960*/  IMAD.WIDE R32, R135.reuse, 0x4, R114 ;  /* 0x0000000487207825 */ /* 0x042fe400078e0272 */
[----:B------:R-:W2:Y:S10]  /*b3970*/  LDL.LU R23, [R1+0x2d4] ;  /* 0x0002d40001177983 */ /* 0x000eb40000300800 */
[----:B------:R1:W-:Y:S01]  /*b3980*/  @P1 STG.E desc[UR40][R32.64], R137 ;  /* 0x0000008920001986 */ /* 0x0003e2000c101928 */
[----:B------:R-:W-:Y:S01]  /*b3990*/  LOP3.LUT P1, RZ, R22, 0x400, RZ, 0xc0, !PT ;  /* 0x0000040016ff7812 */ /* 0x000fe2000782c0ff */
[----:B-1----:R-:W-:-:S02]  /*b39a0*/  IMAD.WIDE R32, R135, 0x4, R112 ;  /* 0x0000000487207825 */ /* 0x002fc400078e0270 */
[----:B------:R-:W2:Y:S10]  /*b39b0*/  LDL.LU R137, [R1+0x2c4] ;  /* 0x0002c40001897983 */ /* 0x000eb40000300800 */
[----:B------:R1:W-:Y:S01]  /*b39c0*/  @P1 STG.E desc[UR40][R32.64], R136 ;  /* 0x0000008820001986 */ /* 0x0003e2000c101928 */
[----:B------:R-:W-:Y:S01]  /*b39d0*/  LOP3.LUT P1, RZ, R22, 0x200, RZ, 0xc0, !PT ;  /* 0x0000020016ff7812 */ /* 0x000fe2000782c0ff */
[----:B-1----:R-:W-:-:S02]  /*b39e0*/  IMAD.WIDE R32, R135, 0x4, R110 ;  /* 0x0000000487207825 */ /* 0x002fc400078e026e */
[----:B------:R-:W2:Y:S10]  /*b39f0*/  LDL.LU R136, [R1+0x2b4] ;  /* 0x0002b40001887983 */ /* 0x000eb40000300800 */
[----:B---3--:R1:W-:Y:S01]  /*b3a00*/  @P1 STG.E desc[UR40][R32.64], R134 ;  /* 0x0000008620001986 */ /* 0x0083e2000c101928 */
[----:B------:R-:W-:Y:S01]  /*b3a10*/  LOP3.LUT P1, RZ, R22, 0x100, RZ, 0xc0, !PT ;  /* 0x0000010016ff7812 */ /* 0x000fe2000782c0ff */
[----:B-1----:R-:W-:-:S02]  /*b3a20*/  IMAD.WIDE R32, R135, 0x4, R108 ;  /* 0x0000000487207825 */ /* 0x002fc400078e026c */
[----:B------:R-:W3:Y:S04]  /*b3a30*/  LDL.LU R134, [R1+0x4350] ;  /* 0x0043500001867983 */ /* 0x000ee80000300800 */
[----:B------:R-:W2:Y:S06]  /*b3a40*/  LDL.LU R135, [R1+0x434c] ;  /* 0x00434c0001877983 */ /* 0x000eac0000300800 */
[----:B------:R1:W-:Y:S04]  /*b3a50*/  @P1 STG.E desc[UR40][R32.64], R232 ;  /* 0x000000e820001986 */ /* 0x0003e8000c101928 */
[----:B-1----:R-:W2:Y:S01]  /*b3a60*/  LDL.LU R232, [R1+0x3f4] ;  /* 0x0003f40001e87983 */ /* 0x002ea20000300800 */
[----:B------:R-:W-:Y:S01]  /*b3a70*/  LOP3.LUT P1, RZ, R22, 0x80, RZ, 0xc0, !PT ;  /* 0x0000008016ff7812 */ /* 0x000fe2000782c0ff */
[----:B------:R-:W-:Y:S01]  /*b3a80*/  IMAD.WIDE R32, R139, 0x4, R122 ;  /* 0x000000048b207825 */ /* 0x000fe200078e027a */
[----:B------:R-:W-:-:S02]  /*b3a90*/  LOP3.LUT P2, RZ, R18, 0x4000, RZ, 0xc0, !PT ;  /* 0x0000400012ff7812 */ /* 0x000fc4000784c0ff */
[C---:B------:R-:W-:Y:S02]  /*b3aa0*/  LOP3.LUT P3, RZ, R18.reuse, 0x8000, RZ, 0xc0, !PT ;  /* 0x0000800012ff7812 */ /* 0x040fe4000786c0ff */
[C---:B------:R-:W-:Y:S02]  /*b3ab0*/  LOP3.LUT P4, RZ, R18.reuse, 0x10000, RZ, 0xc0, !PT ;  /* 0x0001000012ff7812 */ /* 0x040fe4000788c0ff */
[C---:B------:R-:W-:Y:S02]  /*b3ac0*/  LOP3.LUT P5, RZ, R18.reuse, 0x20000, RZ, 0xc0, !PT ;  /* 0x0002000012ff7812 */ /* 0x040fe400078ac0ff */
[C---:B------:R-:W-:Y:S02]  /*b3ad0*/  LOP3.LUT P6, RZ, R18.reuse, 0x40000, RZ, 0xc0, !PT ;  /* 0x0004000012ff7812 */ /* 0x040fe400078cc0ff */
[----:B------:R-:W-:Y:S01]  /*b3ae0*/  LOP3.LUT P0, RZ, R18, 0x80000, RZ, 0xc0, !PT ;  /* 0x0008000012ff7812 */ /* 0x000fe2000780c0ff */
[----:B--2---:R1:W-:Y:S01]  /*b3af0*/  @P1 STG.E desc[UR40][R32.64], R232 ;  /* 0x000000e820001986 */ /* 0x0043e2000c101928 */
[----:B------:R-:W-:Y:S01]  /*b3b00*/  LOP3.LUT P1, RZ, R22, 0x40, RZ, 0xc0, !PT ;  /* 0x0000004016ff7812 */ /* 0x000fe2000782c0ff */
[----:B-1----:R-:W-:-:S12]  /*b3b10*/  IMAD.WIDE R32, R139, 0x4, R120 ;  /* 0x000000048b207825 */ /* 0x002fd800078e0278 */
[----:B------:R1:W-:Y:S01]  /*b3b20*/  @P1 STG.E desc[UR40][R32.64], R142 ;  /* 0x0000008e20001986 */ /* 0x0003e2000c101928 */
[----:B------:R-:W-:Y:S01]  /*b3b30*/  LOP3.LUT P1, RZ, R22, 0x20, RZ, 0xc0, !PT ;  /* 0x0000002016ff7812 */ /* 0x000fe2000782c0ff */
[----:B-1----:R-:W-:-:S12]  /*b3b40*/  IMAD.WIDE R32, R139, 0x4, R118 ;  /* 0x000000048b207825 */ /* 0x002fd800078e0276 */
[----:B------:R1:W-:Y:S01]  /*b3b50*/  @P1 STG.E desc[UR40][R32.64], R143 ;  /* 0x0000008f20001986 */ /* 0x0003e2000c101928 */
[----:B------:R-:W-:Y:S01]  /*b3b60*/  LOP3.LUT P1, RZ, R22, 0x10, RZ, 0xc0, !PT ;  /* 0x0000001016ff7812 */ /* 0x000fe2000782c0ff */
[----:B-1----:R-:W-:-:S12]  /*b3b70*/  IMAD.WIDE R32, R139, 0x4, R116 ;  /* 0x000000048b207825 */ /* 0x002fd800078e0274 */
[----:B------:R1:W-:Y:S02]  /*b3b80*/  @P1 STG.E desc[UR40][R32.64], R34 ;  /* 0x0000002220001986 */ /* 0x0003e4000c101928 */
[----:B-1----:R-:W-:-:S05]  /*b3b90*/  IMAD.WIDE R32, R139, 0x4, R114 ;  /* 0x000000048b207825 */ /* 0x002fca00078e0272 */
[----:B----4-:R1:W-:Y:S02]  /*b3ba0*/  @P2 STG.E desc[UR40][R32.64], R35 ;  /* 0x0000002320002986 */ /* 0x0103e4000c101928 */
[----:B-1----:R-:W-:-:S05]  /*b3bb0*/  IMAD.WIDE R32, R139, 0x4, R112 ;  /* 0x000000048b207825 */ /* 0x002fca00078e0270 */
[----:B------:R1:W-:Y:S02]  /*b3bc0*/  @P3 STG.E desc[UR40][R32.64], R141 ;  /* 0x0000008d20003986 */ /* 0x0003e4000c101928 */
[C---:B-1----:R-:W-:Y:S02]  /*b3bd0*/  IMAD.WIDE R32, R139.reuse, 0x4, R110 ;  /* 0x000000048b207825 */ /* 0x042fe400078e026e */
[----:B------:R-:W2:Y:S04]  /*b3be0*/  LDL.LU R141, [R1+0x2470] ;  /* 0x00247000018d7983 */ /* 0x000ea80000300800 */
[----:B------:R1:W-:Y:S02]  /*b3bf0*/  @P4 STG.E desc[UR40][R32.64], R140 ;  /* 0x0000008c20004986 */ /* 0x0003e4000c101928 */
[----:B-1----:R-:W-:-:S05]  /*b3c00*/  IMAD.WIDE R32, R139, 0x4, R108 ;  /* 0x000000048b207825 */ /* 0x002fca00078e026c */
[----:B------:R1:W-:Y:S02]  /*b3c10*/  @P5 STG.E desc[UR40][R32.64], R23 ;  /* 0x0000001720005986 */ /* 0x0003e4000c101928 */
[----:B-1----:R-:W-:-:S05]  /*b3c20*/  IMAD.WIDE R32, R138, 0x4, R122 ;  /* 0x000000048a207825 */ /* 0x002fca00078e027a */
[----:B------:R1:W-:Y:S02]  /*b3c30*/  @P6 STG.E desc[UR40][R32.64], R137 ;  /* 0x0000008920006986 */ /* 0x0003e4000c101928 */
[----:B-1----:R-:W-:-:S05]  /*b3c40*/  IMAD.WIDE R32, R138, 0x4, R120 ;  /* 0x000000048a207825 */ /* 0x002fca00078e0278 */
[----:B------:R1:W-:Y:S04]  /*b3c50*/  @P0 STG.E desc[UR40][R32.64], R136 ;  /* 0x0000008820000986 */ /* 0x0003e8000c101928 */
[----:B-1----:R-:W4:Y:S04]  /*b3c60*/  LDL.LU R136, [R1+0x2a4] ;  /* 0x0002a40001887983 */ /* 0x002f280000300800 */
[----:B------:R-:W2:Y:S04]  /*b3c70*/  LDL.LU R137, [R1+0x294] ;  /* 0x0002940001897983 */ /* 0x000ea80000300800 */
[----:B------:R-:W2:Y:S04]  /*b3c80*/  LDL.LU R35, [R1+0x284] ;  /* 0x0002840001237983 */ /* 0x000ea80000300800 */
[----:B------:R-:W2:Y:S04]  /*b3c90*/  LDL.LU R140, [R1+0x214] ;  /* 0x00021400018c7983 */ /* 0x000ea80000300800 */
[----:B------:R-:W2:Y:S04]  /*b3ca0*/  LDL.LU R139, [R1+0x144] ;  /* 0x00014400018b7983 */ /* 0x000ea80000300800 */
[----:B------:R-:W2:Y:S04]  /*b3cb0*/  LDL.LU R23, [R1+0x3f8] ;  /* 0x0003f80001177983 */ /* 0x000ea80000300800 */
[----:B------:R-:W2:Y:S01]  /*b3cc0*/  LDL.LU R143, [R1+0x2b20] ;  /* 0x002b2000018f7983 */ /* 0x000ea20000300800 */
[----:B------:R-:W-:Y:S01]  /*b3cd0*/  LOP3.LUT P4, RZ, R18, 0x100000, RZ, 0xc0, !PT ;  /* 0x0010000012ff7812 */ /* 0x000fe2000788c0ff */
[----:B------:R-:W-:Y:S01]  /*b3ce0*/  IMAD.WIDE R32, R138, 0x4, R118 ;  /* 0x000000048a207825 */ /* 0x000fe200078e0276 */
[----:B------:R-:W-:-:S02]  /*b3cf0*/  LOP3.LUT P1, RZ, R19, 0x1, RZ, 0xc0, !PT ;  /* 0x0000000113ff7812 */ /* 0x000fc4000782c0ff */
        /* <DEDUP_REMOVED lines=13> */
[----:B----4-:R1:W-:Y:S04]  /*b3dd0*/  @P4 STG.E desc[UR40][R32.64], R136 ;  /* 0x0000008820004986 */ /* 0x0103e8000c101928 */
[----:B-1----:R-:W4:Y:S06]  /*b3de0*/  LDL.LU R136, [R1+0x338] ;  /* 0x0003380001887983 */ /* 0x002f2c0000300800 */
[----:B------:R-:W-:-:S02]  /*b3df0*/  @P1 LOP3.LUT R22, R22, 0x1, RZ, 0xfc, !PT ;  /* 0x0000000116161812 */ /* 0x000fc400078efcff */
[----:B------:R-:W-:Y:S02]  /*b3e00*/  LOP3.LUT P1, RZ, R18, 0x8000000, RZ, 0xc0, !PT ;  /* 0x0800000012ff7812 */ /* 0x000fe4000782c0ff */
[----:B------:R-:W-:-:S11]  /*b3e10*/  LOP3.LUT R22, R22, 0xfffffffd, RZ, 0xc0, !PT ;  /* 0xfffffffd16167812 */ /* 0x000fd600078ec0ff */
[----:B------:R-:W-:Y:S02]  /*b3e20*/  @P1 LOP3.LUT R22, R22, 0x2, RZ, 0xfc, !PT ;  /* 0x0000000216161812 */ /* 0x000fe400078efcff */
[----:B------:R-:W-:Y:S02]  /*b3e30*/  LOP3.LUT P1, RZ, R18, 0x4000000, RZ, 0xc0, !PT ;  /* 0x0400000012ff7812 */ /* 0x000fe4000782c0ff */
[----:B------:R-:W-:Y:S02]  /*b3e40*/  LOP3.LUT R22, R22, 0xfffffffb, RZ, 0xc0, !PT ;  /* 0xfffffffb16167812 */ /* 0x000fe400078ec0ff */
[C---:B------:R-:W-:Y:S02]  /*b3e50*/  LOP3.LUT P5, RZ, R18.reuse, 0x200000, RZ, 0xc0, !PT ;  /* 0x0020000012ff7812 */ /* 0x040fe400078ac0ff */
[----:B------:R-:W-:Y:S01]  /*b3e60*/  LOP3.LUT P6, RZ, R18, 0x400000, RZ, 0xc0, !PT ;  /* 0x0040000012ff7812 */ /* 0x000fe200078cc0ff */
[----:B------:R-:W-:-:S06]  /*b3e70*/  IMAD.WIDE R32, R138, 0x4, R116 ;  /* 0x000000048a207825 */ /* 0x000fcc00078e0274 */
[----:B------:R-:W-:Y:S02]  /*b3e80*/  @P1 LOP3.LUT R22, R22, 0x4, RZ, 0xfc, !PT ;  /* 0x0000000416161812 */ /* 0x000fe400078efcff */
[C---:B------:R-:W-:Y:S02]  /*b3e90*/  LOP3.LUT P1, RZ, R18.reuse, 0x2000000, RZ, 0xc0, !PT ;  /* 0x0200000012ff7812 */ /* 0x040fe4000782c0ff */
[----:B------:R-:W-:Y:S01]  /*b3ea0*/  LOP3.LUT P0, RZ, R18, 0x800000, RZ, 0xc0, !PT ;  /* 0x0080000012ff7812 */ /* 0x000fe2000780c0ff */
[----:B--2---:R1:W-:Y:S01]  /*b3eb0*/  @P5 STG.E desc[UR40][R32.64], R137 ;  /* 0x0000008920005986 */ /* 0x0043e2000c101928 */
[----:B------:R-:W-:Y:S01]  /*b3ec0*/  LOP3.LUT R22, R22, 0xfffffff7, RZ, 0xc0, !PT ;  /* 0xfffffff716167812 */ /* 0x000fe200078ec0ff */
[----:B-1----:R-:W-:-:S08]  /*b3ed0*/  IMAD.WIDE R32, R138, 0x4, R114 ;  /* 0x000000048a207825 */ /* 0x002fd000078e0272 */
[----:B------:R-:W-:Y:S01]  /*b3ee0*/  @P1 LOP3.LUT R22, R22, 0x8, RZ, 0xfc, !PT ;  /* 0x0000000816161812 */ /* 0x000fe200078efcff */
[----:B------:R-:W2:Y:S01]  /*b3ef0*/  LDL.LU R137, [R1+0x328] ;  /* 0x0003280001897983 */ /* 0x000ea20000300800 */
[----:B------:R-:W-:-:S03]  /*b3f00*/  LOP3.LUT P1, RZ, R18, 0x1000000, RZ, 0xc0, !PT ;  /* 0x0100000012ff7812 */ /* 0x000fc6000782c0ff */
[----:B------:R1:W-:Y:S04]  /*b3f10*/  @P6 STG.E desc[UR40][R32.64], R35 ;  /* 0x0000002320006986 */ /* 0x0003e8000c101928 */
[----:B------:R-:W3:Y:S04]  /*b3f20*/  LDL.LU R232, [R1+0x2f8] ;  /* 0x0002f80001e87983 */ /* 0x000ee80000300800 */
[----:B------:R-:W3:Y:S01]  /*b3f30*/  LDL.LU R142, [R1+0x2e8] ;  /* 0x0002e800018e7983 */ /* 0x000ee20000300800 */
[----:B-1----:R-:W-:-:S03]  /*b3f40*/  IMAD.WIDE R32, R138, 0x4, R112 ;  /* 0x000000048a207825 */ /* 0x002fc600078e0270 */
[----:B------:R-:W3:Y:S04]  /*b3f50*/  LDL.LU R34, [R1+0x2d8] ;  /* 0x0002d80001227983 */ /* 0x000ee80000300800 */
[----:B------:R1:W-:Y:S04]  /*b3f60*/  @P0 STG.E desc[UR40][R32.64], R140 ;  /* 0x0000008c20000986 */ /* 0x0003e8000c101928 */
[----:B------:R-:W3:Y:S01]  /*b3f70*/  LDL.LU R35, [R1+0x2c8] ;  /* 0x0002c80001237983 */ /* 0x000ee20000300800 */
[----:B-1----:R-:W-:-:S03]  /*b3f80*/  IMAD.WIDE R32, R138, 0x4, R110 ;  /* 0x000000048a207825 */ /* 0x002fc600078e026e */
[----:B------:R-:W3:Y:S04]  /*b3f90*/  LDL.LU R140, [R1+0x2b8] ;  /* 0x0002b800018c7983 */ /* 0x000ee80000300800 */
[----:B------:R1:W-:Y:S01]  /*b3fa0*/  @P1 STG.E desc[UR40][R32.64], R139 ;  /* 0x0000008b20001986 */ /* 0x0003e2000c101928 */
[----:B------:R-:W-:Y:S01]  /*b3fb0*/  LOP3.LUT P1, RZ, R22, 0x8, RZ, 0xc0, !PT ;  /* 0x0000000816ff7812 */ /* 0x000fe2000782c0ff */
[----:B-1----:R-:W-:Y:S02]  /*b3fc0*/  IMAD.WIDE R32, R138, 0x4, R108 ;  /* 0x000000048a207825 */ /* 0x002fe400078e026c */
[----:B------:R-:W3:Y:S10]  /*b3fd0*/  LDL.LU R139, [R1+0x2a8] ;  /* 0x0002a800018b7983 */ /* 0x000ef40000300800 */
[----:B------:R1:W-:Y:S01]  /*b3fe0*/  @P1 STG.E desc[UR40][R32.64], R233 ;  /* 0x000000e920001986 */ /* 0x0003e2000c101928 */
[----:B------:R-:W-:-:S03]  /*b3ff0*/  LOP3.LUT P1, RZ, R22, 0x4, RZ, 0xc0, !PT ;  /* 0x0000000416ff7812 */ /* 0x000fc6000782c0ff */
[----:B------:R-:W3:Y:S01]  /*b4000*/  LDL.LU R138, [R1+0x298] ;  /* 0x00029800018a7983 */ /* 0x000ee20000300800 */
[----:B-1----:R-:W-:-:S03]  /*b4010*/  IMAD.WIDE R32, R143, 0x4, R122 ;  /* 0x000000048f207825 */ /* 0x002fc600078e027a */
[----:B------:R-:W3:Y:S06]  /*b4020*/  LDL.LU R233, [R1+0x308] ;  /* 0x0003080001e97983 */ /* 0x000eec0000300800 */
[----:B------:R1:W-:Y:S01]  /*b4030*/  @P1 STG.E desc[UR40][R32.64], R23 ;  /* 0x0000001720001986 */ /* 0x0003e2000c101928 */
[C---:B------:R-:W-:Y:S01]  /*b4040*/  LOP3.LUT P1, RZ, R22.reuse, 0x2, RZ, 0xc0, !PT ;  /* 0x0000000216ff7812 */ /* 0x040fe2000782c0ff */
[----:B-1----:R-:W-:Y:S02]  /*b4050*/  IMAD.WIDE R32, R143, 0x4, R120 ;  /* 0x000000048f207825 */ /* 0x002fe400078e0278 */
[----:B------:R-:W3:Y:S10]  /*b4060*/  LDL.LU R23, [R1+0x288] ;  /* 0x0002880001177983 */ /* 0x000ef40000300800 */
[----:B----4-:R1:W-:Y:S01]  /*b4070*/  @P1 STG.E desc[UR40][R32.64], R136 ;  /* 0x0000008820001986 */ /* 0x0103e2000c101928 */
[----:B------:R-:W-:-:S03]  /*b4080*/  LOP3.LUT P1, RZ, R22, 0x1, RZ, 0xc0, !PT ;  /* 0x0000000116ff7812 */ /* 0x000fc6000782c0ff */
[----:B-1----:R-:W4:Y:S04]  /*b4090*/  LDL.LU R136, [R1+0x4348] ;  /* 0x0043480001887983 */ /* 0x002f280000300800 */
[----:B------:R-:W3:Y:S01]  /*b40a0*/  LDL.LU R22, [R1+0x318] ;  /* 0x0003180001167983 */ /* 0x000ee20000300800 */
[----:B------:R-:W-:-:S05]  /*b40b0*/  IMAD.WIDE R32, R143, 0x4, R118 ;  /* 0x000000048f207825 */ /* 0x000fca00078e0276 */
[----:B--2---:R1:W-:Y:S01]  /*b40c0*/  @P1 STG.E desc[UR40][R32.64], R137 ;  /* 0x0000008920001986 */ /* 0x0043e2000c101928 */
[----:B------:R-:W-:Y:S01]  /*b40d0*/  LOP3.LUT P1, RZ, R21, 0x80000000, RZ, 0xc0, !PT ;  /* 0x8000000015ff7812 */ /* 0x000fe2000782c0ff */
[----:B-1----:R-:W-:Y:S01]  /*b40e0*/  IMAD.WIDE R32, R143, 0x4, R116 ;  /* 0x000000048f207825 */ /* 0x002fe200078e0274 */
[C---:B------:R-:W-:Y:S01]  /*b40f0*/  LOP3.LUT P2, RZ, R19.reuse, 0x2, RZ, 0xc0, !PT ;  /* 0x0000000213ff7812 */ /* 0x040fe2000784c0ff */
[----:B------:R-:W2:Y:S01]  /*b4100*/  LDL.LU R137, [R1+0x4344] ;  /* 0x0043440001897983 */ /* 0x000ea20000300800 */
[C---:B------:R-:W-:Y:S02]  /*b4110*/  LOP3.LUT P3, RZ, R19.reuse, 0x4, RZ, 0xc0, !PT ;  /* 0x0000000413ff7812 */ /* 0x040fe4000786c0ff */
[C---:B------:R-:W-:Y:S02]  /*b4120*/  LOP3.LUT P4, RZ, R19.reuse, 0x8, RZ, 0xc0, !PT ;  /* 0x0000000813ff7812 */ /* 0x040fe4000788c0ff */
[C---:B------:R-:W-:Y:S02]  /*b4130*/  LOP3.LUT P5, RZ, R19.reuse, 0x10, RZ, 0xc0, !PT ;  /* 0x0000001013ff7812 */ /* 0x040fe400078ac0ff */
[----:B------:R-:W-:-:S02]  /*b4140*/  LOP3.LUT P6, RZ, R19, 0x20, RZ, 0xc0, !PT ;  /* 0x0000002013ff7812 */ /* 0x000fc400078cc0ff */
[----:B------:R-:W-:Y:S01]  /*b4150*/  LOP3.LUT P0, RZ, R19, 0x40, RZ, 0xc0, !PT ;  /* 0x0000004013ff7812 */ /* 0x000fe2000780c0ff */
[----:B---3--:R1:W-:Y:S01]  /*b4160*/  @P1 STG.E desc[UR40][R32.64], R22 ;  /* 0x0000001620001986 */ /* 0x0083e2000c101928 */
        /* <DEDUP_REMOVED lines=10> */
[----:B------:R1:W-:Y:S02]  /*b4210*/  @P2 STG.E desc[UR40][R32.64], R34 ;  /* 0x0000002220002986 */ /* 0x0003e4000c101928 */
[----:B-1----:R-:W-:-:S05]  /*b4220*/  IMAD.WIDE R32, R141, 0x4, R122 ;  /* 0x000000048d207825 */ /* 0x002fca00078e027a */
[----:B------:R1:W-:Y:S02]  /*b4230*/  @P3 STG.E desc[UR40][R32.64], R35 ;  /* 0x0000002320003986 */ /* 0x0003e4000c101928 */
[C---:B-1----:R-:W-:Y:S02]  /*b4240*/  IMAD.WIDE R32, R141.reuse, 0x4, R120 ;  /* 0x000000048d207825 */ /* 0x042fe400078e0278 */
[----:B------:R-:W3:Y:S04]  /*b4250*/  LDL.LU R35, [R1+0x218] ;  /* 0x0002180001237983 */ /* 0x000ee80000300800 */
[----:B------:R1:W-:Y:S02]  /*b4260*/  @P4 STG.E desc[UR40][R32.64], R140 ;  /* 0x0000008c20004986 */ /* 0x0003e4000c101928 */
[----:B-1----:R-:W-:-:S05]  /*b4270*/  IMAD.WIDE R32, R141, 0x4, R118 ;  /* 0x000000048d207825 */ /* 0x002fca00078e0276 */
[----:B------:R1:W-:Y:S02]  /*b4280*/  @P5 STG.E desc[UR40][R32.64], R139 ;  /* 0x0000008b20005986 */ /* 0x0003e4000c101928 */
[----:B-1----:R-:W-:-:S05]  /*b4290*/  IMAD.WIDE R32, R141, 0x4, R116 ;  /* 0x000000048d207825 */ /* 0x002fca00078e0274 */
[----:B------:R1:W-:Y:S02]  /*b42a0*/  @P6 STG.E desc[UR40][R32.64], R138 ;  /* 0x0000008a20006986 */ /* 0x0003e4000c101928 */
[----:B-1----:R-:W-:-:S05]  /*b42b0*/  IMAD.WIDE R32, R141, 0x4, R114 ;  /* 0x000000048d207825 */ /* 0x002fca00078e0272 */
[----:B------:R1:W-:Y:S04]  /*b42c0*/  @P0 STG.E desc[UR40][R32.64], R23 ;  /* 0x0000001720000986 */ /* 0x0003e8000c101928 */
[----:B-1----:R-:W2:Y:S04]  /*b42d0*/  LDL.LU R23, [R1+0x148] ;  /* 0x0001480001177983 */ /* 0x002ea80000300800 */
[----:B------:R-:W4:Y:S04]  /*b42e0*/  LDL.LU R140, [R1+0x3fc] ;  /* 0x0003fc00018c7983 */ /* 0x000f280000300800 */
[----:B------:R-:W4:Y:S04]  /*b42f0*/  LDL.LU R139, [R1+0x33c] ;  /* 0x00033c00018b7983 */ /* 0x000f280000300800 */
[----:B------:R-:W4:Y:S01]  /*b4300*/  LDL.LU R138, [R1+0x32c] ;  /* 0x00032c00018a7983 */ /* 0x000f220000300800 */
[----:B------:R-:W-:-:S02]  /*b4310*/  LOP3.LUT P1, RZ, R19, 0x80000, RZ, 0xc0, !PT ;  /* 0x0008000013ff7812 */ /* 0x000fc4000782c0ff */
[----:B------:R-:W-:Y:S01]  /*b4320*/  LOP3.LUT R21, R21, 0xffefffff, RZ, 0xc0, !PT ;  /* 0xffefffff15157812 */ /* 0x000fe200078ec0ff */
[----:B------:R-:W4:Y:S04]  /*b4330*/  LDL.LU R22, [R1+0x31c] ;  /* 0x00031c0001167983 */ /* 0x000f280000300800 */
[----:B------:R-:W4:Y:S01]  /*b4340*/  LDL.LU R233, [R1+0x30c] ;  /* 0x00030c0001e97983 */ /* 0x000f220000300800 */
[C---:B------:R-:W-:Y:S02]  /*b4350*/  LOP3.LUT P4, RZ, R19.reuse, 0x80, RZ, 0xc0, !PT ;  /* 0x0000008013ff7812 */ /* 0x040fe4000788c0ff */
[----:B------:R-:W-:Y:S01]  /*b4360*/  LOP3.LUT P5, RZ, R19, 0x100, RZ, 0xc0, !PT ;  /* 0x0000010013ff7812 */ /* 0x000fe200078ac0ff */
[----:B------:R-:W4:Y:S02]  /*b4370*/  LDL.LU R232, [R1+0x2fc] ;  /* 0x0002fc0001e87983 */ /* 0x000f240000300800 */
[----:B------:R-:W-:-:S02]  /*b4380*/  @P1 LOP3.LUT R21, R21, 0x100000, RZ, 0xfc, !PT ;  /* 0x0010000015151812 */ /* 0x000fc400078efcff */
        /* <DEDUP_REMOVED lines=8> */
[----:B------:R-:W-:-:S10]  /*b4410*/  IMAD.WIDE R32, R141, 0x4, R112 ;  /* 0x000000048d207825 */ /* 0x000fd400078e0270 */
        /* <DEDUP_REMOVED lines=8> */
[----:B------:R-:W-:Y:S02]  /*b44a0*/  LOP3.LUT R21, R21, 0xfbffffff, RZ, 0xc0, !PT ;  /* 0xfbffffff15157812 */ /* 0x000fe400078ec0ff */
[----:B------:R-:W-:-:S09]  /*b44b0*/  LOP3.LUT P6, RZ, R19, 0x200, RZ, 0xc0, !PT ;  /* 0x0000020013ff7812 */ /* 0x000fd200078cc0ff */
[----:B------:R-:W-:Y:S02]  /*b44c0*/  @P1 LOP3.LUT R21, R21, 0x4000000, RZ, 0xfc, !PT ;  /* 0x0400000015151812 */ /* 0x000fe400078efcff */
[C---:B------:R-:W-:Y:S02]  /*b44d0*/  LOP3.LUT P1, RZ, R19.reuse, 0x1000, RZ, 0xc0, !PT ;  /* 0x0000100013ff7812 */ /* 0x040fe4000782c0ff */
[----:B------:R-:W-:Y:S02]  /*b44e0*/  LOP3.LUT P0, RZ, R19, 0x400, RZ, 0xc0, !PT ;  /* 0x0000040013ff7812 */ /* 0x000fe4000780c0ff */
[----:B------:R-:W-:-:S09]  /*b44f0*/  LOP3.LUT R21, R21, 0xf7ffffff, RZ, 0xc0, !PT ;  /* 0xf7ffffff15157812 */ /* 0x000fd200078ec0ff */
[----:B------:R-:W-:Y:S02]  /*b4500*/  @P1 LOP3.LUT R21, R21, 0x8000000, RZ, 0xfc, !PT ;  /* 0x0800000015151812 */ /* 0x000fe400078efcff */
[----:B------:R-:W-:Y:S01]  /*b4510*/  LOP3.LUT P1, RZ, R19, 0x800, RZ, 0xc0, !PT ;  /* 0x0000080013ff7812 */ /* 0x000fe2000782c0ff */
[----:B---3--:R1:W-:Y:S02]  /*b4520*/  @P4 STG.E desc[UR40][R32.64], R35 ;  /* 0x0000002320004986 */ /* 0x0083e4000c101928 */
[----:B-1----:R-:W-:-:S05]  /*b4530*/  IMAD.WIDE R32, R141, 0x4, R110 ;  /* 0x000000048d207825 */ /* 0x002fca00078e026e */
[----:B--2---:R1:W-:Y:S04]  /*b4540*/  @P5 STG.E desc[UR40][R32.64], R23 ;  /* 0x0000001720005986 */ /* 0x0043e8000c101928 */
[----:B-1----:R-:W2:Y:S04]  /*b4550*/  LDL.LU R23, [R1+0x2ec] ;  /* 0x0002ec0001177983 */ /* 0x002ea80000300800 */
[----:B------:R-:W3:Y:S04]  /*b4560*/  LDL.LU R142, [R1+0x2dc] ;  /* 0x0002dc00018e7983 */ /* 0x000ee80000300800 */
[----:B------:R-:W3:Y:S01]  /*b4570*/  LDL.LU R143, [R1+0x2cc] ;  /* 0x0002cc00018f7983 */ /* 0x000ee20000300800 */
[----:B------:R-:W-:-:S03]  /*b4580*/  IMAD.WIDE R32, R141, 0x4, R108 ;  /* 0x000000048d207825 */ /* 0x000fc600078e026c */
[----:B------:R-:W3:Y:S04]  /*b4590*/  LDL.LU R34, [R1+0x2bc] ;  /* 0x0002bc0001227983 */ /* 0x000ee80000300800 */
[----:B------:R1:W-:Y:S04]  /*b45a0*/  @P6 STG.E desc[UR40][R32.64], R234 ;  /* 0x000000ea20006986 */ /* 0x0003e8000c101928 */
[----:B------:R-:W3:Y:S04]  /*b45b0*/  LDL.LU R35, [R1+0x2ac] ;  /* 0x0002ac0001237983 */ /* 0x000ee80000300800 */
[----:B------:R-:W3:Y:S01]  /*b45c0*/  LDL.LU R141, [R1+0x29c] ;  /* 0x00029c00018d7983 */ /* 0x000ee20000300800 */
[----:B-1----:R-:W-:-:S05]  /*b45d0*/  IMAD.WIDE R32, R252, 0x4, R122 ;  /* 0x00000004fc207825 */ /* 0x002fca00078e027a */
[----:B----4-:R1:W-:Y:S02]  /*b45e0*/  @P0 STG.E desc[UR40][R32.64], R140 ;  /* 0x0000008c20000986 */ /* 0x0103e4000c101928 */
[C---:B-1----:R-:W-:Y:S02]  /*b45f0*/  IMAD.WIDE R32, R252.reuse, 0x4, R120 ;  /* 0x00000004fc207825 */ /* 0x042fe400078e0278 */
[----:B------:R-:W4:Y:S04]  /*b4600*/  LDL.LU R140, [R1+0x28c] ;  /* 0x00028c00018c7983 */ /* 0x000f280000300800 */
[----:B------:R1:W-:Y:S01]  /*b4610*/  @P1 STG.E desc[UR40][R32.64], R139 ;  /* 0x0000008b20001986 */ /* 0x0003e2000c101928 */
[----:B------:R-:W-:Y:S01]  /*b4620*/  LOP3.LUT P1, RZ, R21, 0x8000000, RZ, 0xc0, !PT ;  /* 0x0800000015ff7812 */ /* 0x000fe2000782c0ff */
[----:B-1----:R-:W-:-:S02]  /*b4630*/  IMAD.WIDE R32, R252, 0x4, R118 ;  /* 0x00000004fc207825 */ /* 0x002fc400078e0276 */
[----:B------:R-:W4:Y:S10]  /*b4640*/  LDL.LU R139, [R1+0x21c] ;  /* 0x00021c00018b7983 */ /* 0x000f340000300800 */
[----:B------:R1:W-:Y:S04]  /*b4650*/  @P1 STG.E desc[UR40][R32.64], R138 ;  /* 0x0000008a20001986 */ /* 0x0003e8000c101928 */
[----:B-1----:R-:W4:Y:S01]  /*b4660*/  LDL.LU R138, [R1+0x14c] ;  /* 0x00014c00018a7983 */ /* 0x002f220000300800 */
[----:B------:R-:W-:Y:S01]  /*b4670*/  LOP3.LUT P1, RZ, R21, 0x4000000, RZ, 0xc0, !PT ;  /* 0x0400000015ff7812 */ /* 0x000fe2000782c0ff */
[----:B------:R-:W-:-:S12]  /*b4680*/  IMAD.WIDE R32, R252, 0x4, R116 ;  /* 0x00000004fc207825 */ /* 0x000fd800078e0274 */
[----:B------:R1:W-:Y:S01]  /*b4690*/  @P1 STG.E desc[UR40][R32.64], R22 ;  /* 0x0000001620001986 */ /* 0x0003e2000c101928 */
[----:B------:R-:W-:Y:S01]  /*b46a0*/  LOP3.LUT P1, RZ, R21, 0x2000000, RZ, 0xc0, !PT ;  /* 0x0200000015ff7812 */ /* 0x000fe2000782c0ff */
[----:B-1----:R-:W-:-:S12]  /*b46b0*/  IMAD.WIDE R32, R252, 0x4, R114 ;  /* 0x00000004fc207825 */ /* 0x002fd800078e0272 */
[----:B------:R1:W-:Y:S01]  /*b46c0*/  @P1 STG.E desc[UR40][R32.64], R233 ;  /* 0x000000e920001986 */ /* 0x0003e2000c101928 */
[----:B------:R-:W-:Y:S01]  /*b46d0*/  LOP3.LUT P1, RZ, R21, 0x1000000, RZ, 0xc0, !PT ;  /* 0x0100000015ff7812 */ /* 0x000fe2000782c0ff */
[----:B-1----:R-:W-:-:S12]  /*b46e0*/  IMAD.WIDE R32, R252, 0x4, R112 ;  /* 0x00000004fc207825 */ /* 0x002fd800078e0270 */
[----:B------:R1:W-:Y:S01]  /*b46f0*/  @P1 STG.E desc[UR40][R32.64], R232 ;  /* 0x000000e820001986 */ /* 0x0003e2000c101928 */
[----:B------:R-:W-:Y:S01]  /*b4700*/  LOP3.LUT P1, RZ, R21, 0x800000, RZ, 0xc0, !PT ;  /* 0x0080000015ff7812 */ /* 0x000fe2000782c0ff */
[----:B-1----:R-:W-:Y:S01]  /*b4710*/  IMAD.WIDE R32, R252, 0x4, R110 ;  /* 0x00000004fc207825 */ /* 0x002fe200078e026e */
[C---:B------:R-:W-:Y:S02]  /*b4720*/  LOP3.LUT P2, RZ, R19.reuse, 0x100000, RZ, 0xc0, !PT ;  /* 0x0010000013ff7812 */ /* 0x040fe4000784c0ff */
[C---:B------:R-:W-:Y:S02]  /*b4730*/  LOP3.LUT P3, RZ, R19.reuse, 0x200000, RZ, 0xc0, !PT ;  /* 0x0020000013ff7812 */ /* 0x040fe4000786c0ff */
[C---:B------:R-:W-:Y:S02]  /*b4740*/  LOP3.LUT P4, RZ, R19.reuse, 0x400000, RZ, 0xc0, !PT ;  /* 0x0040000013ff7812 */ /* 0x040fe4000788c0ff */
[C---:B------:R-:W-:Y:S02]  /*b4750*/  LOP3.LUT P5, RZ, R19.reuse, 0x800000, RZ, 0xc0, !PT ;  /* 0x0080000013ff7812 */ /* 0x040fe400078ac0ff */
[----:B------:R-:W-:-:S02]  /*b4760*/  LOP3.LUT P6, RZ, R19, 0x1000000, RZ, 0xc0, !PT ;  /* 0x0100000013ff7812 */ /* 0x000fc400078cc0ff */
[----:B------:R-:W-:Y:S01]  /*b4770*/  LOP3.LUT P0, RZ, R19, 0x2000000, RZ, 0xc0, !PT ;  /* 0x0200000013ff7812 */ /* 0x000fe2000780c0ff */
[----:B--2---:R1:W-:Y:S01]  /*b4780*/  @P1 STG.E desc[UR40][R32.64], R23 ;  /* 0x0000001720001986 */ /* 0x0043e2000c101928 */
[----:B------:R-:W-:Y:S01]  /*b4790*/  LOP3.LUT P1, RZ, R21, 0x400000, RZ, 0xc0, !PT ;  /* 0x0040000015ff7812 */ /* 0x000fe2000782c0ff */
[----:B-1----:R-:W-:-:S12]  /*b47a0*/  IMAD.WIDE R32, R252, 0x4, R108 ;  /* 0x00000004fc207825 */ /* 0x002fd800078e026c */
[----:B---3--:R1:W-:Y:S01]  /*b47b0*/  @P1 STG.E desc[UR40][R32.64], R142 ;  /* 0x0000008e20001986 */ /* 0x0083e2000c101928 */
[----:B------:R-:W-:Y:S01]  /*b47c0*/  LOP3.LUT P1, RZ, R21, 0x200000, RZ, 0xc0, !PT ;  /* 0x0020000015ff7812 */ /* 0x000fe2000782c0ff */
[----:B------:R-:W-:-:S04]  /*b47d0*/  VIADD R23, R252, UR6 ;  /* 0x00000006fc177c36 */ /* 0x000fc80008000000 */
[----:B-1----:R-:W-:-:S08]  /*b47e0*/  IMAD.WIDE R32, R23, 0x4, R122 ;  /* 0x0000000417207825 */ /* 0x002fd000078e027a */
        /* <DEDUP_REMOVED lines=8> */
[----:B-1----:R-:W-:-:S05]  /*b4870*/  IMAD.WIDE R32, R23, 0x4, R114 ;  /* 0x0000000417207825 */ /* 0x002fca00078e0272 */
[----:B----4-:R1:W-:Y:S02]  /*b4880*/  @P4 STG.E desc[UR40][R32.64], R140 ;  /* 0x0000008c20004986 */ /* 0x0103e4000c101928 */
[----:B-1----:R-:W-:-:S05]  /*b4890*/  IMAD.WIDE R32, R23, 0x4, R112 ;  /* 0x0000000417207825 */ /* 0x002fca00078e0270 */
[----:B------:R1:W-:Y:S02]  /*b48a0*/  @P5 STG.E desc[UR40][R32.64], R139 ;  /* 0x0000008b20005986 */ /* 0x0003e4000c101928 */
[----:B-1----:R-:W-:-:S05]  /*b48b0*/  IMAD.WIDE R32, R23, 0x4, R110 ;  /* 0x0000000417207825 */ /* 0x002fca00078e026e */
[----:B------:R1:W-:Y:S04]  /*b48c0*/  @P6 STG.E desc[UR40][R32.64], R138 ;  /* 0x0000008a20006986 */ /* 0x0003e8000c101928 */
[----:B-1----:R-:W2:Y:S01]  /*b48d0*/  LDL.LU R138, [R1+0x4c0] ;  /* 0x0004c000018a7983 */ /* 0x002ea20000300800 */
[----:B------:R-:W-:-:S03]  /*b48e0*/  IMAD.WIDE R32, R23, 0x4, R108 ;  /* 0x0000000417207825 */ /* 0x000fc600078e026c */
[----:B------:R-:W3:Y:S04]  /*b48f0*/  LDL.LU R143, [R1+0x4b0] ;  /* 0x0004b000018f7983 */ /* 0x000ee80000300800 */
[----:B------:R-:W4:Y:S04]  /*b4900*/  LDL.LU R34, [R1+0x4a0] ;  /* 0x0004a00001227983 */ /* 0x000f280000300800 */
[----:B------:R-:W2:Y:S04]  /*b4910*/  LDL.LU R35, [R1+0x490] ;  /* 0x0004900001237983 */ /* 0x000ea80000300800 */
[----:B------:R-:W2:Y:S04]  /*b4920*/  LDL.LU R140, [R1+0x480] ;  /* 0x00048000018c7983 */ /* 0x000ea80000300800 */
[----:B------:R-:W2:Y:S04]  /*b4930*/  LDL.LU R139, [R1+0x470] ;  /* 0x00047000018b7983 */ /* 0x000ea80000300800 */
[----:B------:R-:W2:Y:S04]  /*b4940*/  LDL.LU R23, [R1+0x2048] ;  /* 0x0020480001177983 */ /* 0x000ea80000300800 */
[----:B------:R-:W2:Y:S04]  /*b4950*/  LDL.LU R141, [R1+0x204c] ;  /* 0x00204c00018d7983 */ /* 0x000ea80000300800 */
[----:B------:R1:W-:Y:S04]  /*b4960*/  @P0 STG.E desc[UR40][R32.64], R235 ;  /* 0x000000eb20000986 */ /* 0x0003e8000c101928 */
[----:B-1----:R-:W2:Y:S01]  /*b4970*/  LDL.LU R235, [R1+0x2044] ;  /* 0x0020440001eb7983 */ /* 0x002ea20000300800 */
[----:B------:R-:W-:-:S02]  /*b4980*/  LOP3.LUT P4, RZ, R19, 0x4000000, RZ, 0xc0, !PT ;  /* 0x0400000013ff7812 */ /* 0x000fc4000788c0ff */
        /* <DEDUP_REMOVED lines=14> */
[----:B------:R-:W-:Y:S01]  /*b4a70*/  @P1 LOP3.LUT R21, R21, 0x10000, RZ, 0xfc, !PT ;  /* 0x0001000015151812 */ /* 0x000fe200078efcff */
[----:B--2---:R-:W-:-:S05]  /*b4a80*/  IMAD.WIDE R32, R235, 0x4, R122 ;  /* 0x00000004eb207825 */ /* 0x004fca00078e027a */
[----:B------:R1:W-:Y:S04]  /*b4a90*/  @P4 STG.E desc[UR40][R32.64], R138 ;  /* 0x0000008a20004986 */ /* 0x0003e8000c101928 */
[----:B-1----:R-:W2:Y:S04]  /*b4aa0*/  LDL.LU R138, [R1+0x460] ;  /* 0x00046000018a7983 */ /* 0x002ea80000300800 */
[----:B------:R-:W2:Y:S04]  /*b4ab0*/  LDL.LU R252, [R1+0x450] ;  /* 0x0004500001fc7983 */ /* 0x000ea80000300800 */
[----:B------:R-:W2:Y:S01]  /*b4ac0*/  LDL.LU R234, [R1+0x440] ;  /* 0x0004400001ea7983 */ /* 0x000ea20000300800 */
[----:B------:R-:W-:-:S03]  /*b4ad0*/  LOP3.LUT P1, RZ, R20, 0x2, RZ, 0xc0, !PT ;  /* 0x0000000214ff7812 */ /* 0x000fc6000782c0ff */
[----:B------:R-:W2:Y:S01]  /*b4ae0*/  LDL.LU R22, [R1+0x430] ;  /* 0x0004300001167983 */ /* 0x000ea20000300800 */
[----:B------:R-:W-:-:S03]  /*b4af0*/  LOP3.LUT R21, R21, 0xfffdffff, RZ, 0xc0, !PT ;  /* 0xfffdffff15157812 */ /* 0x000fc600078ec0ff */
[----:B------:R-:W2:Y:S01]  /*b4b00*/  LDL.LU R233, [R1+0x420] ;  /* 0x0004200001e97983 */ /* 0x000ea20000300800 */
[C---:B------:R-:W-:Y:S02]  /*b4b10*/  LOP3.LUT P5, RZ, R19.reuse, 0x8000000, RZ, 0xc0, !PT ;  /* 0x0800000013ff7812 */ /* 0x040fe400078ac0ff */
[----:B------:R-:W-:Y:S01]  /*b4b20*/  LOP3.LUT P6, RZ, R19, 0x10000000, RZ, 0xc0, !PT ;  /* 0x1000000013ff7812 */ /* 0x000fe200078cc0ff */
[----:B------:R-:W-:Y:S01]  /*b4b30*/  IMAD.WIDE R32, R235, 0x4, R120 ;  /* 0x00000004eb207825 */ /* 0x000fe200078e0278 */
[----:B------:R-:W2:Y:S01]  /*b4b40*/  LDL.LU R232, [R1+0x410] ;  /* 0x0004100001e87983 */ /* 0x000ea20000300800 */
[----:B------:R-:W-:Y:S02]  /*b4b50*/  @P1 LOP3.LUT R21, R21, 0x20000, RZ, 0xfc, !PT ;  /* 0x0002000015151812 */ /* 0x000fe400078efcff */
[----:B------:R-:W-:Y:S01]  /*b4b60*/  LOP3.LUT P1, RZ, R20, 0x1, RZ, 0xc0, !PT ;  /* 0x0000000114ff7812 */ /* 0x000fe2000782c0ff */
[----:B------:R-:W2:Y:S01]  /*b4b70*/  LDL.LU R142, [R1+0x400] ;  /* 0x00040000018e7983 */ /* 0x000ea20000300800 */
[----:B------:R-:W-:-:S02]  /*b4b80*/  LOP3.LUT R21, R21, 0xfffbffff, RZ, 0xc0, !PT ;  /* 0xfffbffff15157812 */ /* 0x000fc400078ec0ff */
[----:B------:R-:W-:-:S09]  /*b4b90*/  LOP3.LUT P0, RZ, R19, 0x20000000, RZ, 0xc0, !PT ;  /* 0x2000000013ff7812 */ /* 0x000fd2000780c0ff */
[----:B------:R-:W-:Y:S02]  /*b4ba0*/  @P1 LOP3.LUT R21, R21, 0x40000, RZ, 0xfc, !PT ;  /* 0x0004000015151812 */ /* 0x000fe400078efcff */
[----:B------:R-:W-:Y:S01]  /*b4bb0*/  LOP3.LUT P1, RZ, R19, 0x80000000, RZ, 0xc0, !PT ;  /* 0x8000000013ff7812 */ /* 0x000fe2000782c0ff */
[----:B---3--:R1:W-:Y:S01]  /*b4bc0*/  @P5 STG.E desc[UR40][R32.64], R143 ;  /* 0x0000008f20005986 */ /* 0x0083e2000c101928 */
[----:B------:R-:W-:Y:S01]  /*b4bd0*/  LOP3.LUT R21, R21, 0xfff7ffff, RZ, 0xc0, !PT ;  /* 0xfff7ffff15157812 */ /* 0x000fe200078ec0ff */
[----:B-1----:R-:W-:-:S10]  /*b4be0*/  IMAD.WIDE R32, R235, 0x4, R118 ;  /* 0x00000004eb207825 */ /* 0x002fd400078e0276 */
[----:B------:R-:W-:Y:S01]  /*b4bf0*/  @P1 LOP3.LUT R21, R21, 0x80000, RZ, 0xfc, !PT ;  /* 0x0008000015151812 */ /* 0x000fe200078efcff */
[----:B------:R-:W3:Y:S01]  /*b4c00*/  LDL.LU R143, [R1+0x3e0] ;  /* 0x0003e000018f7983 */ /* 0x000ee20000300800 */
[----:B------:R-:W-:-:S03]  /*b4c10*/  LOP3.LUT P1, RZ, R19, 0x40000000, RZ, 0xc0, !PT ;  /* 0x4000000013ff7812 */ /* 0x000fc6000782c0ff */
[----:B----4-:R1:W-:Y:S02]  /*b4c20*/  @P6 STG.E desc[UR40][R32.64], R34 ;  /* 0x0000002220006986 */ /* 0x0103e4000c101928 */
[C---:B-1----:R-:W-:Y:S02]  /*b4c30*/  IMAD.WIDE R32, R235.reuse, 0x4, R116 ;  /* 0x00000004eb207825 */ /* 0x042fe400078e0274 */
[----:B------:R-:W4:Y:S04]  /*b4c40*/  LDL.LU R34, [R1+0x200] ;  /* 0x0002000001227983 */ /* 0x000f280000300800 */
[----:B------:R1:W-:Y:S02]  /*b4c50*/  @P0 STG.E desc[UR40][R32.64], R35 ;  /* 0x0000002320000986 */ /* 0x0003e4000c101928 */
[----:B-1----:R-:W-:-:S02]  /*b4c60*/  IMAD.WIDE R32, R235, 0x4, R114 ;  /* 0x00000004eb207825 */ /* 0x002fc400078e0272 */
[----:B------:R-:W3:Y:S04]  /*b4c70*/  LDL.LU R35, [R1+0x180] ;  /* 0x0001800001237983 */ /* 0x000ee80000300800 */
[----:B------:R1:W-:Y:S01]  /*b4c80*/  @P1 STG.E desc[UR40][R32.64], R140 ;  /* 0x0000008c20001986 */ /* 0x0003e2000c101928 */
[----:B------:R-:W-:Y:S01]  /*b4c90*/  LOP3.LUT P1, RZ, R21, 0x80000, RZ, 0xc0, !PT ;  /* 0x0008000015ff7812 */ /* 0x000fe2000782c0ff */
[----:B-1----:R-:W-:Y:S02]  /*b4ca0*/  IMAD.WIDE R32, R235, 0x4, R112 ;  /* 0x00000004eb207825 */ /* 0x002fe400078e0270 */
[----:B------:R-:W3:Y:S10]  /*b4cb0*/  LDL.LU R140, [R1+0x4c4] ;  /* 0x0004c400018c7983 */ /* 0x000ef40000300800 */
[----:B------:R1:W-:Y:S01]  /*b4cc0*/  @P1 STG.E desc[UR40][R32.64], R139 ;  /* 0x0000008b20001986 */ /* 0x0003e2000c101928 */
[----:B------:R-:W-:-:S03]  /*b4cd0*/  LOP3.LUT P1, RZ, R21, 0x40000, RZ, 0xc0, !PT ;  /* 0x0004000015ff7812 */ /* 0x000fc6000782c0ff */
[----:B-1----:R-:W3:Y:S01]  /*b4ce0*/  LDL.LU R139, [R1+0x4b4] ;  /* 0x0004b400018b7983 */ /* 0x002ee20000300800 */
[----:B------:R-:W-:-:S09]  /*b4cf0*/  IMAD.WIDE R32, R235, 0x4, R110 ;  /* 0x00000004eb207825 */ /* 0x000fd200078e026e */
[----:B--2---:R1:W-:Y:S04]  /*b4d00*/  @P1 STG.E desc[UR40][R32.64], R138 ;  /* 0x0000008a20001986 */ /* 0x0043e8000c101928 */
[----:B-1----:R-:W2:Y:S01]  /*b4d10*/  LDL.LU R138, [R1+0x4a4] ;  /* 0x0004a400018a7983 */ /* 0x002ea20000300800 */
        /* <DEDUP_REMOVED lines=15> */
[----:B------:R-:W-:Y:S02]  /*b4e10*/  LOP3.LUT P1, RZ, R21, 0x1000, RZ, 0xc0, !PT ;  /* 0x0000100015ff7812 */ /* 0x000fe4000782c0ff */
[C---:B------:R-:W-:Y:S02]  /*b4e20*/  LOP3.LUT P2, RZ, R20.reuse, 0x80, RZ, 0xc0, !PT ;  /* 0x0000008014ff7812 */ /* 0x040fe4000784c0ff */
[----:B------:R-:W-:Y:S01]  /*b4e30*/  LOP3.LUT P3, RZ, R20, 0x100, RZ, 0xc0, !PT ;  /* 0x0000010014ff7812 */ /* 0x000fe2000786c0ff */
[----:B-1----:R-:W-:-:S08]  /*b4e40*/  IMAD.WIDE R32, R23, 0x4, R114 ;  /* 0x0000000417207825 */ /* 0x002fd000078e0272 */
[----:B------:R1:W-:Y:S01]  /*b4e50*/  @P1 STG.E desc[UR40][R32.64], R142 ;  /* 0x0000008e20001986 */ /* 0x0003e2000c101928 */
[----:B------:R-:W-:Y:S01]  /*b4e60*/  LOP3.LUT P4, RZ, R20, 0x200, RZ, 0xc0, !PT ;  /* 0x0000020014ff7812 */ /* 0x000fe2000788c0ff */
[----:B-1----:R-:W-:-:S05]  /*b4e70*/  IMAD.WIDE R32, R23, 0x4, R112 ;  /* 0x0000000417207825 */ /* 0x002fca00078e0270 */
[----:B---3--:R1:W-:Y:S01]  /*b4e80*/  @P2 STG.E desc[UR40][R32.64], R143 ;  /* 0x0000008f20002986 */ /* 0x0083e2000c101928 */
[----:B------:R-:W-:Y:S01]  /*b4e90*/  LOP3.LUT P5, RZ, R20, 0x400, RZ, 0xc0, !PT ;  /* 0x0000040014ff7812 */ /* 0x000fe200078ac0ff */
[----:B-1----:R-:W-:-:S05]  /*b4ea0*/  IMAD.WIDE R32, R23, 0x4, R110 ;  /* 0x0000000417207825 */ /* 0x002fca00078e026e */
[----:B----4-:R1:W-:Y:S01]  /*b4eb0*/  @P3 STG.E desc[UR40][R32.64], R34 ;  /* 0x0000002220003986 */ /* 0x0103e2000c101928 */
[C---:B------:R-:W-:Y:S01]  /*b4ec0*/  LOP3.LUT P6, RZ, R20.reuse, 0x800, RZ, 0xc0, !PT ;  /* 0x0000080014ff7812 */ /* 0x040fe200078cc0ff */
[----:B-1----:R-:W-:Y:S01]  /*b4ed0*/  IMAD.WIDE R32, R23, 0x4, R108 ;  /* 0x0000000417207825 */ /* 0x002fe200078e026c */
[----:B------:R-:W-:Y:S01]  /*b4ee0*/  LOP3.LUT P0, RZ, R20, 0x1000, RZ, 0xc0, !PT ;  /* 0x0000100014ff7812 */ /* 0x000fe2000780c0ff */
[----:B------:R-:W3:Y:S04]  /*b4ef0*/  LDL.LU R23, [R1+0x2054] ;  /* 0x0020540001177983 */ /* 0x000ee80000300800 */
[----:B------:R1:W-:Y:S02]  /*b4f00*/  @P4 STG.E desc[UR40][R32.64], R35 ;  /* 0x0000002320004986 */ /* 0x0003e4000c101928 */
[----:B-1----:R-:W-:-:S05]  /*b4f10*/  IMAD.WIDE R32, R141, 0x4, R122 ;  /* 0x000000048d207825 */ /* 0x002fca00078e027a */
[----:B------:R1:W-:Y:S02]  /*b4f20*/  @P5 STG.E desc[UR40][R32.64], R140 ;  /* 0x0000008c20005986 */ /* 0x0003e4000c101928 */
[----:B-1----:R-:W-:-:S05]  /*b4f30*/  IMAD.WIDE R32, R141, 0x4, R120 ;  /* 0x000000048d207825 */ /* 0x002fca00078e0278 */
[----:B------:R1:W-:Y:S02]  /*b4f40*/  @P6 STG.E desc[UR40][R32.64], R139 ;  /* 0x0000008b20006986 */ /* 0x0003e4000c101928 */
[----:B-1----:R-:W-:-:S05]  /*b4f50*/  IMAD.WIDE R32, R141, 0x4, R118 ;  /* 0x000000048d207825 */ /* 0x002fca00078e0276 */
[----:B--2---:R1:W-:Y:S04]  /*b4f60*/  @P0 STG.E desc[UR40][R32.64], R138 ;  /* 0x0000008a20000986 */ /* 0x0043e8000c101928 */
[----:B-1----:R-:W2:Y:S04]  /*b4f70*/  LDL.LU R138, [R1+0x494] ;  /* 0x00049400018a7983 */ /* 0x002ea80000300800 */
[----:B------:R-:W4:Y:S04]  /*b4f80*/  LDL.LU R143, [R1+0x484] ;  /* 0x00048400018f7983 */ /* 0x000f280000300800 */
[----:B------:R-:W3:Y:S04]  /*b4f90*/  LDL.LU R34, [R1+0x474] ;  /* 0x0004740001227983 */ /* 0x000ee80000300800 */
[----:B------:R-:W3:Y:S04]  /*b4fa0*/  LDL.LU R35, [R1+0x464] ;  /* 0x0004640001237983 */ /* 0x000ee80000300800 */
[----:B------:R-:W3:Y:S04]  /*b4fb0*/  LDL.LU R140, [R1+0x454] ;  /* 0x00045400018c7983 */ /* 0x000ee80000300800 */
[----:B------:R-:W3:Y:S04]  /*b4fc0*/  LDL.LU R139, [R1+0x444] ;  /* 0x00044400018b7983 */ /* 0x000ee80000300800 */
[----:B------:R-:W3:Y:S01]  /*b4fd0*/  LDL.LU R142, [R1+0x2050] ;  /* 0x00205000018e7983 */ /* 0x000ee20000300800 */
[C---:B------:R-:W-:Y:S01]  /*b4fe0*/  LOP3.LUT P4, RZ, R20.reuse, 0x2000, RZ, 0xc0, !PT ;  /* 0x0000200014ff7812 */ /* 0x040fe2000788c0ff */
        /* <DEDUP_REMOVED lines=13> */
[----:B------:R-:W-:Y:S01]  /*b50c0*/  LOP3.LUT P1, RZ, R20, 0x200000, RZ, 0xc0, !PT ;  /* 0x0020000014ff7812 */ /* 0x000fe2000782c0ff */
[----:B--2---:R1:W-:Y:S04]  /*b50d0*/  @P4 STG.E desc[UR40][R32.64], R138 ;  /* 0x0000008a20004986 */ /* 0x0043e8000c101928 */
[----:B-1----:R-:W2:Y:S04]  /*b50e0*/  LDL.LU R138, [R1+0x434] ;  /* 0x00043400018a7983 */ /* 0x002ea80000300800 */
[----:B------:R-:W2:Y:S01]  /*b50f0*/  LDL.LU R252, [R1+0x424] ;  /* 0x0004240001fc7983 */ /* 0x000ea20000300800 */
[----:B------:R-:W-:-:S03]  /*b5100*/  LOP3.LUT R21, R21, 0xfffffeff, RZ, 0xc0, !PT ;  /* 0xfffffeff15157812 */ /* 0x000fc600078ec0ff */
[----:B------:R-:W2:Y:S01]  /*b5110*/  LDL.LU R234, [R1+0x414] ;  /* 0x0004140001ea7983 */ /* 0x000ea20000300800 */
[----:B------:R-:W-:Y:S02]  /*b5120*/  @P1 LOP3.LUT R21, R21, 0x100, RZ, 0xfc, !PT ;  /* 0x0000010015151812 */ /* 0x000fe400078efcff */
[----:B------:R-:W-:Y:S01]  /*b5130*/  LOP3.LUT P1, RZ, R20, 0x100000, RZ, 0xc0, !PT ;  /* 0x0010000014ff7812 */ /* 0x000fe2000782c0ff */
[----:B------:R-:W2:Y:S01]  /*b5140*/  LDL.LU R22, [R1+0x404] ;  /* 0x0004040001167983 */ /* 0x000ea20000300800 */
[----:B------:R-:W-:-:S03]  /*b5150*/  LOP3.LUT R21, R21, 0xfffffdff, RZ, 0xc0, !PT ;  /* 0xfffffdff15157812 */ /* 0x000fc600078ec0ff */
[----:B------:R-:W2:Y:S01]  /*b5160*/  LDL.LU R233, [R1+0x3e4] ;  /* 0x0003e40001e97983 */ /* 0x000ea20000300800 */
[C---:B------:R-:W-:Y:S02]  /*b5170*/  LOP3.LUT P5, RZ, R20.reuse, 0x4000, RZ, 0xc0, !PT ;  /* 0x0000400014ff7812 */ /* 0x040fe400078ac0ff */
[C---:B------:R-:W-:Y:S01]  /*b5180*/  LOP3.LUT P6, RZ, R20.reuse, 0x8000, RZ, 0xc0, !PT ;  /* 0x0000800014ff7812 */ /* 0x040fe200078cc0ff */
[----:B------:R-:W-:Y:S01]  /*b5190*/  IMAD.WIDE R32, R141, 0x4, R114 ;  /* 0x000000048d207825 */ /* 0x000fe200078e0272 */
[----:B------:R-:W2:Y:S03]  /*b51a0*/  LDL.LU R232, [R1+0x204] ;  /* 0x0002040001e87983 */ /* 0x000ea60000300800 */
[----:B------:R-:W-:Y:S02]  /*b51b0*/  @P1 LOP3.LUT R21, R21, 0x200, RZ, 0xfc, !PT ;  /* 0x0000020015151812 */ /* 0x000fe400078efcff */
[----:B------:R-:W-:-:S02]  /*b51c0*/  LOP3.LUT P1, RZ, R20, 0x80000, RZ, 0xc0, !PT ;  /* 0x0008000014ff7812 */ /* 0x000fc4000782c0ff */
[----:B------:R-:W-:Y:S02]  /*b51d0*/  LOP3.LUT R21, R21, 0xfffffbff, RZ, 0xc0, !PT ;  /* 0xfffffbff15157812 */ /* 0x000fe400078ec0ff */
[----:B------:R-:W-:-:S09]  /*b51e0*/  LOP3.LUT P0, RZ, R20, 0x10000, RZ, 0xc0, !PT ;  /* 0x0001000014ff7812 */ /* 0x000fd2000780c0ff */
[----:B------:R-:W-:Y:S02]  /*b51f0*/  @P1 LOP3.LUT R21, R21, 0x400, RZ, 0xfc, !PT ;  /* 0x0000040015151812 */ /* 0x000fe400078efcff */
[----:B------:R-:W-:Y:S01]  /*b5200*/  LOP3.LUT P1, RZ, R20, 0x40000, RZ, 0xc0, !PT ;  /* 0x0004000014ff7812 */ /* 0x000fe2000782c0ff */
[----:B----4-:R1:W-:Y:S01]  /*b5210*/  @P5 STG.E desc[UR40][R32.64], R143 ;  /* 0x0000008f20005986 */ /* 0x0103e2000c101928 */
[----:B------:R-:W-:Y:S01]  /*b5220*/  LOP3.LUT R21, R21, 0xfffff7ff, RZ, 0xc0, !PT ;  /* 0xfffff7ff15157812 */ /* 0x000fe200078ec0ff */
[----:B-1----:R-:W-:-:S10]  /*b5230*/  IMAD.WIDE R32, R141, 0x4, R112 ;  /* 0x000000048d207825 */ /* 0x002fd400078e0270 */
[----:B------:R-:W-:Y:S01]  /*b5240*/  @P1 LOP3.LUT R21, R21, 0x800, RZ, 0xfc, !PT ;  /* 0x0000080015151812 */ /* 0x000fe200078efcff */
[----:B------:R-:W4:Y:S01]  /*b5250*/  LDL.LU R143, [R1+0x184] ;  /* 0x00018400018f7983 */ /* 0x000f220000300800 */
[----:B------:R-:W-:-:S03]  /*b5260*/  LOP3.LUT P1, RZ, R20, 0x20000, RZ, 0xc0, !PT ;  /* 0x0002000014ff7812 */ /* 0x000fc6000782c0ff */
[----:B---3--:R1:W-:Y:S02]  /*b5270*/  @P6 STG.E desc[UR40][R32.64], R34 ;  /* 0x0000002220006986 */ /* 0x0083e4000c101928 */
[C---:B-1----:R-:W-:Y:S02]  /*b5280*/  IMAD.WIDE R32, R141.reuse, 0x4, R110 ;  /* 0x000000048d207825 */ /* 0x042fe400078e026e */
[----:B------:R-:W3:Y:S04]  /*b5290*/  LDL.LU R34, [R1+0x4c8] ;  /* 0x0004c80001227983 */ /* 0x000ee80000300800 */
[----:B------:R1:W-:Y:S02]  /*b52a0*/  @P0 STG.E desc[UR40][R32.64], R35 ;  /* 0x0000002320000986 */ /* 0x0003e4000c101928 */
[----:B-1----:R-:W-:-:S02]  /*b52b0*/  IMAD.WIDE R32, R141, 0x4, R108 ;  /* 0x000000048d207825 */ /* 0x002fc400078e026c */
[----:B------:R-:W3:Y:S04]  /*b52c0*/  LDL.LU R35, [R1+0x4b8] ;  /* 0x0004b80001237983 */ /* 0x000ee80000300800 */
[----:B------:R1:W-:Y:S01]  /*b52d0*/  @P1 STG.E desc[UR40][R32.64], R140 ;  /* 0x0000008c20001986 */ /* 0x0003e2000c101928 */
[----:B------:R-:W-:-:S03]  /*b52e0*/  LOP3.LUT P1, RZ, R21, 0x800, RZ, 0xc0, !PT ;  /* 0x0000080015ff7812 */ /* 0x000fc6000782c0ff */
[----:B------:R-:W3:Y:S01]  /*b52f0*/  LDL.LU R141, [R1+0x4a8] ;  /* 0x0004a800018d7983 */ /* 0x000ee20000300800 */
[----:B-1----:R-:W-:-:S03]  /*b5300*/  IMAD.WIDE R32, R142, 0x4, R122 ;  /* 0x000000048e207825 */ /* 0x002fc600078e027a */
[----:B------:R-:W3:Y:S06]  /*b5310*/  LDL.LU R140, [R1+0x498] ;  /* 0x00049800018c7983 */ /* 0x000eec0000300800 */
        /* <DEDUP_REMOVED lines=25> */
[----:B----4-:R1:W-:Y:S01]  /*b54b0*/  @P1 STG.E desc[UR40][R32.64], R143 ;  /* 0x0000008f20001986 */ /* 0x0103e2000c101928 */
[----:B------:R-:W-:Y:S01]  /*b54c0*/  LOP3.LUT P4, RZ, R20, 0x10000000, RZ, 0xc0, !PT ;  /* 0x1000000014ff7812 */ /* 0x000fe2000788c0ff */
[----:B-1----:R-:W-:-:S05]  /*b54d0*/  IMAD.WIDE R32, R23, 0x4, R122 ;  /* 0x0000000417207825 */ /* 0x002fca00078e027a */
[----:B---3--:R1:W-:Y:S01]  /*b54e0*/  @P2 STG.E desc[UR40][R32.64], R34 ;  /* 0x0000002220002986 */ /* 0x0083e2000c101928 */
[----:B------:R-:W-:Y:S01]  /*b54f0*/  LOP3.LUT P5, RZ, R20, 0x20000000, RZ, 0xc0, !PT ;  /* 0x2000000014ff7812 */ /* 0x000fe200078ac0ff */
[----:B-1----:R-:W-:-:S05]  /*b5500*/  IMAD.WIDE R32, R23, 0x4, R120 ;  /* 0x0000000417207825 */ /* 0x002fca00078e0278 */
[----:B------:R1:W-:Y:S01]  /*b5510*/  @P3 STG.E desc[UR40][R32.64], R35 ;  /* 0x0000002320003986 */ /* 0x0003e2000c101928 */
[----:B------:R-:W-:Y:S01]  /*b5520*/  LOP3.LUT P6, RZ, R20, 0x40000000, RZ, 0xc0, !PT ;  /* 0x4000000014ff7812 */ /* 0x000fe200078cc0ff */
[----:B-1----:R-:W-:-:S05]  /*b5530*/  IMAD.WIDE R32, R23, 0x4, R118 ;  /* 0x0000000417207825 */ /* 0x002fca00078e0276 */
[----:B------:R1:W-:Y:S01]  /*b5540*/  @P4 STG.E desc[UR40][R32.64], R141 ;  /* 0x0000008d20004986 */ /* 0x0003e2000c101928 */
[----:B------:R-:W-:Y:S01]  /*b5550*/  LOP3.LUT P0, RZ, R20, 0x80000000, RZ, 0xc0, !PT ;  /* 0x8000000014ff7812 */ /* 0x000fe2000780c0ff */
[----:B-1----:R-:W-:-:S05]  /*b5560*/  IMAD.WIDE R32, R23, 0x4, R116 ;  /* 0x0000000417207825 */ /* 0x002fca00078e0274 */
[----:B------:R1:W-:Y:S02]  /*b5570*/  @P5 STG.E desc[UR40][R32.64], R140 ;  /* 0x0000008c20005986 */ /* 0x0003e4000c101928 */
[----:B-1----:R-:W-:-:S05]  /*b5580*/  IMAD.WIDE R32, R23, 0x4, R114 ;  /* 0x0000000417207825 */ /* 0x002fca00078e0272 */
[----:B------:R1:W-:Y:S02]  /*b5590*/  @P6 STG.E desc[UR40][R32.64], R139 ;  /* 0x0000008b20006986 */ /* 0x0003e4000c101928 */
[----:B-1----:R-:W-:-:S05]  /*b55a0*/  IMAD.WIDE R32, R23, 0x4, R112 ;  /* 0x0000000417207825 */ /* 0x002fca00078e0270 */
[----:B--2---:R1:W-:Y:S04]  /*b55b0*/  @P0 STG.E desc[UR40][R32.64], R138 ;  /* 0x0000008a20000986 */ /* 0x0043e8000c101928 */
[----:B-1----:R-:W2:Y:S04]  /*b55c0*/  LDL.LU R138, [R1+0x468] ;  /* 0x00046800018a7983 */ /* 0x002ea80000300800 */
[----:B------:R-:W3:Y:S04]  /*b55d0*/  LDL.LU R142, [R1+0x458] ;  /* 0x00045800018e7983 */ /* 0x000ee80000300800 */
[----:B------:R-:W4:Y:S04]  /*b55e0*/  LDL.LU R143, [R1+0x448] ;  /* 0x00044800018f7983 */ /* 0x000f280000300800 */
[----:B------:R-:W3:Y:S04]  /*b55f0*/  LDL.LU R34, [R1+0x438] ;  /* 0x0004380001227983 */ /* 0x000ee80000300800 */
[----:B------:R-:W3:Y:S04]  /*b5600*/  LDL.LU R35, [R1+0x428] ;  /* 0x0004280001237983 */ /* 0x000ee80000300800 */
[----:B------:R-:W3:Y:S04]  /*b5610*/  LDL.LU R139, [R1+0x418] ;  /* 0x00041800018b7983 */ /* 0x000ee80000300800 */
[----:B------:R-:W3:Y:S01]  /*b5620*/  LDL.LU R252, [R1+0x2058] ;  /* 0x0020580001fc7983 */ /* 0x000ee20000300800 */
        /* <DEDUP_REMOVED lines=16> */
[----:B-1----:R-:W2:Y:S01]  /*b5730*/  LDL.LU R138, [R1+0x408] ;  /* 0x00040800018a7983 */ /* 0x002ea20000300800 */
[----:B------:R-:W-:-:S03]  /*b5740*/  IMAD.WIDE R32, R23, 0x4, R108 ;  /* 0x0000000417207825 */ /* 0x000fc600078e026c */
[----:B------:R-:W2:Y:S04]  /*b5750*/  LDL.LU R23, [R1+0x3e8] ;  /* 0x0003e80001177983 */ /* 0x000ea80000300800 */
[----:B------:R-:W2:Y:S04]  /*b5760*/  LDL.LU R141, [R1+0x205c] ;  /* 0x00205c00018d7983 */ /* 0x000ea80000300800 */
        /* <DEDUP_REMOVED lines=9> */
[----:B------:R-:W-:Y:S01]  /*b5800*/  LOP3.LUT P6, RZ, R17, 0x4, RZ, 0xc0, !PT ;  /* 0x0000000411ff7812 */ /* 0x000fe200078cc0ff */
[----:B------:R-:W2:Y:S04]  /*b5810*/  LDL.LU R233, [R1+0x4bc] ;  /* 0x0004bc0001e97983 */ /* 0x000ea80000300800 */
[----:B------:R-:W-:Y:S01]  /*b5820*/  @P1 LOP3.LUT R21, R21, 0x2, RZ, 0xfc, !PT ;  /* 0x0000000215151812 */ /* 0x000fe200078efcff */
[----:B------:R-:W2:Y:S01]  /*b5830*/  LDL.LU R232, [R1+0x4ac] ;  /* 0x0004ac0001e87983 */ /* 0x000ea20000300800 */
[----:B------:R-:W-:-:S02]  /*b5840*/  LOP3.LUT P1, RZ, R17, 0x40, RZ, 0xc0, !PT ;  /* 0x0000004011ff7812 */ /* 0x000fc4000782c0ff */
[----:B------:R-:W-:Y:S02]  /*b5850*/  LOP3.LUT R21, R21, 0xfffffffb, RZ, 0xc0, !PT ;  /* 0xfffffffb15157812 */ /* 0x000fe400078ec0ff */
        /* <DEDUP_REMOVED lines=16> */
[C---:B------:R-:W-:Y:S01]  /*b5960*/  LOP3.LUT P1, RZ, R21.reuse, 0x8, RZ, 0xc0, !PT ;  /* 0x0000000815ff7812 */ /* 0x040fe2000782c0ff */
[----:B-1----:R-:W-:Y:S02]  /*b5970*/  IMAD.WIDE R32, R252, 0x4, R116 ;  /* 0x00000004fc207825 */ /* 0x002fe400078e0274 */
[----:B------:R-:W3:Y:S10]  /*b5980*/  LDL.LU R35, [R1+0x46c] ;  /* 0x00046c0001237983 */ /* 0x000ef40000300800 */
[----:B------:R1:W-:Y:S01]  /*b5990*/  @P1 STG.E desc[UR40][R32.64], R139 ;  /* 0x0000008b20001986 */ /* 0x0003e2000c101928 */
[----:B------:R-:W-:-:S03]  /*b59a0*/  LOP3.LUT P1, RZ, R21, 0x4, RZ, 0xc0, !PT ;  /* 0x0000000415ff7812 */ /* 0x000fc6000782c0ff */
[----:B-1----:R-:W4:Y:S01]  /*b59b0*/  LDL.LU R139, [R1+0x45c] ;  /* 0x00045c00018b7983 */ /* 0x002f220000300800 */
[----:B------:R-:W-:-:S09]  /*b59c0*/  IMAD.WIDE R32, R252, 0x4, R114 ;  /* 0x00000004fc207825 */ /* 0x000fd200078e0272 */
[----:B--2---:R1:W-:Y:S04]  /*b59d0*/  @P1 STG.E desc[UR40][R32.64], R138 ;  /* 0x0000008a20001986 */ /* 0x0043e8000c101928 */
[----:B-1----:R-:W2:Y:S01]  /*b59e0*/  LDL.LU R138, [R1+0x44c] ;  /* 0x00044c00018a7983 */ /* 0x002ea20000300800 */
[----:B------:R-:W-:Y:S01]  /*b59f0*/  LOP3.LUT P1, RZ, R21, 0x2, RZ, 0xc0, !PT ;  /* 0x0000000215ff7812 */ /* 0x000fe2000782c0ff */
[----:B------:R-:W-:-:S12]  /*b5a00*/  IMAD.WIDE R32, R252, 0x4, R112 ;  /* 0x00000004fc207825 */ /* 0x000fd800078e0270 */
[----:B------:R1:W-:Y:S01]  /*b5a10*/  @P1 STG.E desc[UR40][R32.64], R23 ;  /* 0x0000001720001986 */ /* 0x0003e2000c101928 */
[----:B------:R-:W-:Y:S01]  /*b5a20*/  LOP3.LUT P1, RZ, R21, 0x1, RZ, 0xc0, !PT ;  /* 0x0000000115ff7812 */ /* 0x000fe2000782c0ff */
[----:B-1----:R-:W-:Y:S01]  /*b5a30*/  IMAD.WIDE R32, R252, 0x4, R110 ;  /* 0x00000004fc207825 */ /* 0x002fe200078e026e */
[----:B------:R-:W-:Y:S01]  /*b5a40*/  LOP3.LUT P2, RZ, R17, 0x2000, RZ, 0xc0, !PT ;  /* 0x0000200011ff7812 */ /* 0x000fe2000784c0ff */
[----:B------:R-:W2:Y:S10]  /*b5a50*/  LDL.LU R23, [R1+0x4340] ;  /* 0x0043400001177983 */ /* 0x000eb40000300800 */
        /* <DEDUP_REMOVED lines=11> */
[----:B------:R-:W-:Y:S01]  /*b5b10*/  LOP3.LUT P3, RZ, R17, 0x4000, RZ, 0xc0, !PT ;  /* 0x0000400011ff7812 */ /* 0x000fe2000786c0ff */
[----:B-1----:R-:W-:-:S10]  /*b5b20*/  IMAD.WIDE R32, R141, 0x4, R118 ;  /* 0x000000048d207825 */ /* 0x002fd400078e0276 */
[----:B------:R1:W-:Y:S01]  /*b5b30*/  @P1 STG.E desc[UR40][R32.64], R232 ;  /* 0x000000e820001986 */ /* 0x0003e2000c101928 */
[----:B------:R-:W-:Y:S01]  /*b5b40*/  LOP3.LUT P4, RZ, R17, 0x8000, RZ, 0xc0, !PT ;  /* 0x0000800011ff7812 */ /* 0x000fe2000788c0ff */
[----:B-1----:R-:W-:-:S05]  /*b5b50*/  IMAD.WIDE R32, R141, 0x4, R116 ;  /* 0x000000048d207825 */ /* 0x002fca00078e0274 */
[----:B---3--:R1:W-:Y:S01]  /*b5b60*/  @P2 STG.E desc[UR40][R32.64], R142 ;  /* 0x0000008e20002986 */ /* 0x0083e2000c101928 */
[----:B------:R-:W-:Y:S01]  /*b5b70*/  LOP3.LUT P5, RZ, R17, 0x10000, RZ, 0xc0, !PT ;  /* 0x0001000011ff7812 */ /* 0x000fe200078ac0ff */
[----:B-1----:R-:W-:-:S05]  /*b5b80*/  IMAD.WIDE R32, R141, 0x4, R114 ;  /* 0x000000048d207825 */ /* 0x002fca00078e0272 */
[----:B----4-:R1:W-:Y:S01]  /*b5b90*/  @P3 STG.E desc[UR40][R32.64], R143 ;  /* 0x0000008f20003986 */ /* 0x0103e2000c101928 */
        /* <DEDUP_REMOVED lines=14> */
[----:B------:R-:W3:Y:S01]  /*b5c80*/  LDL.LU R35, [R1+0x3ec] ;  /* 0x0003ec0001237983 */ /* 0x000ee20000300800 */
[----:B------:R-:W-:-:S03]  /*b5c90*/  LOP3.LUT P4, RZ, R17, 0x80000, RZ, 0xc0, !PT ;  /* 0x0008000011ff7812 */ /* 0x000fc6000788c0ff */
[----:B------:R-:W3:Y:S01]  /*b5ca0*/  LDL.LU R141, [R1+0x20c] ;  /* 0x00020c00018d7983 */ /* 0x000ee20000300800 */
[----:B------:R-:W-:-:S03]  /*b5cb0*/  IMAD.WIDE R32, R140, 0x4, R120 ;  /* 0x000000048c207825 */ /* 0x000fc600078e0278 */
[----:B------:R-:W3:Y:S01]  /*b5cc0*/  LDL.LU R139, [R1+0x2064] ;  /* 0x00206400018b7983 */ /* 0x000ee20000300800 */
        /* <DEDUP_REMOVED lines=14> */
[----:B--2---:R1:W-:Y:S04]  /*b5db0*/  @P4 STG.E desc[UR40][R32.64], R138 ;  /* 0x0000008a20004986 */ /* 0x0043e8000c101928 */
[----:B-1----:R-:W2:Y:S04]  /*b5dc0*/  LDL.LU R138, [R1+0x18c] ;  /* 0x00018c00018a7983 */ /* 0x002ea80000300800 */
[----:B------:R-:W2:Y:S04]  /*b5dd0*/  LDL.LU R235, [R1+0x550] ;  /* 0x0005500001eb7983 */ /* 0x000ea80000300800 */
[----:B------:R-:W2:Y:S01]  /*b5de0*/  LDL.LU R252, [R1+0x540] ;  /* 0x0005400001fc7983 */ /* 0x000ea20000300800 */
[----:B------:R-:W-:-:S02]  /*b5df0*/  @P1 LOP3.LUT R18, R18, 0x1000000, RZ, 0xfc, !PT ;  /* 0x0100000012121812 */ /* 0x000fc400078efcff */
        /* <DEDUP_REMOVED lines=18> */
[----:B------:R-:W-:Y:S02]  /*b5f20*/  @P1 LOP3.LUT R18, R18, 0x8000000, RZ, 0xfc, !PT ;  /* 0x0800000012121812 */ /* 0x000fe400078efcff */
[----:B------:R-:W-:Y:S01]  /*b5f30*/  LOP3.LUT P1, RZ, R17, 0x800000, RZ, 0xc0, !PT ;  /* 0x0080000011ff7812 */ /* 0x000fe2000782c0ff */
[----:B----4-:R1:W-:Y:S02]  /*b5f40*/  @P6 STG.E desc[UR40][R32.64], R143 ;  /* 0x0000008f20006986 */ /* 0x0103e4000c101928 */
[----:B-1----:R-:W-:-:S05]  /*b5f50*/  IMAD.WIDE R32, R140, 0x4, R114 ;  /* 0x000000048c207825 */ /* 0x002fca00078e0272 */
[----:B------:R1:W-:Y:S02]  /*b5f60*/  @P0 STG.E desc[UR40][R32.64], R34 ;  /* 0x0000002220000986 */ /* 0x0003e4000c101928 */
[----:B-1----:R-:W-:Y:S02]  /*b5f70*/  IMAD.WIDE R32, R140, 0x4, R112 ;  /* 0x000000048c207825 */ /* 0x002fe400078e0270 */
[----:B------:R-:W3:Y:S04]  /*b5f80*/  LDL.LU R34, [R1+0x2068] ;  /* 0x0020680001227983 */ /* 0x000ee80000300800 */
[----:B------:R-:W4:Y:S04]  /*b5f90*/  LDL.LU R142, [R1+0x530] ;  /* 0x00053000018e7983 */ /* 0x000f280000300800 */
        /* <DEDUP_REMOVED lines=8> */
[----:B------:R-:W-:-:S03]  /*b6020*/  IMAD.WIDE R32, R140, 0x4, R108 ;  /* 0x000000048c207825 */ /* 0x000fc600078e026c */
[----:B------:R-:W3:Y:S06]  /*b6030*/  LDL.LU R140, [R1+0x4f0] ;  /* 0x0004f000018c7983 */ /* 0x000eec0000300800 */
        /* <DEDUP_REMOVED lines=24> */
[----:B----4-:R1:W-:Y:S01]  /*b61c0*/  @P2 STG.E desc[UR40][R32.64], R142 ;  /* 0x0000008e20002986 */ /* 0x0103e2000c101928 */
[C---:B------:R-:W-:Y:S01]  /*b61d0*/  LOP3.LUT P5, RZ, R14.reuse, 0x8, RZ, 0xc0, !PT ;  /* 0x000000080eff7812 */ /* 0x040fe200078ac0ff */
[----:B-1----:R-:W-:Y:S01]  /*b61e0*/  IMAD.WIDE R32, R139, 0x4, R108 ;  /* 0x000000048b207825 */ /* 0x002fe200078e026c */
[C---:B------:R-:W-:Y:S01]  /*b61f0*/  LOP3.LUT P6, RZ, R14.reuse, 0x10, RZ, 0xc0, !PT ;  /* 0x000000100eff7812 */ /* 0x040fe200078cc0ff */
[----:B------:R-:W4:Y:S04]  /*b6200*/  LDL.LU R139, [R1+0x2070] ;  /* 0x00207000018b7983 */ /* 0x000f280000300800 */
[----:B---3--:R1:W-:Y:S01]  /*b6210*/  @P3 STG.E desc[UR40][R32.64], R143 ;  /* 0x0000008f20003986 */ /* 0x0083e2000c101928 */
[----:B------:R-:W-:Y:S01]  /*b6220*/  LOP3.LUT P0, RZ, R14, 0x20, RZ, 0xc0, !PT ;  /* 0x000000200eff7812 */ /* 0x000fe2000780c0ff */
[----:B-1----:R-:W-:-:S05]  /*b6230*/  IMAD.WIDE R32, R34, 0x4, R122 ;  /* 0x0000000422207825 */ /* 0x002fca00078e027a */
        /* <DEDUP_REMOVED lines=9> */
[----:B------:R-:W3:Y:S04]  /*b62d0*/  LDL.LU R143, [R1+0x1f0] ;  /* 0x0001f000018f7983 */ /* 0x000ee80000300800 */
        /* <DEDUP_REMOVED lines=21> */
[----:B------:R-:W4:Y:S01]  /*b6430*/  LDL.LU R235, [R1+0x584] ;  /* 0x0005840001eb7983 */ /* 0x000f220000300800 */
[----:B------:R-:W-:-:S03]  /*b6440*/  LOP3.LUT R18, R18, 0xfffeffff, RZ, 0xc0, !PT ;  /* 0xfffeffff12127812 */ /* 0x000fc600078ec0ff */
[----:B------:R-:W4:Y:S01]  /*b6450*/  LDL.LU R252, [R1+0x574] ;  /* 0x0005740001fc7983 */ /* 0x000f220000300800 */
[----:B------:R-:W-:Y:S02]  /*b6460*/  @P1 LOP3.LUT R18, R18, 0x10000, RZ, 0xfc, !PT ;  /* 0x0001000012121812 */ /* 0x000fe400078efcff */
[----:B------:R-:W-:Y:S01]  /*b6470*/  LOP3.LUT P1, RZ, R14, 0x2000, RZ, 0xc0, !PT ;  /* 0x000020000eff7812 */ /* 0x000fe2000782c0ff */
[----:B------:R-:W4:Y:S01]  /*b6480*/  LDL.LU R234, [R1+0x564] ;  /* 0x0005640001ea7983 */ /* 0x000f220000300800 */
[----:B------:R-:W-:-:S03]  /*b6490*/  LOP3.LUT R18, R18, 0xfffdffff, RZ, 0xc0, !PT ;  /* 0xfffdffff12127812 */ /* 0x000fc600078ec0ff */
[----:B------:R-:W4:Y:S01]  /*b64a0*/  LDL.LU R22, [R1+0x534] ;  /* 0x0005340001167983 */ /* 0x000f220000300800 */
[C---:B------:R-:W-:Y:S02]  /*b64b0*/  LOP3.LUT P5, RZ, R14.reuse, 0x80, RZ, 0xc0, !PT ;  /* 0x000000800eff7812 */ /* 0x040fe400078ac0ff */
[----:B------:R-:W-:Y:S01]  /*b64c0*/  LOP3.LUT P6, RZ, R14, 0x100, RZ, 0xc0, !PT ;  /* 0x000001000eff7812 */ /* 0x000fe200078cc0ff */
[----:B------:R-:W-:Y:S01]  /*b64d0*/  IMAD.WIDE R32, R34, 0x4, R112 ;  /* 0x0000000422207825 */ /* 0x000fe200078e0270 */
[----:B------:R-:W4:Y:S03]  /*b64e0*/  LDL.LU R232, [R1+0x524] ;  /* 0x0005240001e87983 */ /* 0x000f260000300800 */
[----:B------:R-:W-:Y:S02]  /*b64f0*/  @P1 LOP3.LUT R18, R18, 0x20000, RZ, 0xfc, !PT ;  /* 0x0002000012121812 */ /* 0x000fe400078efcff */
        /* <DEDUP_REMOVED lines=11> */
[----:B------:R1:W-:Y:S02]  /*b65b0*/  @P6 STG.E desc[UR40][R32.64], R143 ;  /* 0x0000008f20006986 */ /* 0x0003e4000c101928 */
[----:B-1----:R-:W-:Y:S02]  /*b65c0*/  IMAD.WIDE R32, R34, 0x4, R108 ;  /* 0x0000000422207825 */ /* 0x002fe400078e026c */
[----:B------:R-:W3:Y:S04]  /*b65d0*/  LDL.LU R143, [R1+0x504] ;  /* 0x00050400018f7983 */ /* 0x000ee80000300800 */
[----:B------:R1:W-:Y:S04]  /*b65e0*/  @P0 STG.E desc[UR40][R32.64], R35 ;  /* 0x0000002320000986 */ /* 0x0003e8000c101928 */
[----:B------:R-:W3:Y:S01]  /*b65f0*/  LDL.LU R34, [R1+0x4f4] ;  /* 0x0004f40001227983 */ /* 0x000ee20000300800 */
[----:B-1----:R-:W-:-:S03]  /*b6600*/  IMAD.WIDE R32, R233, 0x4, R122 ;  /* 0x00000004e9207825 */ /* 0x002fc600078e027a */
[----:B------:R-:W3:Y:S04]  /*b6610*/  LDL.LU R35, [R1+0x4e4] ;  /* 0x0004e40001237983 */ /* 0x000ee80000300800 */
[----:B------:R1:W-:Y:S01]  /*b6620*/  @P1 STG.E desc[UR40][R32.64], R141 ;  /* 0x0000008d20001986 */ /* 0x0003e2000c101928 */
[C---:B------:R-:W-:Y:S01]  /*b6630*/  LOP3.LUT P1, RZ, R18.reuse, 0x80000, RZ, 0xc0, !PT ;  /* 0x0008000012ff7812 */ /* 0x040fe2000782c0ff */
        /* <DEDUP_REMOVED lines=10> */
[----:B----4-:R1:W-:Y:S01]  /*b66e0*/  @P1 STG.E desc[UR40][R32.64], R235 ;  /* 0x000000eb20001986 */ /* 0x0103e2000c101928 */
        /* <DEDUP_REMOVED lines=40> */
[----:B------:R-:W-:-:S03]  /*b6970*/  IMAD.WIDE R32, R139, 0x4, R108 ;  /* 0x000000048b207825 */ /* 0x000fc600078e026c */
[----:B------:R-:W3:Y:S04]  /*b6980*/  LDL.LU R35, [R1+0x207c] ;  /* 0x00207c0001237983 */ /* 0x000ee80000300800 */
[----:B------:R-:W4:Y:S01]  /*b6990*/  LDL.LU R139, [R1+0x568] ;  /* 0x00056800018b7983 */ /* 0x000f220000300800 */
[----:B------:R-:W-:Y:S02]  /*b69a0*/  LOP3.LUT P1, RZ, R15, 0x20, RZ, 0xc0, !PT ;  /* 0x000000200fff7812 */ /* 0x000fe4000782c0ff */
[----:B------:R-:W-:-:S11]  /*b69b0*/  LOP3.LUT R18, R18, 0xffffffef, RZ, 0xc0, !PT ;  /* 0xffffffef12127812 */ /* 0x000fd600078ec0ff */
[----:B------:R-:W-:Y:S02]  /*b69c0*/  @P1 LOP3.LUT R18, R18, 0x10, RZ, 0xfc, !PT ;  /* 0x0000001012121812 */ /* 0x000fe400078efcff */
[----:B------:R-:W-:Y:S02]  /*b69d0*/  LOP3.LUT P1, RZ, R15, 0x10, RZ, 0xc0, !PT ;  /* 0x000000100fff7812 */ /* 0x000fe4000782c0ff */
[----:B------:R-:W-:Y:S02]  /*b69e0*/  LOP3.LUT R18, R18, 0xffffffdf, RZ, 0xc0, !PT ;  /* 0xffffffdf12127812 */ /* 0x000fe400078ec0ff */
[----:B------:R-:W-:-:S09]  /*b69f0*/  LOP3.LUT P4, RZ, R14, 0x2000000, RZ, 0xc0, !PT ;  /* 0x020000000eff7812 */ /* 0x000fd2000788c0ff */
        /* <DEDUP_REMOVED lines=15> */
[C---:B------:R-:W-:Y:S02]  /*b6af0*/  LOP3.LUT P5, RZ, R14.reuse, 0x4000000, RZ, 0xc0, !PT ;  /* 0x040000000eff7812 */ /* 0x040fe400078ac0ff */
[----:B------:R-:W-:-:S07]  /*b6b00*/  LOP3.LUT P6, RZ, R14, 0x8000000, RZ, 0xc0, !PT ;  /* 0x080000000eff7812 */ /* 0x000fce00078cc0ff */
[----:B------:R-:W-:Y:S02]  /*b6b10*/  @P1 LOP3.LUT R18, R18, 0x400, RZ, 0xfc, !PT ;  /* 0x0000040012121812 */ /* 0x000fe400078efcff */
[C---:B------:R-:W-:Y:S02]  /*b6b20*/  LOP3.LUT P1, RZ, R14.reuse, 0x40000000, RZ, 0xc0, !PT ;  /* 0x400000000eff7812 */ /* 0x040fe4000782c0ff */
[----:B------:R-:W-:Y:S02]  /*b6b30*/  LOP3.LUT P0, RZ, R14, 0x10000000, RZ, 0xc0, !PT ;  /* 0x100000000eff7812 */ /* 0x000fe4000780c0ff */
[----:B------:R-:W-:-:S09]  /*b6b40*/  LOP3.LUT R18, R18, 0xfffff7ff, RZ, 0xc0, !PT ;  /* 0xfffff7ff12127812 */ /* 0x000fd200078ec0ff */
[----:B------:R-:W-:Y:S02]  /*b6b50*/  @P1 LOP3.LUT R18, R18, 0x800, RZ, 0xfc, !PT ;  /* 0x0000080012121812 */ /* 0x000fe400078efcff */
[----:B------:R-:W-:Y:S01]  /*b6b60*/  LOP3.LUT P1, RZ, R14, 0x20000000, RZ, 0xc0, !PT ;  /* 0x200000000eff7812 */ /* 0x000fe2000782c0ff */
[----:B--2---:R1:W-:Y:S04]  /*b6b70*/  @P4 STG.E desc[UR40][R32.64], R138 ;  /* 0x0000008a20004986 */ /* 0x0043e8000c101928 */
[----:B-1----:R-:W2:Y:S04]  /*b6b80*/  LDL.LU R138, [R1+0x538] ;  /* 0x00053800018a7983 */ /* 0x002ea80000300800 */
[----:B------:R-:W2:Y:S04]  /*b6b90*/  LDL.LU R34, [R1+0x2078] ;  /* 0x0020780001227983 */ /* 0x000ea80000300800 */
[----:B------:R-:W2:Y:S04]  /*b6ba0*/  LDL.LU R235, [R1+0x528] ;  /* 0x0005280001eb7983 */ /* 0x000ea80000300800 */
[----:B------:R-:W2:Y:S04]  /*b6bb0*/  LDL.LU R252, [R1+0x518] ;  /* 0x0005180001fc7983 */ /* 0x000ea80000300800 */
[----:B------:R-:W2:Y:S01]  /*b6bc0*/  LDL.LU R234, [R1+0x508] ;  /* 0x0005080001ea7983 */ /* 0x000ea20000300800 */
[----:B---3--:R-:W-:-:S03]  /*b6bd0*/  IMAD.WIDE R32, R21, 0x4, R122 ;  /* 0x0000000415207825 */ /* 0x008fc600078e027a */
[----:B------:R-:W3:Y:S04]  /*b6be0*/  LDL.LU R22, [R1+0x4f8] ;  /* 0x0004f80001167983 */ /* 0x000ee80000300800 */
[----:B------:R1:W-:Y:S04]  /*b6bf0*/  @P5 STG.E desc[UR40][R32.64], R232 ;  /* 0x000000e820005986 */ /* 0x0003e8000c101928 */
[----:B------:R-:W3:Y:S01]  /*b6c00*/  LDL.LU R233, [R1+0x4e8] ;  /* 0x0004e80001e97983 */ /* 0x000ee20000300800 */
[----:B-1----:R-:W-:-:S03]  /*b6c10*/  IMAD.WIDE R32, R21, 0x4, R120 ;  /* 0x0000000415207825 */ /* 0x002fc600078e0278 */
[----:B------:R-:W3:Y:S04]  /*b6c20*/  LDL.LU R232, [R1+0x4d8] ;  /* 0x0004d80001e87983 */ /* 0x000ee80000300800 */
[----:B----4-:R1:W-:Y:S02]  /*b6c30*/  @P6 STG.E desc[UR40][R32.64], R142 ;  /* 0x0000008e20006986 */ /* 0x0103e4000c101928 */
[C---:B-1----:R-:W-:Y:S02]  /*b6c40*/  IMAD.WIDE R32, R21.reuse, 0x4, R118 ;  /* 0x0000000415207825 */ /* 0x042fe400078e0276 */
[----:B------:R-:W4:Y:S04]  /*b6c50*/  LDL.LU R142, [R1+0x3d8] ;  /* 0x0003d800018e7983 */ /* 0x000f280000300800 */
[----:B------:R1:W-:Y:S02]  /*b6c60*/  @P0 STG.E desc[UR40][R32.64], R143 ;  /* 0x0000008f20000986 */ /* 0x0003e4000c101928 */
[----:B-1----:R-:W-:-:S02]  /*b6c70*/  IMAD.WIDE R32, R21, 0x4, R116 ;  /* 0x0000000415207825 */ /* 0x002fc400078e0274 */
[----:B------:R-:W4:Y:S04]  /*b6c80*/  LDL.LU R143, [R1+0x1f8] ;  /* 0x0001f800018f7983 */ /* 0x000f280000300800 */
[----:B------:R1:W-:Y:S01]  /*b6c90*/  @P1 STG.E desc[UR40][R32.64], R141 ;  /* 0x0000008d20001986 */ /* 0x0003e2000c101928 */
[C---:B------:R-:W-:Y:S01]  /*b6ca0*/  LOP3.LUT P1, RZ, R18.reuse, 0x800, RZ, 0xc0, !PT ;  /* 0x0000080012ff7812 */ /* 0x040fe2000782c0ff */
[----:B-1----:R-:W-:Y:S02]  /*b6cb0*/  IMAD.WIDE R32, R21, 0x4, R114 ;  /* 0x0000000415207825 */ /* 0x002fe400078e0272 */
[----:B------:R-:W4:Y:S10]  /*b6cc0*/  LDL.LU R141, [R1+0x138] ;  /* 0x00013800018d7983 */ /* 0x000f340000300800 */
[----:B------:R1:W-:Y:S01]  /*b6cd0*/  @P1 STG.E desc[UR40][R32.64], R140 ;  /* 0x0000008c20001986 */ /* 0x0003e2000c101928 */
[----:B------:R-:W-:-:S03]  /*b6ce0*/  LOP3.LUT P1, RZ, R18, 0x400, RZ, 0xc0, !PT ;  /* 0x0000040012ff7812 */ /* 0x000fc6000782c0ff */
[----:B-1----:R-:W4:Y:S01]  /*b6cf0*/  LDL.LU R140, [R1+0x55c] ;  /* 0x00055c00018c7983 */ /* 0x002f220000300800 */
[----:B------:R-:W-:-:S09]  /*b6d00*/  IMAD.WIDE R32, R21, 0x4, R112 ;  /* 0x0000000415207825 */ /* 0x000fd200078e0270 */
[----:B------:R1:W-:Y:S04]  /*b6d10*/  @P1 STG.E desc[UR40][R32.64], R139 ;  /* 0x0000008b20001986 */ /* 0x0003e8000c101928 */
[----:B-1----:R-:W4:Y:S01]  /*b6d20*/  LDL.LU R139, [R1+0x54c] ;  /* 0x00054c00018b7983 */ /* 0x002f220000300800 */
[----:B------:R-:W-:Y:S01]  /*b6d30*/  LOP3.LUT P1, RZ, R18, 0x200, RZ, 0xc0, !PT ;  /* 0x0000020012ff7812 */ /* 0x000fe2000782c0ff */
[----:B------:R-:W-:Y:S01]  /*b6d40*/  IMAD.WIDE R32, R21, 0x4, R110 ;  /* 0x0000000415207825 */ /* 0x000fe200078e026e */
[C---:B------:R-:W-:Y:S02]  /*b6d50*/  LOP3.LUT P2, RZ, R15.reuse, 0x40, RZ, 0xc0, !PT ;  /* 0x000000400fff7812 */ /* 0x040fe4000784c0ff */
[C---:B------:R-:W-:Y:S02]  /*b6d60*/  LOP3.LUT P3, RZ, R15.reuse, 0x80, RZ, 0xc0, !PT ;  /* 0x000000800fff7812 */ /* 0x040fe4000786c0ff */
[----:B------:R-:W-:-:S02]  /*b6d70*/  LOP3.LUT P4, RZ, R15, 0x100, RZ, 0xc0, !PT ;  /* 0x000001000fff7812 */ /* 0x000fc4000788c0ff */
[C---:B------:R-:W-:Y:S02]  /*b6d80*/  LOP3.LUT P5, RZ, R15.reuse, 0x200, RZ, 0xc0, !PT ;  /* 0x000002000fff7812 */ /* 0x040fe400078ac0ff */
[C---:B------:R-:W-:Y:S02]  /*b6d90*/  LOP3.LUT P6, RZ, R15.reuse, 0x400, RZ, 0xc0, !PT ;  /* 0x000004000fff7812 */ /* 0x040fe400078cc0ff */
[----:B------:R-:W-:Y:S01]  /*b6da0*/  LOP3.LUT P0, RZ, R15, 0x800, RZ, 0xc0, !PT ;  /* 0x000008000fff7812 */ /* 0x000fe2000780c0ff */
[----:B--2---:R1:W-:Y:S01]  /*b6db0*/  @P1 STG.E desc[UR40][R32.64], R138 ;  /* 0x0000008a20001986 */ /* 0x0043e2000c101928 */
[C---:B------:R-:W-:Y:S01]  /*b6dc0*/  LOP3.LUT P1, RZ, R18.reuse, 0x100, RZ, 0xc0, !PT ;  /* 0x0000010012ff7812 */ /* 0x040fe2000782c0ff */
[----:B-1----:R-:W-:Y:S02]  /*b6dd0*/  IMAD.WIDE R32, R21, 0x4, R108 ;  /* 0x0000000415207825 */ /* 0x002fe400078e026c */
        /* <DEDUP_REMOVED lines=10> */
[----:B---3--:R1:W-:Y:S01]  /*b6e80*/  @P1 STG.E desc[UR40][R32.64], R22 ;  /* 0x0000001620001986 */ /* 0x0083e2000c101928 */
[----:B------:R-:W-:Y:S01]  /*b6e90*/  LOP3.LUT P1, RZ, R18, 0x10, RZ, 0xc0, !PT ;  /* 0x0000001012ff7812 */ /* 0x000fe2000782c0ff */
[----:B-1----:R-:W-:-:S12]  /*b6ea0*/  IMAD.WIDE R32, R34, 0x4, R116 ;  /* 0x0000000422207825 */ /* 0x002fd800078e0274 */
        /* <DEDUP_REMOVED lines=8> */
[----:B------:R1:W-:Y:S02]  /*b6f30*/  @P5 STG.E desc[UR40][R32.64], R141 ;  /* 0x0000008d20005986 */ /* 0x0003e4000c101928 */
[----:B-1----:R-:W-:-:S05]  /*b6f40*/  IMAD.WIDE R32, R35, 0x4, R122 ;  /* 0x0000000423207825 */ /* 0x002fca00078e027a */
[----:B------:R1:W-:Y:S02]  /*b6f50*/  @P6 STG.E desc[UR40][R32.64], R140 ;  /* 0x0000008c20006986 */ /* 0x0003e4000c101928 */
[----:B-1----:R-:W-:-:S05]  /*b6f60*/  IMAD.WIDE R32, R35, 0x4, R120 ;  /* 0x0000000423207825 */ /* 0x002fca00078e0278 */
[----:B------:R1:W-:Y:S04]  /*b6f70*/  @P0 STG.E desc[UR40][R32.64], R139 ;  /* 0x0000008b20000986 */ /* 0x0003e8000c101928 */
[----:B-1----:R-:W3:Y:S04]  /*b6f80*/  LDL.LU R139, [R1+0x59c] ;  /* 0x00059c00018b7983 */ /* 0x002ee80000300800 */
[----:B------:R-:W4:Y:S04]  /*b6f90*/  LDL.LU R142, [R1+0x58c] ;  /* 0x00058c00018e7983 */ /* 0x000f280000300800 */
[----:B------:R-:W2:Y:S04]  /*b6fa0*/  LDL.LU R143, [R1+0x57c] ;  /* 0x00057c00018f7983 */ /* 0x000ea80000300800 */
[----:B------:R-:W2:Y:S04]  /*b6fb0*/  LDL.LU R34, [R1+0x56c] ;  /* 0x00056c0001227983 */ /* 0x000ea80000300800 */
[----:B------:R-:W2:Y:S01]  /*b6fc0*/  LDL.LU R140, [R1+0x53c] ;  /* 0x00053c00018c7983 */ /* 0x000ea20000300800 */
[----:B------:R-:W-:-:S03]  /*b6fd0*/  LOP3.LUT P4, RZ, R15, 0x1000, RZ, 0xc0, !PT ;  /* 0x000010000fff7812 */ /* 0x000fc6000788c0ff */
[----:B------:R-:W2:Y:S01]  /*b6fe0*/  LDL.LU R141, [R1+0x52c] ;  /* 0x00052c00018d7983 */ /* 0x000ea20000300800 */
[----:B------:R-:W-:-:S03]  /*b6ff0*/  IMAD.WIDE R32, R35, 0x4, R118 ;  /* 0x0000000423207825 */ /* 0x000fc600078e0276 */
[----:B------:R-:W2:Y:S01]  /*b7000*/  LDL.LU R232, [R1+0x2080] ;  /* 0x0020800001e87983 */ /* 0x000ea20000300800 */
        /* <DEDUP_REMOVED lines=15> */
[----:B-1----:R-:W3:Y:S04]  /*b7100*/  LDL.LU R139, [R1+0x51c] ;  /* 0x00051c00018b7983 */ /* 0x002ee80000300800 */
[----:B------:R-:W3:Y:S04]  /*b7110*/  LDL.LU R21, [R1+0x50c] ;  /* 0x00050c0001157983 */ /* 0x000ee80000300800 */
[----:B------:R-:W3:Y:S01]  /*b7120*/  LDL.LU R235, [R1+0x4fc] ;  /* 0x0004fc0001eb7983 */ /* 0x000ee20000300800 */
[----:B------:R-:W-:-:S02]  /*b7130*/  @P1 LOP3.LUT R18, R18, 0x1, RZ, 0xfc, !PT ;  /* 0x0000000112121812 */ /* 0x000fc400078efcff */
[----:B------:R-:W-:Y:S01]  /*b7140*/  LOP3.LUT P1, RZ, R15, 0x80000, RZ, 0xc0, !PT ;  /* 0x000800000fff7812 */ /* 0x000fe2000782c0ff */
[----:B------:R-:W3:Y:S01]  /*b7150*/  LDL.LU R252, [R1+0x4ec] ;  /* 0x0004ec0001fc7983 */ /* 0x000ee20000300800 */
[----:B------:R-:W-:-:S03]  /*b7160*/  LOP3.LUT R18, R18, 0xfffffffd, RZ, 0xc0, !PT ;  /* 0xfffffffd12127812 */ /* 0x000fc600078ec0ff */
[----:B------:R-:W3:Y:S01]  /*b7170*/  LDL.LU R234, [R1+0x4dc] ;  /* 0x0004dc0001ea7983 */ /* 0x000ee20000300800 */
[C---:B------:R-:W-:Y:S02]  /*b7180*/  LOP3.LUT P5, RZ, R15.reuse, 0x2000, RZ, 0xc0, !PT ;  /* 0x000020000fff7812 */ /* 0x040fe400078ac0ff */
[----:B------:R-:W-:Y:S01]  /*b7190*/  LOP3.LUT P6, RZ, R15, 0x4000, RZ, 0xc0, !PT ;  /* 0x000040000fff7812 */ /* 0x000fe200078cc0ff */
[----:B------:R-:W-:Y:S01]  /*b71a0*/  IMAD.WIDE R32, R35, 0x4, R116 ;  /* 0x0000000423207825 */ /* 0x000fe200078e0274 */
[C---:B------:R-:W-:Y:S01]  /*b71b0*/  LOP3.LUT P0, RZ, R15.reuse, 0x8000, RZ, 0xc0, !PT ;  /* 0x000080000fff7812 */ /* 0x040fe2000780c0ff */
[----:B------:R-:W3:Y:S02]  /*b71c0*/  LDL.LU R22, [R1+0x3dc] ;  /* 0x0003dc0001167983 */ /* 0x000ee40000300800 */
[----:B------:R-:W-:Y:S02]  /*b71d0*/  @P1 LOP3.LUT R18, R18, 0x2, RZ, 0xfc, !PT ;  /* 0x0000000212121812 */ /* 0x000fe400078efcff */
[----:B------:R-:W-:Y:S01]  /*b71e0*/  LOP3.LUT P1, RZ, R15, 0x40000, RZ, 0xc0, !PT ;  /* 0x000400000fff7812 */ /* 0x000fe2000782c0ff */
[----:B------:R-:W3:Y:S01]  /*b71f0*/  LDL.LU R233, [R1+0x1fc] ;  /* 0x0001fc0001e97983 */ /* 0x000ee20000300800 */
[----:B------:R-:W-:-:S11]  /*b7200*/  LOP3.LUT R18, R18, 0xfffffffb, RZ, 0xc0, !PT ;  /* 0xfffffffb12127812 */ /* 0x000fd600078ec0ff */
        /* <DEDUP_REMOVED lines=8> */
[----:B--2---:R1:W-:Y:S02]  /*b7290*/  @P6 STG.E desc[UR40][R32.64], R143 ;  /* 0x0000008f20006986 */ /* 0x0043e4000c101928 */
[----:B-1----:R-:W-:-:S05]  /*b72a0*/  IMAD.WIDE R32, R35, 0x4, R112 ;  /* 0x0000000423207825 */ /* 0x002fca00078e0270 */
[----:B------:R1:W-:Y:S02]  /*b72b0*/  @P0 STG.E desc[UR40][R32.64], R34 ;  /* 0x0000002220000986 */ /* 0x0003e4000c101928 */
[----:B-1----:R-:W-:-:S05]  /*b72c0*/  IMAD.WIDE R32, R35, 0x4, R110 ;  /* 0x0000000423207825 */ /* 0x002fca00078e026e */
[----:B------:R1:W-:Y:S01]  /*b72d0*/  @P1 STG.E desc[UR40][R32.64], R140 ;  /* 0x0000008c20001986 */ /* 0x0003e2000c101928 */
[----:B------:R-:W-:-:S03]  /*b72e0*/  LOP3.LUT P1, RZ, R18, 0x8, RZ, 0xc0, !PT ;  /* 0x0000000812ff7812 */ /* 0x000fc6000782c0ff */
[----:B-1----:R-:W2:Y:S04]  /*b72f0*/  LDL.LU R140, [R1+0x13c] ;  /* 0x00013c00018c7983 */ /* 0x002ea80000300800 */
[----:B------:R-:W2:Y:S01]  /*b7300*/  LDL.LU R143, [R1+0x660] ;  /* 0x00066000018f7983 */ /* 0x000ea20000300800 */
[----:B------:R-:W-:-:S03]  /*b7310*/  IMAD.WIDE R32, R35, 0x4, R108 ;  /* 0x0000000423207825 */ /* 0x000fc600078e026c */
[----:B------:R-:W2:Y:S04]  /*b7320*/  LDL.LU R34, [R1+0x650] ;  /* 0x0006500001227983 */ /* 0x000ea80000300800 */
[----:B------:R1:W-:Y:S01]  /*b7330*/  @P1 STG.E desc[UR40][R32.64], R141 ;  /* 0x0000008d20001986 */ /* 0x0003e2000c101928 */
[----:B------:R-:W-:-:S03]  /*b7340*/  LOP3.LUT P1, RZ, R18, 0x4, RZ, 0xc0, !PT ;  /* 0x0000000412ff7812 */ /* 0x000fc6000782c0ff */
[----:B------:R-:W2:Y:S04]  /*b7350*/  LDL.LU R35, [R1+0x640] ;  /* 0x0006400001237983 */ /* 0x000ea80000300800 */
[----:B-1----:R-:W4:Y:S01]  /*b7360*/  LDL.LU R141, [R1+0x630] ;  /* 0x00063000018d7983 */ /* 0x002f220000300800 */
[----:B------:R-:W-:-:S05]  /*b7370*/  IMAD.WIDE R32, R232, 0x4, R122 ;  /* 0x00000004e8207825 */ /* 0x000fca00078e027a */
[----:B---3--:R1:W-:Y:S04]  /*b7380*/  @P1 STG.E desc[UR40][R32.64], R139 ;  /* 0x0000008b20001986 */ /* 0x0083e8000c101928 */
[----:B-1----:R-:W3:Y:S01]  /*b7390*/  LDL.LU R139, [R1+0x620] ;  /* 0x00062000018b7983 */ /* 0x002ee20000300800 */
        /* <DEDUP_REMOVED lines=22> */
[----:B--2---:R4:W-:Y:S01]  /*b7500*/  @P2 STG.E desc[UR40][R32.64], R140 ;  /* 0x0000008c20002986 */ /* 0x0049e2000c101928 */
[C---:B------:R-:W-:Y:S01]  /*b7510*/  LOP3.LUT P5, RZ, R15.reuse, 0x10000000, RZ, 0xc0, !PT ;  /* 0x100000000fff7812 */ /* 0x040fe200078ac0ff */
[C---:B----4-:R-:W-:Y:S01]  /*b7520*/  IMAD.WIDE R32, R142.reuse, 0x4, R122 ;  /* 0x000000048e207825 */ /* 0x050fe200078e027a */
[C---:B------:R-:W-:Y:S01]  /*b7530*/  LOP3.LUT P6, RZ, R15.reuse, 0x20000000, RZ, 0xc0, !PT ;  /* 0x200000000fff7812 */ /* 0x040fe200078cc0ff */
[----:B------:R-:W2:Y:S04]  /*b7540*/  LDL.LU R140, [R1+0x208c] ;  /* 0x00208c00018c7983 */ /* 0x000ea80000300800 */
[----:B------:R1:W-:Y:S01]  /*b7550*/  @P3 STG.E desc[UR40][R32.64], R143 ;  /* 0x0000008f20003986 */ /* 0x0003e2000c101928 */
        /* <DEDUP_REMOVED lines=8> */
[----:B---3--:R1:W-:Y:S04]  /*b75e0*/  @P0 STG.E desc[UR40][R32.64], R139 ;  /* 0x0000008b20000986 */ /* 0x0083e8000c101928 */
[----:B-1----:R-:W3:Y:S04]  /*b75f0*/  LDL.LU R139, [R1+0x610] ;  /* 0x00061000018b7983 */ /* 0x002ee80000300800 */
[----:B------:R-:W4:Y:S04]  /*b7600*/  LDL.LU R232, [R1+0x600] ;  /* 0x0006000001e87983 */ /* 0x000f280000300800 */
        /* <DEDUP_REMOVED lines=20> */
[----:B---3--:R1:W-:Y:S04]  /*b7750*/  @P4 STG.E desc[UR40][R32.64], R139 ;  /* 0x0000008b20004986 */ /* 0x0083e8000c101928 */
[----:B-1----:R-:W3:Y:S04]  /*b7760*/  LDL.LU R139, [R1+0x5b0] ;  /* 0x0005b000018b7983 */ /* 0x002ee80000300800 */
[----:B------:R-:W3:Y:S01]  /*b7770*/  LDL.LU R21, [R1+0x5a0] ;  /* 0x0005a00001157983 */ /* 0x000ee20000300800 */
[----:B------:R-:W-:-:S03]  /*b7780*/  LOP3.LUT R14, R14, 0xfeffffff, RZ, 0xc0, !PT ;  /* 0xfeffffff0e0e7812 */ /* 0x000fc600078ec0ff */
[----:B------:R-:W3:Y:S01]  /*b7790*/  LDL.LU R235, [R1+0x3c0] ;  /* 0x0003c00001eb7983 */ /* 0x000ee20000300800 */
[----:B------:R-:W-:Y:S02]  /*b77a0*/  @P1 LOP3.LUT R14, R14, 0x1000000, RZ, 0xfc, !PT ;  /* 0x010000000e0e1812 */ /* 0x000fe400078efcff */
[----:B------:R-:W-:Y:S01]  /*b77b0*/  LOP3.LUT P1, RZ, R16, 0x40, RZ, 0xc0, !PT ;  /* 0x0000004010ff7812 */ /* 0x000fe2000782c0ff */
[----:B------:R-:W3:Y:S01]  /*b77c0*/  LDL.LU R252, [R1+0x1e0] ;  /* 0x0001e00001fc7983 */ /* 0x000ee20000300800 */
[----:B------:R-:W-:-:S03]  /*b77d0*/  LOP3.LUT R14, R14, 0xfdffffff, RZ, 0xc0, !PT ;  /* 0xfdffffff0e0e7812 */ /* 0x000fc600078ec0ff */
[----:B------:R-:W3:Y:S01]  /*b77e0*/  LDL.LU R22, [R1+0x170] ;  /* 0x0001700001167983 */ /* 0x000ee20000300800 */
[C---:B------:R-:W-:Y:S02]  /*b77f0*/  LOP3.LUT P5, RZ, R16.reuse, 0x1, RZ, 0xc0, !PT ;  /* 0x0000000110ff7812 */ /* 0x040fe400078ac0ff */
[----:B------:R-:W-:Y:S01]  /*b7800*/  LOP3.LUT P6, RZ, R16, 0x2, RZ, 0xc0, !PT ;  /* 0x0000000210ff7812 */ /* 0x000fe200078cc0ff */
[----:B------:R-:W-:Y:S01]  /*b7810*/  IMAD.WIDE R32, R142, 0x4, R110 ;  /* 0x000000048e207825 */ /* 0x000fe200078e026e */
[----:B------:R-:W3:Y:S03]  /*b7820*/  LDL.LU R233, [R1+0x664] ;  /* 0x0006640001e97983 */ /* 0x000ee60000300800 */
        /* <DEDUP_REMOVED lines=12> */
[----:B--2---:R1:W-:Y:S04]  /*b78f0*/  @P6 STG.E desc[UR40][R32.64], R143 ;  /* 0x0000008f20006986 */ /* 0x0043e8000c101928 */
[----:B------:R-:W2:Y:S01]  /*b7900*/  LDL.LU R142, [R1+0x644] ;  /* 0x00064400018e7983 */ /* 0x000ea20000300800 */
[----:B-1----:R-:W-:-:S03]  /*b7910*/  IMAD.WIDE R32, R234, 0x4, R122 ;  /* 0x00000004ea207825 */ /* 0x002fc600078e027a */
[----:B------:R-:W2:Y:S04]  /*b7920*/  LDL.LU R143, [R1+0x634] ;  /* 0x00063400018f7983 */ /* 0x000ea80000300800 */
[----:B------:R1:W-:Y:S02]  /*b7930*/  @P0 STG.E desc[UR40][R32.64], R34 ;  /* 0x0000002220000986 */ /* 0x0003e4000c101928 */
[----:B-1----:R-:W-:Y:S02]  /*b7940*/  IMAD.WIDE R32, R234, 0x4, R120 ;  /* 0x00000004ea207825 */ /* 0x002fe400078e0278 */
[----:B------:R-:W2:Y:S04]  /*b7950*/  LDL.LU R34, [R1+0x624] ;  /* 0x0006240001227983 */ /* 0x000ea80000300800 */
[----:B------:R1:W-:Y:S01]  /*b7960*/  @P1 STG.E desc[UR40][R32.64], R35 ;  /* 0x0000002320001986 */ /* 0x0003e2000c101928 */
[----:B------:R-:W-:Y:S01]  /*b7970*/  LOP3.LUT P1, RZ, R14, 0x8000000, RZ, 0xc0, !PT ;  /* 0x080000000eff7812 */ /* 0x000fe2000782c0ff */
[----:B-1----:R-:W-:-:S02]  /*b7980*/  IMAD.WIDE R32, R234, 0x4, R118 ;  /* 0x00000004ea207825 */ /* 0x002fc400078e0276 */
[----:B------:R-:W2:Y:S10]  /*b7990*/  LDL.LU R35, [R1+0x614] ;  /* 0x0006140001237983 */ /* 0x000eb40000300800 */
[----:B------:R1:W-:Y:S01]  /*b79a0*/  @P1 STG.E desc[UR40][R32.64], R141 ;  /* 0x0000008d20001986 */ /* 0x0003e2000c101928 */
[----:B------:R-:W-:-:S03]  /*b79b0*/  LOP3.LUT P1, RZ, R14, 0x4000000, RZ, 0xc0, !PT ;  /* 0x040000000eff7812 */ /* 0x000fc6000782c0ff */
[----:B-1----:R-:W2:Y:S01]  /*b79c0*/  LDL.LU R141, [R1+0x604] ;  /* 0x00060400018d7983 */ /* 0x002ea20000300800 */
[----:B------:R-:W-:-:S09]  /*b79d0*/  IMAD.WIDE R32, R234, 0x4, R116 ;  /* 0x00000004ea207825 */ /* 0x000fd200078e0274 */
[----:B---3--:R1:W-:Y:S04]  /*b79e0*/  @P1 STG.E desc[UR40][R32.64], R139 ;  /* 0x0000008b20001986 */ /* 0x0083e8000c101928 */
[----:B-1----:R-:W3:Y:S01]  /*b79f0*/  LDL.LU R139, [R1+0x5f4] ;  /* 0x0005f400018b7983 */ /* 0x002ee20000300800 */
[----:B------:R-:W-:Y:S01]  /*b7a00*/  LOP3.LUT P1, RZ, R14, 0x2000000, RZ, 0xc0, !PT ;  /* 0x020000000eff7812 */ /* 0x000fe2000782c0ff */
[----:B------:R-:W-:Y:S01]  /*b7a10*/  IMAD.WIDE R32, R234, 0x4, R114 ;  /* 0x00000004ea207825 */ /* 0x000fe200078e0272 */
[----:B------:R-:W-:Y:S01]  /*b7a20*/  LOP3.LUT P2, RZ, R16, 0x1000, RZ, 0xc0, !PT ;  /* 0x0000100010ff7812 */ /* 0x000fe2000784c0ff */
[----:B------:R-:W3:Y:S10]  /*b7a30*/  LDL.LU R18, [R1+0x2090] ;  /* 0x0020900001127983 */ /* 0x000ef40000300800 */
        /* <DEDUP_REMOVED lines=16> */
[----:B----4-:R1:W-:Y:S01]  /*b7b40*/  @P1 STG.E desc[UR40][R32.64], R232 ;  /* 0x000000e820001986 */ /* 0x0103e2000c101928 */
[----:B------:R-:W-:Y:S01]  /*b7b50*/  LOP3.LUT P4, RZ, R16, 0x4000, RZ, 0xc0, !PT ;  /* 0x0000400010ff7812 */ /* 0x000fe2000788c0ff */
[----:B-1----:R-:W-:-:S05]  /*b7b60*/  IMAD.WIDE R32, R140, 0x4, R118 ;  /* 0x000000048c207825 */ /* 0x002fca00078e0276 */
[----:B--2---:R1:W-:Y:S01]  /*b7b70*/  @P2 STG.E desc[UR40][R32.64], R142 ;  /* 0x0000008e20002986 */ /* 0x0043e2000c101928 */
[----:B------:R-:W-:Y:S01]  /*b7b80*/  LOP3.LUT P5, RZ, R16, 0x8000, RZ, 0xc0, !PT ;  /* 0x0000800010ff7812 */ /* 0x000fe200078ac0ff */
[----:B-1----:R-:W-:-:S05]  /*b7b90*/  IMAD.WIDE R32, R140, 0x4, R116 ;  /* 0x000000048c207825 */ /* 0x002fca00078e0274 */
[----:B------:R1:W-:Y:S01]  /*b7ba0*/  @P3 STG.E desc[UR40][R32.64], R143 ;  /* 0x0000008f20003986 */ /* 0x0003e2000c101928 */
[----:B------:R-:W-:Y:S01]  /*b7bb0*/  LOP3.LUT P6, RZ, R16, 0x10000, RZ, 0xc0, !PT ;  /* 0x0001000010ff7812 */ /* 0x000fe200078cc0ff */
[----:B-1----:R-:W-:-:S05]  /*b7bc0*/  IMAD.WIDE R32, R140, 0x4, R114 ;  /* 0x000000048c207825 */ /* 0x002fca00078e0272 */
[----:B------:R1:W-:Y:S01]  /*b7bd0*/  @P4 STG.E desc[UR40][R32.64], R34 ;  /* 0x0000002220004986 */ /* 0x0003e2000c101928 */
[----:B------:R-:W-:Y:S01]  /*b7be0*/  LOP3.LUT P0, RZ, R16, 0x20000, RZ, 0xc0, !PT ;  /* 0x0002000010ff7812 */ /* 0x000fe2000780c0ff */
[C---:B-1----:R-:W-:Y:S02]  /*b7bf0*/  IMAD.WIDE R32, R140.reuse, 0x4, R112 ;  /* 0x000000048c207825 */ /* 0x042fe400078e0270 */
[----:B------:R-:W2:Y:S04]  /*b7c00*/  LDL.LU R34, [R1+0x2098] ;  /* 0x0020980001227983 */ /* 0x000ea80000300800 */
        /* <DEDUP_REMOVED lines=41> */
[----:B------:R-:W-:Y:S01]  /*b7ea0*/  @P1 LOP3.LUT R14, R14, 0x20000, RZ, 0xfc, !PT ;  /* 0x000200000e0e1812 */ /* 0x000fe200078efcff */
[----:B------:R-:W3:Y:S01]  /*b7eb0*/  LDL.LU R233, [R1+0x628] ;  /* 0x0006280001e97983 */ /* 0x000ee20000300800 */
        /* <DEDUP_REMOVED lines=12> */
[C---:B-1----:R-:W-:Y:S02]  /*b7f80*/  IMAD.WIDE R32, R18.reuse, 0x4, R116 ;  /* 0x0000000412207825 */ /* 0x042fe400078e0274 */
[----:B------:R-:W2:Y:S04]  /*b7f90*/  LDL.LU R142, [R1+0x608] ;  /* 0x00060800018e7983 */ /* 0x000ea80000300800 */
[----:B------:R1:W-:Y:S02]  /*b7fa0*/  @P0 STG.E desc[UR40][R32.64], R143 ;  /* 0x0000008f20000986 */ /* 0x0003e4000c101928 */
[----:B-1----:R-:W-:-:S02]  /*b7fb0*/  IMAD.WIDE R32, R18, 0x4, R114 ;  /* 0x0000000412207825 */ /* 0x002fc400078e0272 */
[----:B------:R-:W2:Y:S04]  /*b7fc0*/  LDL.LU R143, [R1+0x5f8] ;  /* 0x0005f800018f7983 */ /* 0x000ea80000300800 */
[----:B------:R1:W-:Y:S01]  /*b7fd0*/  @P1 STG.E desc[UR40][R32.64], R35 ;  /* 0x0000002320001986 */ /* 0x0003e2000c101928 */
[----:B------:R-:W-:Y:S01]  /*b7fe0*/  LOP3.LUT P1, RZ, R14, 0x80000, RZ, 0xc0, !PT ;  /* 0x000800000eff7812 */ /* 0x000fe2000782c0ff */
[----:B-1----:R-:W-:Y:S02]  /*b7ff0*/  IMAD.WIDE R32, R18, 0x4, R112 ;  /* 0x0000000412207825 */ /* 0x002fe400078e0270 */
        /* <DEDUP_REMOVED lines=23> */
[----:B------:R-:W-:Y:S02]  /*b8170*/  LOP3.LUT P2, RZ, R16, 0x80000000, RZ, 0xc0, !PT ;  /* 0x8000000010ff7812 */ /* 0x000fe4000784c0ff */
[----:B------:R-:W-:Y:S01]  /*b8180*/  LOP3.LUT P3, RZ, R13, 0x1, RZ, 0xc0, !PT ;  /* 0x000000010dff7812 */ /* 0x000fe2000786c0ff */
[----:B-1----:R-:W-:-:S08]  /*b8190*/  IMAD.WIDE R32, R141, 0x4, R114 ;  /* 0x000000048d207825 */ /* 0x002fd000078e0272 */
[----:B------:R1:W-:Y:S01]  /*b81a0*/  @P1 STG.E desc[UR40][R32.64], R233 ;  /* 0x000000e920001986 */ /* 0x0003e2000c101928 */
[----:B------:R-:W-:Y:S01]  /*b81b0*/  LOP3.LUT P4, RZ, R13, 0x2, RZ, 0xc0, !PT ;  /* 0x000000020dff7812 */ /* 0x000fe2000788c0ff */
[----:B-1----:R-:W-:-:S05]  /*b81c0*/  IMAD.WIDE R32, R141, 0x4, R112 ;  /* 0x000000048d207825 */ /* 0x002fca00078e0270 */
[----:B----4-:R1:W-:Y:S01]  /*b81d0*/  @P2 STG.E desc[UR40][R32.64], R232 ;  /* 0x000000e820002986 */ /* 0x0103e2000c101928 */
[----:B------:R-:W-:Y:S01]  /*b81e0*/  LOP3.LUT P5, RZ, R13, 0x4, RZ, 0xc0, !PT ;  /* 0x000000040dff7812 */ /* 0x000fe200078ac0ff */
[----:B-1----:R-:W-:-:S05]  /*b81f0*/  IMAD.WIDE R32, R141, 0x4, R110 ;  /* 0x000000048d207825 */ /* 0x002fca00078e026e */
[----:B--2---:R1:W-:Y:S01]  /*b8200*/  @P3 STG.E desc[UR40][R32.64], R142 ;  /* 0x0000008e20003986 */ /* 0x0043e2000c101928 */
[----:B------:R-:W-:Y:S01]  /*b8210*/  LOP3.LUT P6, RZ, R13, 0x8, RZ, 0xc0, !PT ;  /* 0x000000080dff7812 */ /* 0x000fe200078cc0ff */
[----:B-1----:R-:W-:Y:S01]  /*b8220*/  IMAD.WIDE R32, R141, 0x4, R108 ;  /* 0x000000048d207825 */ /* 0x002fe200078e026c */
[----:B------:R-:W-:Y:S01]  /*b8230*/  LOP3.LUT P0, RZ, R13, 0x10, RZ, 0xc0, !PT ;  /* 0x000000100dff7812 */ /* 0x000fe2000780c0ff */
[----:B------:R-:W2:Y:S04]  /*b8240*/  LDL.LU R141, [R1+0x2150] ;  /* 0x00215000018d7983 */ /* 0x000ea80000300800 */
        /* <DEDUP_REMOVED lines=14> */
[----:B------:R-:W-:-:S02]  /*b8330*/  LOP3.LUT P1, RZ, R13, 0x20000, RZ, 0xc0, !PT ;  /* 0x000200000dff7812 */ /* 0x000fc4000782c0ff */
[----:B------:R-:W-:Y:S02]  /*b8340*/  LOP3.LUT R14, R14, 0xffffffef, RZ, 0xc0, !PT ;  /* 0xffffffef0e0e7812 */ /* 0x000fe400078ec0ff */
[----:B------:R-:W-:Y:S01]  /*b8350*/  LOP3.LUT P4, RZ, R13, 0x20, RZ, 0xc0, !PT ;  /* 0x000000200dff7812 */ /* 0x000fe2000788c0ff */
[----:B------:R-:W-:-:S08]  /*b8360*/  IMAD.WIDE R32, R34, 0x4, R116 ;  /* 0x0000000422207825 */ /* 0x000fd000078e0274 */
        /* <DEDUP_REMOVED lines=16> */
[C---:B------:R-:W-:Y:S02]  /*b8470*/  LOP3.LUT P1, RZ, R13.reuse, 0x800, RZ, 0xc0, !PT ;  /* 0x000008000dff7812 */ /* 0x040fe4000782c0ff */
        /* <DEDUP_REMOVED lines=9> */
[----:B---3--:R1:W-:Y:S04]  /*b8510*/  @P4 STG.E desc[UR40][R32.64], R139 ;  /* 0x0000008b20004986 */ /* 0x0083e8000c101928 */
[----:B-1----:R-:W3:Y:S04]  /*b8520*/  LDL.LU R139, [R1+0x65c] ;  /* 0x00065c00018b7983 */ /* 0x002ee80000300800 */
[----:B------:R-:W3:Y:S04]  /*b8530*/  LDL.LU R21, [R1+0x64c] ;  /* 0x00064c0001157983 */ /* 0x000ee80000300800 */
[----:B------:R-:W3:Y:S04]  /*b8540*/  LDL.LU R235, [R1+0x63c] ;  /* 0x00063c0001eb7983 */ /* 0x000ee80000300800 */
[----:B------:R-:W3:Y:S04]  /*b8550*/  LDL.LU R252, [R1+0x62c] ;  /* 0x00062c0001fc7983 */ /* 0x000ee80000300800 */
[----:B------:R-:W3:Y:S04]  /*b8560*/  LDL.LU R234, [R1+0x61c] ;  /* 0x00061c0001ea7983 */ /* 0x000ee80000300800 */
[----:B------:R-:W3:Y:S01]  /*b8570*/  LDL.LU R22, [R1+0x60c] ;  /* 0x00060c0001167983 */ /* 0x000ee20000300800 */
[----:B------:R-:W-:-:S05]  /*b8580*/  IMAD.WIDE R32, R34, 0x4, R114 ;  /* 0x0000000422207825 */ /* 0x000fca00078e0272 */
[----:B----4-:R1:W-:Y:S02]  /*b8590*/  @P5 STG.E desc[UR40][R32.64], R232 ;  /* 0x000000e820005986 */ /* 0x0103e4000c101928 */
[C---:B-1----:R-:W-:Y:S02]  /*b85a0*/  IMAD.WIDE R32, R34.reuse, 0x4, R112 ;  /* 0x0000000422207825 */ /* 0x042fe400078e0270 */
[----:B------:R-:W4:Y:S04]  /*b85b0*/  LDL.LU R232, [R1+0x5fc] ;  /* 0x0005fc0001e87983 */ /* 0x000f280000300800 */
[----:B--2---:R1:W-:Y:S02]  /*b85c0*/  @P6 STG.E desc[UR40][R32.64], R142 ;  /* 0x0000008e20006986 */ /* 0x0043e4000c101928 */
[----:B-1----:R-:W-:-:S02]  /*b85d0*/  IMAD.WIDE R32, R34, 0x4, R110 ;  /* 0x0000000422207825 */ /* 0x002fc400078e026e */
[----:B------:R-:W2:Y:S04]  /*b85e0*/  LDL.LU R142, [R1+0x5ec] ;  /* 0x0005ec00018e7983 */ /* 0x000ea80000300800 */
[----:B------:R1:W-:Y:S02]  /*b85f0*/  @P0 STG.E desc[UR40][R32.64], R143 ;  /* 0x0000008f20000986 */ /* 0x0003e4000c101928 */
[----:B-1----:R-:W-:Y:S02]  /*b8600*/  IMAD.WIDE R32, R34, 0x4, R108 ;  /* 0x0000000422207825 */ /* 0x002fe400078e026c */
[----:B------:R-:W2:Y:S04]  /*b8610*/  LDL.LU R143, [R1+0x5dc] ;  /* 0x0005dc00018f7983 */ /* 0x000ea80000300800 */
[----:B------:R1:W-:Y:S01]  /*b8620*/  @P1 STG.E desc[UR40][R32.64], R35 ;  /* 0x0000002320001986 */ /* 0x0003e2000c101928 */
[----:B------:R-:W-:-:S03]  /*b8630*/  LOP3.LUT P1, RZ, R14, 0x800, RZ, 0xc0, !PT ;  /* 0x000008000eff7812 */ /* 0x000fc6000782c0ff */
[----:B------:R-:W2:Y:S01]  /*b8640*/  LDL.LU R34, [R1+0x5cc] ;  /* 0x0005cc0001227983 */ /* 0x000ea20000300800 */
[----:B-1----:R-:W-:-:S03]  /*b8650*/  IMAD.WIDE R32, R233, 0x4, R122 ;  /* 0x00000004e9207825 */ /* 0x002fc600078e027a */
        /* <DEDUP_REMOVED lines=9> */
[----:B------:R-:W-:-:S03]  /*b86f0*/  LOP3.LUT P6, RZ, R13, 0x400000, RZ, 0xc0, !PT ;  /* 0x004000000dff7812 */ /* 0x000fc600078cc0ff */
[----:B---3--:R1:W-:Y:S01]  /*b8700*/  @P1 STG.E desc[UR40][R32.64], R139 ;  /* 0x0000008b20001986 */ /* 0x0083e2000c101928 */
[----:B------:R-:W-:-:S03]  /*b8710*/  LOP3.LUT P1, RZ, R14, 0x200, RZ, 0xc0, !PT ;  /* 0x000002000eff7812 */ /* 0x000fc6000782c0ff */
[----:B-1----:R-:W3:Y:S01]  /*b8720*/  LDL.LU R139, [R1+0x3cc] ;  /* 0x0003cc00018b7983 */ /* 0x002ee20000300800 */
[----:B------:R-:W-:-:S09]  /*b8730*/  IMAD.WIDE R32, R233, 0x4, R118 ;  /* 0x00000004e9207825 */ /* 0x000fd200078e0276 */
        /* <DEDUP_REMOVED lines=15> */
[----:B----4-:R1:W-:Y:S02]  /*b8830*/  @P1 STG.E desc[UR40][R32.64], R232 ;  /* 0x000000e820001986 */ /* 0x0103e4000c101928 */
[----:B-1----:R-:W-:-:S05]  /*b8840*/  IMAD.WIDE R32, R141, 0x4, R122 ;  /* 0x000000048d207825 */ /* 0x002fca00078e027a */
[----:B--2---:R1:W-:Y:S02]  /*b8850*/  @P2 STG.E desc[UR40][R32.64], R142 ;  /* 0x0000008e20002986 */ /* 0x0043e4000c101928 */
        /* <DEDUP_REMOVED lines=8> */
[----:B-1----:R-:W2:Y:S01]  /*b88e0*/  LDL.LU R140, [R1+0x1ec] ;  /* 0x0001ec00018c7983 */ /* 0x002ea20000300800 */
[----:B------:R-:W-:Y:S01]  /*b88f0*/  LOP3.LUT P0, RZ, R13, 0x800000, RZ, 0xc0, !PT ;  /* 0x008000000dff7812 */ /* 0x000fe2000780c0ff */
[----:B------:R-:W-:Y:S01]  /*b8900*/  IMAD.WIDE R32, R141, 0x4, R112 ;  /* 0x000000048d207825 */ /* 0x000fe200078e0270 */
[----:B------:R-:W-:-:S11]  /*b8910*/  LOP3.LUT P4, RZ, R13, 0x1000000, RZ, 0xc0, !PT ;  /* 0x010000000dff7812 */ /* 0x000fd6000788c0ff */
[----:B---3--:R1:W-:Y:S04]  /*b8920*/  @P0 STG.E desc[UR40][R32.64], R139 ;  /* 0x0000008b20000986 */ /* 0x0083e8000c101928 */
[----:B-1----:R-:W3:Y:S04]  /*b8930*/  LDL.LU R139, [R1+0x17c] ;  /* 0x00017c00018b7983 */ /* 0x002ee80000300800 */
[----:B------:R-:W4:Y:S04]  /*b8940*/  LDL.LU R232, [R1+0x730] ;  /* 0x0007300001e87983 */ /* 0x000f280000300800 */
[----:B------:R-:W4:Y:S04]  /*b8950*/  LDL.LU R142, [R1+0x720] ;  /* 0x00072000018e7983 */ /* 0x000f280000300800 */
[----:B------:R-:W4:Y:S04]  /*b8960*/  LDL.LU R143, [R1+0x710] ;  /* 0x00071000018f7983 */ /* 0x000f280000300800 */
[----:B------:R-:W4:Y:S04]  /*b8970*/  LDL.LU R35, [R1+0x700] ;  /* 0x0007000001237983 */ /* 0x000f280000300800 */
[----:B------:R-:W4:Y:S01]  /*b8980*/  LDL.LU R21, [R1+0x2154] ;  /* 0x0021540001157983 */ /* 0x000f220000300800 */
[----:B------:R-:W-:Y:S01]  /*b8990*/  IMAD.WIDE R32, R141, 0x4, R110 ;  /* 0x000000048d207825 */ /* 0x000fe200078e026e */
[----:B------:R-:W-:-:S04]  /*b89a0*/  LOP3.LUT P1, RZ, R10, 0x10, RZ, 0xc0, !PT ;  /* 0x000000100aff7812 */ /* 0x000fc8000782c0ff */
[----:B--2---:R1:W-:Y:S04]  /*b89b0*/  @P4 STG.E desc[UR40][R32.64], R140 ;  /* 0x0000008c20004986 */ /* 0x0043e8000c101928 */
[----:B-1----:R-:W2:Y:S01]  /*b89c0*/  LDL.LU R140, [R1+0x6f0] ;  /* 0x0006f000018c7983 */ /* 0x002ea20000300800 */
[----:B------:R-:W-:Y:S02]  /*b89d0*/  LOP3.LUT R15, R15, 0xefffffff, RZ, 0xc0, !PT ;  /* 0xefffffff0f0f7812 */ /* 0x000fe400078ec0ff */
[----:B------:R-:W-:Y:S01]  /*b89e0*/  LOP3.LUT P5, RZ, R13, 0x2000000, RZ, 0xc0, !PT ;  /* 0x020000000dff7812 */ /* 0x000fe200078ac0ff */
[----:B------:R-:W-:Y:S01]  /*b89f0*/  IMAD.WIDE R32, R141, 0x4, R108 ;  /* 0x000000048d207825 */ /* 0x000fe200078e026c */
[----:B------:R-:W-:Y:S01]  /*b8a00*/  @P1 LOP3.LUT R15, R15, 0x10000000, RZ, 0xfc, !PT ;  /* 0x100000000f0f1812 */ /* 0x000fe200078efcff */
[----:B------:R-:W2:Y:S01]  /*b8a10*/  LDL.LU R34, [R1+0x2158] ;  /* 0x0021580001227983 */ /* 0x000ea20000300800 */
        /* <DEDUP_REMOVED lines=23> */
[----:B------:R-:W-:-:S03]  /*b8b90*/  LOP3.LUT P6, RZ, R13, 0x4000000, RZ, 0xc0, !PT ;  /* 0x040000000dff7812 */ /* 0x000fc600078cc0ff */
[----:B------:R-:W3:Y:S04]  /*b8ba0*/  LDL.LU R234, [R1+0x6a0] ;  /* 0x0006a00001ea7983 */ /* 0x000ee80000300800 */
[----:B------:R-:W-:Y:S02]  /*b8bb0*/  @P1 LOP3.LUT R14, R14, 0x4, RZ, 0xfc, !PT ;  /* 0x000000040e0e1812 */ /* 0x000fe400078efcff */
[----:B------:R-:W-:Y:S01]  /*b8bc0*/  LOP3.LUT P0, RZ, R13, 0x8000000, RZ, 0xc0, !PT ;  /* 0x080000000dff7812 */ /* 0x000fe2000780c0ff */
[----:B----4-:R-:W-:Y:S01]  /*b8bd0*/  IMAD.WIDE R32, R21, 0x4, R122 ;  /* 0x0000000415207825 */ /* 0x010fe200078e027a */
[----:B------:R-:W-:Y:S01]  /*b8be0*/  LOP3.LUT P1, RZ, R13, 0x20000000, RZ, 0xc0, !PT ;  /* 0x200000000dff7812 */ /* 0x000fe2000782c0ff */
[----:B------:R-:W4:Y:S01]  /*b8bf0*/  LDL.LU R22, [R1+0x690] ;  /* 0x0006900001167983 */ /* 0x000f220000300800 */
[----:B------:R-:W-:-:S03]  /*b8c00*/  LOP3.LUT R14, R14, 0xfffffff7, RZ, 0xc0, !PT ;  /* 0xfffffff70e0e7812 */ /* 0x000fc600078ec0ff */
[----:B------:R1:W-:Y:S04]  /*b8c10*/  @P6 STG.E desc[UR40][R32.64], R232 ;  /* 0x000000e820006986 */ /* 0x0003e8000c101928 */
[----:B------:R-:W4:Y:S04]  /*b8c20*/  LDL.LU R233, [R1+0x680] ;  /* 0x0006800001e97983 */ /* 0x000f280000300800 */
[----:B------:R-:W-:Y:S02]  /*b8c30*/  @P1 LOP3.LUT R14, R14, 0x8, RZ, 0xfc, !PT ;  /* 0x000000080e0e1812 */ /* 0x000fe400078efcff */
[----:B------:R-:W-:Y:S01]  /*b8c40*/  LOP3.LUT P1, RZ, R13, 0x10000000, RZ, 0xc0, !PT ;  /* 0x100000000dff7812 */ /* 0x000fe2000782c0ff */
[C---:B-1----:R-:W-:Y:S01]  /*b8c50*/  IMAD.WIDE R32, R21.reuse, 0x4, R120 ;  /* 0x0000000415207825 */ /* 0x042fe200078e0278 */
        /* <DEDUP_REMOVED lines=12> */
[----:B--2---:R1:W-:Y:S04]  /*b8d20*/  @P1 STG.E desc[UR40][R32.64], R140 ;  /* 0x0000008c20001986 */ /* 0x0043e8000c101928 */
[----:B-1----:R-:W2:Y:S01]  /*b8d30*/  LDL.LU R140, [R1+0x734] ;  /* 0x00073400018c7983 */ /* 0x002ea20000300800 */
        /* <DEDUP_REMOVED lines=8> */
[----:B---3--:R1:W-:Y:S01]  /*b8dc0*/  @P1 STG.E desc[UR40][R32.64], R139 ;  /* 0x0000008b20001986 */ /* 0x0083e2000c101928 */
[----:B------:R-:W-:Y:S01]  /*b8dd0*/  LOP3.LUT P1, RZ, R14, 0x1, RZ, 0xc0, !PT ;  /* 0x000000010eff7812 */ /* 0x000fe2000782c0ff */
[----:B-1----:R-:W-:Y:S02]  /*b8de0*/  IMAD.WIDE R32, R21, 0x4, R110 ;  /* 0x0000000415207825 */ /* 0x002fe400078e026e */
        /* <DEDUP_REMOVED lines=21> */
[----:B------:R1:W-:Y:S02]  /*b8f40*/  @P5 STG.E desc[UR40][R32.64], R143 ;  /* 0x0000008f20005986 */ /* 0x0003e4000c101928 */
[----:B-1----:R-:W-:Y:S02]  /*b8f50*/  IMAD.WIDE R32, R34, 0x4, R108 ;  /* 0x0000000422207825 */ /* 0x002fe400078e026c */
[----:B------:R-:W4:Y:S04]  /*b8f60*/  LDL.LU R143, [R1+0x2294] ;  /* 0x00229400018f7983 */ /* 0x000f280000300800 */
[----:B------:R1:W-:Y:S02]  /*b8f70*/  @P6 STG.E desc[UR40][R32.64], R35 ;  /* 0x0000002320006986 */ /* 0x0003e4000c101928 */
[----:B-1----:R-:W-:-:S05]  /*b8f80*/  IMAD.WIDE R32, R141, 0x4, R122 ;  /* 0x000000048d207825 */ /* 0x002fca00078e027a */
[----:B--2---:R1:W-:Y:S04]  /*b8f90*/  @P0 STG.E desc[UR40][R32.64], R140 ;  /* 0x0000008c20000986 */ /* 0x0043e8000c101928 */
[----:B-1----:R-:W2:Y:S04]  /*b8fa0*/  LDL.LU R140, [R1+0x724] ;  /* 0x00072400018c7983 */ /* 0x002ea80000300800 */
[----:B------:R-:W3:Y:S04]  /*b8fb0*/  LDL.LU R22, [R1+0x714] ;  /* 0x0007140001167983 */ /* 0x000ee80000300800 */
[----:B------:R-:W3:Y:S04]  /*b8fc0*/  LDL.LU R233, [R1+0x704] ;  /* 0x0007040001e97983 */ /* 0x000ee80000300800 */
        /* <DEDUP_REMOVED lines=22> */
[----:B------:R-:W4:Y:S04]  /*b9130*/  LDL.LU R18, [R1+0x6b4] ;  /* 0x0006b40001127983 */ /* 0x000f280000300800 */
[----:B------:R-:W4:Y:S01]  /*b9140*/  LDL.LU R21, [R1+0x6a4] ;  /* 0x0006a40001157983 */ /* 0x000f220000300800 */
[----:B------:R-:W-:-:S02]  /*b9150*/  @P1 LOP3.LUT R15, R15, 0x1000000, RZ, 0xfc, !PT ;  /* 0x010000000f0f1812 */ /* 0x000fc400078efcff */
[----:B------:R-:W-:Y:S01]  /*b9160*/  LOP3.LUT P1, RZ, R10, 0x40000, RZ, 0xc0, !PT ;  /* 0x000400000aff7812 */ /* 0x000fe2000782c0ff */
[----:B------:R-:W4:Y:S01]  /*b9170*/  LDL.LU R235, [R1+0x694] ;  /* 0x0006940001eb7983 */ /* 0x000f220000300800 */
[----:B------:R-:W-:-:S03]  /*b9180*/  LOP3.LUT R15, R15, 0xfdffffff, RZ, 0xc0, !PT ;  /* 0xfdffffff0f0f7812 */ /* 0x000fc600078ec0ff */
[----:B------:R-:W4:Y:S01]  /*b9190*/  LDL.LU R252, [R1+0x684] ;  /* 0x0006840001fc7983 */ /* 0x000f220000300800 */
[C---:B------:R-:W-:Y:S02]  /*b91a0*/  LOP3.LUT P5, RZ, R10.reuse, 0x1000, RZ, 0xc0, !PT ;  /* 0x000010000aff7812 */ /* 0x040fe400078ac0ff */
[C---:B------:R-:W-:Y:S01]  /*b91b0*/  LOP3.LUT P6, RZ, R10.reuse, 0x2000, RZ, 0xc0, !PT ;  /* 0x000020000aff7812 */ /* 0x040fe200078cc0ff */
        /* <DEDUP_REMOVED lines=15> */
[C---:B-1----:R-:W-:Y:S02]  /*b92b0*/  IMAD.WIDE R32, R141.reuse, 0x4, R114 ;  /* 0x000000048d207825 */ /* 0x042fe400078e0272 */
[----:B------:R-:W3:Y:S04]  /*b92c0*/  LDL.LU R233, [R1+0x1d4] ;  /* 0x0001d40001e97983 */ /* 0x000ee80000300800 */
        /* <DEDUP_REMOVED lines=38> */
[----:B-1----:R-:W-:Y:S01]  /*b9530*/  IMAD.WIDE R32, R142, 0x4, R108 ;  /* 0x000000048e207825 */ /* 0x002fe200078e026c */
[C---:B------:R-:W-:Y:S01]  /*b9540*/  LOP3.LUT P6, RZ, R10.reuse, 0x10000000, RZ, 0xc0, !PT ;  /* 0x100000000aff7812 */ /* 0x040fe200078cc0ff */
[----:B------:R-:W3:Y:S04]  /*b9550*/  LDL.LU R142, [R1+0x229c] ;  /* 0x00229c00018e7983 */ /* 0x000ee80000300800 */
        /* <DEDUP_REMOVED lines=42> */
[----:B------:R-:W-:Y:S02]  /*b9800*/  LOP3.LUT P5, RZ, R10, 0x80000000, RZ, 0xc0, !PT ;  /* 0x800000000aff7812 */ /* 0x000fe400078ac0ff */
[----:B------:R-:W-:Y:S01]  /*b9810*/  LOP3.LUT P6, RZ, R11, 0x1, RZ, 0xc0, !PT ;  /* 0x000000010bff7812 */ /* 0x000fe200078cc0ff */
        /* <DEDUP_REMOVED lines=65> */
[----:B-1----:R-:W-:Y:S02]  /*b9c30*/  IMAD.WIDE R32, R142, 0x4, R110 ;  /* 0x000000048e207825 */ /* 0x002fe400078e026e */
[----:B------:R-:W3:Y:S04]  /*b9c40*/  LDL.LU R141, [R1+0x6cc] ;  /* 0x0006cc00018d7983 */ /* 0x000ee80000300800 */
[----:B--2---:R1:W-:Y:S04]  /*b9c50*/  @P0 STG.E desc[UR40][R32.64], R140 ;  /* 0x0000008c20000986 */ /* 0x0043e8000c101928 */
[----:B-1----:R-:W2:Y:S04]  /*b9c60*/  LDL.LU R140, [R1+0x6bc] ;  /* 0x0006bc00018c7983 */ /* 0x002ea80000300800 */
[----:B------:R-:W4:Y:S04]  /*b9c70*/  LDL.LU R232, [R1+0x6ac] ;  /* 0x0006ac0001e87983 */ /* 0x000f280000300800 */
[----:B------:R-:W2:Y:S04]  /*b9c80*/  LDL.LU R143, [R1+0x69c] ;  /* 0x00069c00018f7983 */ /* 0x000ea80000300800 */
[----:B------:R-:W2:Y:S04]  /*b9c90*/  LDL.LU R34, [R1+0x68c] ;  /* 0x00068c0001227983 */ /* 0x000ea80000300800 */
[----:B------:R-:W2:Y:S04]  /*b9ca0*/  LDL.LU R35, [R1+0x67c] ;  /* 0x00067c0001237983 */ /* 0x000ea80000300800 */
[----:B------:R-:W2:Y:S01]  /*b9cb0*/  LDL.LU R14, [R1+0x22a0] ;  /* 0x0022a000010e7983 */ /* 0x000ea20000300800 */
[----:B------:R-:W-:-:S02]  /*b9cc0*/  LOP3.LUT P1, RZ, R11, 0x20000000, RZ, 0xc0, !PT ;  /* 0x200000000bff7812 */ /* 0x000fc4000782c0ff */
[----:B------:R-:W-:Y:S02]  /*b9cd0*/  LOP3.LUT R15, R15, 0xffffffef, RZ, 0xc0, !PT ;  /* 0xffffffef0f0f7812 */ /* 0x000fe400078ec0ff */
[----:B------:R-:W-:-:S09]  /*b9ce0*/  LOP3.LUT P4, RZ, R11, 0x20000, RZ, 0xc0, !PT ;  /* 0x000200000bff7812 */ /* 0x000fd2000788c0ff */
[----:B------:R-:W-:Y:S02]  /*b9cf0*/  @P1 LOP3.LUT R15, R15, 0x10, RZ, 0xfc, !PT ;  /* 0x000000100f0f1812 */ /* 0x000fe400078efcff */
[----:B------:R-:W-:Y:S02]  /*b9d00*/  LOP3.LUT P1, RZ, R11, 0x10000000, RZ, 0xc0, !PT ;  /* 0x100000000bff7812 */ /* 0x000fe4000782c0ff */
[----:B------:R-:W-:Y:S01]  /*b9d10*/  LOP3.LUT R15, R15, 0xffffffdf, RZ, 0xc0, !PT ;  /* 0xffffffdf0f0f7812 */ /* 0x000fe200078ec0ff */
[----:B------:R-:W-:Y:S01]  /*b9d20*/  IMAD.WIDE R32, R142, 0x4, R108 ;  /* 0x000000048e207825 */ /* 0x000fe200078e026c */
        /* <DEDUP_REMOVED lines=16> */
[----:B------:R-:W-:Y:S01]  /*b9e30*/  LOP3.LUT P6, RZ, R11, 0x80000, RZ, 0xc0, !PT ;  /* 0x000800000bff7812 */ /* 0x000fe200078cc0ff */
[----:B---3--:R1:W-:Y:S04]  /*b9e40*/  @P4 STG.E desc[UR40][R32.64], R141 ;  /* 0x0000008d20004986 */ /* 0x0083e8000c101928 */
[----:B-1----:R-:W3:Y:S04]  /*b9e50*/  LDL.LU R141, [R1+0x3bc] ;  /* 0x0003bc00018d7983 */ /* 0x002ee80000300800 */
[----:B------:R-:W3:Y:S01]  /*b9e60*/  LDL.LU R142, [R1+0x22a4] ;  /* 0x0022a400018e7983 */ /* 0x000ee20000300800 */
[----:B------:R-:W-:-:S02]  /*b9e70*/  @P1 LOP3.LUT R15, R15, 0x400, RZ, 0xfc, !PT ;  /* 0x000004000f0f1812 */ /* 0x000fc400078efcff */
[C---:B------:R-:W-:Y:S02]  /*b9e80*/  LOP3.LUT P1, RZ, R11.reuse, 0x400000, RZ, 0xc0, !PT ;  /* 0x004000000bff7812 */ /* 0x040fe4000782c0ff */
[----:B------:R-:W-:Y:S02]  /*b9e90*/  LOP3.LUT P0, RZ, R11, 0x100000, RZ, 0xc0, !PT ;  /* 0x001000000bff7812 */ /* 0x000fe4000780c0ff */
[----:B------:R-:W-:-:S09]  /*b9ea0*/  LOP3.LUT R15, R15, 0xfffff7ff, RZ, 0xc0, !PT ;  /* 0xfffff7ff0f0f7812 */ /* 0x000fd200078ec0ff */
[----:B------:R-:W-:Y:S02]  /*b9eb0*/  @P1 LOP3.LUT R15, R15, 0x800, RZ, 0xfc, !PT ;  /* 0x000008000f0f1812 */ /* 0x000fe400078efcff */
[----:B------:R-:W-:Y:S01]  /*b9ec0*/  LOP3.LUT P1, RZ, R11, 0x200000, RZ, 0xc0, !PT ;  /* 0x002000000bff7812 */ /* 0x000fe2000782c0ff */
[----:B--2---:R-:W-:-:S05]  /*b9ed0*/  IMAD.WIDE R32, R14, 0x4, R122 ;  /* 0x000000040e207825 */ /* 0x004fca00078e027a */
[----:B------:R1:W-:Y:S04]  /*b9ee0*/  @P5 STG.E desc[UR40][R32.64], R140 ;  /* 0x0000008c20005986 */ /* 0x0003e8000c101928 */
[----:B-1----:R-:W2:Y:S04]  /*b9ef0*/  LDL.LU R140, [R1+0x1dc] ;  /* 0x0001dc00018c7983 */ /* 0x002ea80000300800 */
[----:B------:R-:W2:Y:S04]  /*b9f00*/  LDL.LU R18, [R1+0x12c] ;  /* 0x00012c0001127983 */ /* 0x000ea80000300800 */
[----:B------:R-:W2:Y:S04]  /*b9f10*/  LDL.LU R21, [R1+0x7f0] ;  /* 0x0007f00001157983 */ /* 0x000ea80000300800 */
[----:B------:R-:W2:Y:S04]  /*b9f20*/  LDL.LU R235, [R1+0x7e0] ;  /* 0x0007e00001eb7983 */ /* 0x000ea80000300800 */
[----:B------:R-:W2:Y:S01]  /*b9f30*/  LDL.LU R252, [R1+0x7d0] ;  /* 0x0007d00001fc7983 */ /* 0x000ea20000300800 */
[----:B------:R-:W-:-:S03]  /*b9f40*/  IMAD.WIDE R32, R14, 0x4, R120 ;  /* 0x000000040e207825 */ /* 0x000fc600078e0278 */
[----:B------:R-:W2:Y:S04]  /*b9f50*/  LDL.LU R234, [R1+0x7c0] ;  /* 0x0007c00001ea7983 */ /* 0x000ea80000300800 */
[----:B----4-:R1:W-:Y:S04]  /*b9f60*/  @P6 STG.E desc[UR40][R32.64], R232 ;  /* 0x000000e820006986 */ /* 0x0103e8000c101928 */
[----:B------:R-:W4:Y:S04]  /*b9f70*/  LDL.LU R22, [R1+0x7b0] ;  /* 0x0007b00001167983 */ /* 0x000f280000300800 */
[----:B------:R-:W4:Y:S01]  /*b9f80*/  LDL.LU R233, [R1+0x7a0] ;  /* 0x0007a00001e97983 */ /* 0x000f220000300800 */
[----:B-1----:R-:W-:-:S03]  /*b9f90*/  IMAD.WIDE R32, R14, 0x4, R118 ;  /* 0x000000040e207825 */ /* 0x002fc600078e0276 */
[----:B------:R-:W4:Y:S04]  /*b9fa0*/  LDL.LU R232, [R1+0x790] ;  /* 0x0007900001e87983 */ /* 0x000f280000300800 */
[----:B------:R1:W-:Y:S02]  /*b9fb0*/  @P0 STG.E desc[UR40][R32.64], R143 ;  /* 0x0000008f20000986 */ /* 0x0003e4000c101928 */
[----:B-1----:R-:W-:-:S05]  /*b9fc0*/  IMAD.WIDE R32, R14, 0x4, R116 ;  /* 0x000000040e207825 */ /* 0x002fca00078e0274 */
[----:B------:R1:W-:Y:S01]  /*b9fd0*/  @P1 STG.E desc[UR40][R32.64], R34 ;  /* 0x0000002220001986 */ /* 0x0003e2000c101928 */
[C---:B------:R-:W-:Y:S01]  /*b9fe0*/  LOP3.LUT P1, RZ, R15.reuse, 0x800, RZ, 0xc0, !PT ;  /* 0x000008000fff7812 */ /* 0x040fe2000782c0ff */
[C---:B-1----:R-:W-:Y:S02]  /*b9ff0*/  IMAD.WIDE R32, R14.reuse, 0x4, R114 ;  /* 0x000000040e207825 */ /* 0x042fe400078e0272 */
[----:B------:R-:W4:Y:S10]  /*ba000*/  LDL.LU R34, [R1+0x780] ;  /* 0x0007800001227983 */ /* 0x000f340000300800 */
[----:B------:R1:W-:Y:S04]  /*ba010*/  @P1 STG.E desc[UR40][R32.64], R35 ;  /* 0x0000002320001986 */ /* 0x0003e8000c101928 */
[----:B-1----:R-:W4:Y:S04]  /*ba020*/  LDL.LU R35, [R1+0x770] ;  /* 0x0007700001237983 */ /* 0x002f280000300800 */
[----:B------:R-:W4:Y:S01]  /*ba030*/  LDL.LU R143, [R1+0x22a8] ;  /* 0x0022a800018f7983 */ /* 0x000f220000300800 */
[----:B------:R-:W-:Y:S01]  /*ba040*/  LOP3.LUT P1, RZ, R15, 0x400, RZ, 0xc0, !PT ;  /* 0x000004000fff7812 */ /* 0x000fe2000782c0ff */
[----:B------:R-:W-:-:S12]  /*ba050*/  IMAD.WIDE R32, R14, 0x4, R112 ;  /* 0x000000040e207825 */ /* 0x000fd800078e0270 */
[----:B---3--:R1:W-:Y:S01]  /*ba060*/  @P1 STG.E desc[UR40][R32.64], R141 ;  /* 0x0000008d20001986 */ /* 0x0083e2000c101928 */
[----:B------:R-:W-:Y:S01]  /*ba070*/  LOP3.LUT P1, RZ, R15, 0x200, RZ, 0xc0, !PT ;  /* 0x000002000fff7812 */ /* 0x000fe2000782c0ff */
[----:B-1----:R-:W-:Y:S01]  /*ba080*/  IMAD.WIDE R32, R14, 0x4, R110 ;  /* 0x000000040e207825 */ /* 0x002fe200078e026e */
[C---:B------:R-:W-:Y:S01]  /*ba090*/  LOP3.LUT P2, RZ, R11.reuse, 0x40000000, RZ, 0xc0, !PT ;  /* 0x400000000bff7812 */ /* 0x040fe2000784c0ff */
[----:B------:R-:W3:Y:S01]  /*ba0a0*/  LDL.LU R141, [R1+0x760] ;  /* 0x00076000018d7983 */ /* 0x000ee20000300800 */
[----:B------:R-:W-:Y:S02]  /*ba0b0*/  LOP3.LUT P3, RZ, R11, 0x80000000, RZ, 0xc0, !PT ;  /* 0x800000000bff7812 */ /* 0x000fe4000786c0ff */
[C---:B------:R-:W-:Y:S02]  /*ba0c0*/  LOP3.LUT P4, RZ, R12.reuse, 0x1, RZ, 0xc0, !PT ;  /* 0x000000010cff7812 */ /* 0x040fe4000788c0ff */
[C---:B------:R-:W-:Y:S02]  /*ba0d0*/  LOP3.LUT P5, RZ, R12.reuse, 0x2, RZ, 0xc0, !PT ;  /* 0x000000020cff7812 */ /* 0x040fe400078ac0ff */
[----:B------:R-:W-:-:S03]  /*ba0e0*/  LOP3.LUT P6, RZ, R12, 0x4, RZ, 0xc0, !PT ;  /* 0x000000040cff7812 */ /* 0x000fc600078cc0ff */
        /* <DEDUP_REMOVED lines=22> */
[----:B------:R-:W4:Y:S04]  /*ba250*/  LDL.LU R233, [R1+0x22c0] ;  /* 0x0022c00001e97983 */ /* 0x000f280000300800 */
        /* <DEDUP_REMOVED lines=8> */
[----:B------:R-:W4:Y:S04]  /*ba2e0*/  LDL.LU R232, [R1+0x1c0] ;  /* 0x0001c00001e87983 */ /* 0x000f280000300800 */
[----:B------:R-:W4:Y:S01]  /*ba2f0*/  LDL.LU R142, [R1+0x160] ;  /* 0x00016000018e7983 */ /* 0x000f220000300800 */
[----:B------:R-:W-:-:S02]  /*ba300*/  LOP3.LUT P0, RZ, R12, 0x8, RZ, 0xc0, !PT ;  /* 0x000000080cff7812 */ /* 0x000fc4000780c0ff */
[----:B------:R-:W-:Y:S01]  /*ba310*/  LOP3.LUT P4, RZ, R12, 0x10, RZ, 0xc0, !PT ;  /* 0x000000100cff7812 */ /* 0x000fe2000788c0ff */
[----:B------:R-:W4:Y:S01]  /*ba320*/  LDL.LU R34, [R1] ;  /* 0x0000000001227983 */ /* 0x000f220000300800 */
[----:B------:R-:W-:-:S09]  /*ba330*/  IMAD.WIDE R32, R143, 0x4, R120 ;  /* 0x000000048f207825 */ /* 0x000fd200078e0278 */
[----:B---3--:R1:W-:Y:S02]  /*ba340*/  @P0 STG.E desc[UR40][R32.64], R141 ;  /* 0x0000008d20000986 */ /* 0x0083e4000c101928 */
[----:B-1----:R-:W-:Y:S02]  /*ba350*/  IMAD.WIDE R32, R143, 0x4, R118 ;  /* 0x000000048f207825 */ /* 0x002fe400078e0276 */
        /* <DEDUP_REMOVED lines=14> */
[----:B------:R-:W2:Y:S02]  /*ba440*/  LDL.LU R14, [R1+0x7e4] ;  /* 0x0007e400010e7983 */ /* 0x000ea40000300800 */
[----:B------:R-:W-:-:S02]  /*ba450*/  @P1 LOP3.LUT R10, R10, 0x80000000, RZ, 0xfc, !PT ;  /* 0x800000000a0a1812 */ /* 0x000fc400078efcff */
[----:B------:R-:W-:Y:S01]  /*ba460*/  LOP3.LUT P1, RZ, R12, 0x1000, RZ, 0xc0, !PT ;  /* 0x000010000cff7812 */ /* 0x000fe2000782c0ff */
[----:B------:R-:W2:Y:S01]  /*ba470*/  LDL.LU R18, [R1+0x7d4] ;  /* 0x0007d40001127983 */ /* 0x000ea20000300800 */
[----:B------:R-:W-:-:S03]  /*ba480*/  LOP3.LUT R15, R15, 0xfffffffe, RZ, 0xc0, !PT ;  /* 0xfffffffe0f0f7812 */ /* 0x000fc600078ec0ff */
[----:B------:R-:W2:Y:S04]  /*ba490*/  LDL.LU R21, [R1+0x7c4] ;  /* 0x0007c40001157983 */ /* 0x000ea80000300800 */
[----:B------:R-:W2:Y:S04]  /*ba4a0*/  LDL.LU R235, [R1+0x7b4] ;  /* 0x0007b40001eb7983 */ /* 0x000ea80000300800 */
[----:B------:R-:W-:Y:S02]  /*ba4b0*/  @P1 LOP3.LUT R15, R15, 0x1, RZ, 0xfc, !PT ;  /* 0x000000010f0f1812 */ /* 0x000fe400078efcff */
[----:B------:R-:W-:-:S02]  /*ba4c0*/  LOP3.LUT P5, RZ, R12, 0x20, RZ, 0xc0, !PT ;  /* 0x000000200cff7812 */ /* 0x000fc400078ac0ff */
[C---:B------:R-:W-:Y:S01]  /*ba4d0*/  LOP3.LUT P6, RZ, R12.reuse, 0x40, RZ, 0xc0, !PT ;  /* 0x000000400cff7812 */ /* 0x040fe200078cc0ff */
[----:B------:R-:W-:Y:S01]  /*ba4e0*/  IMAD.WIDE R32, R143, 0x4, R116 ;  /* 0x000000048f207825 */ /* 0x000fe200078e0274 */
[----:B------:R-:W-:Y:S01]  /*ba4f0*/  LOP3.LUT P1, RZ, R12, 0x800, RZ, 0xc0, !PT ;  /* 0x000008000cff7812 */ /* 0x000fe2000782c0ff */
[----:B------:R-:W2:Y:S01]  /*ba500*/  LDL.LU R252, [R1+0x7a4] ;  /* 0x0007a40001fc7983 */ /* 0x000ea20000300800 */
[----:B------:R-:W-:-:S11]  /*ba510*/  LOP3.LUT R15, R15, 0xfffffffd, RZ, 0xc0, !PT ;  /* 0xfffffffd0f0f7812 */ /* 0x000fd600078ec0ff */
[----:B------:R-:W-:Y:S02]  /*ba520*/  @P1 LOP3.LUT R15, R15, 0x2, RZ, 0xfc, !PT ;  /* 0x000000020f0f1812 */ /* 0x000fe400078efcff */
[C---:B------:R-:W-:Y:S02]  /*ba530*/  LOP3.LUT P1, RZ, R12.reuse, 0x400, RZ, 0xc0, !PT ;  /* 0x000004000cff7812 */ /* 0x040fe4000782c0ff */
[----:B------:R-:W-:Y:S01]  /*ba540*/  LOP3.LUT R15, R15, 0xfffffffb, RZ, 0xc0, !PT ;  /* 0xfffffffb0f0f7812 */ /* 0x000fe200078ec0ff */
[----:B----4-:R1:W-:Y:S01]  /*ba550*/  @P5 STG.E desc[UR40][R32.64], R234 ;  /* 0x000000ea20005986 */ /* 0x0103e2000c101928 */
[----:B------:R-:W-:-:S09]  /*ba560*/  LOP3.LUT P0, RZ, R12, 0x80, RZ, 0xc0, !PT ;  /* 0x000000800cff7812 */ /* 0x000fd2000780c0ff */
[----:B------:R-:W-:Y:S02]  /*ba570*/  @P1 LOP3.LUT R15, R15, 0x4, RZ, 0xfc, !PT ;  /* 0x000000040f0f1812 */ /* 0x000fe400078efcff */
[----:B------:R-:W-:Y:S01]  /*ba580*/  LOP3.LUT P1, RZ, R12, 0x200, RZ, 0xc0, !PT ;  /* 0x000002000cff7812 */ /* 0x000fe2000782c0ff */
[----:B-1----:R-:W-:Y:S01]  /*ba590*/  IMAD.WIDE R32, R143, 0x4, R114 ;  /* 0x000000048f207825 */ /* 0x002fe200078e0272 */
[----:B------:R-:W-:Y:S01]  /*ba5a0*/  LOP3.LUT R15, R15, 0xfffffff7, RZ, 0xc0, !PT ;  /* 0xfffffff70f0f7812 */ /* 0x000fe200078ec0ff */
[----:B------:R-:W4:Y:S04]  /*ba5b0*/  LDL.LU R234, [R1+0x794] ;  /* 0x0007940001ea7983 */ /* 0x000f280000300800 */
[----:B------:R1:W-:Y:S06]  /*ba5c0*/  @P6 STG.E desc[UR40][R32.64], R22 ;  /* 0x0000001620006986 */ /* 0x0003ec000c101928 */
[----:B------:R-:W-:-:S02]  /*ba5d0*/  @P1 LOP3.LUT R15, R15, 0x8, RZ, 0xfc, !PT ;  /* 0x000000080f0f1812 */ /* 0x000fc400078efcff */
[----:B------:R-:W-:Y:S01]  /*ba5e0*/  LOP3.LUT P1, RZ, R12, 0x100, RZ, 0xc0, !PT ;  /* 0x000001000cff7812 */ /* 0x000fe2000782c0ff */
[C---:B-1----:R-:W-:Y:S01]  /*ba5f0*/  IMAD.WIDE R32, R143.reuse, 0x4, R112 ;  /* 0x000000048f207825 */ /* 0x042fe200078e0270 */
[----:B------:R-:W4:Y:S04]  /*ba600*/  LDL.LU R22, [R1+0x784] ;  /* 0x0007840001167983 */ /* 0x000f280000300800 */
[----:B------:R1:W-:Y:S02]  /*ba610*/  @P0 STG.E desc[UR40][R32.64], R232 ;  /* 0x000000e820000986 */ /* 0x0003e4000c101928 */
[----:B-1----:R-:W-:Y:S02]  /*ba620*/  IMAD.WIDE R32, R143, 0x4, R110 ;  /* 0x000000048f207825 */ /* 0x002fe400078e026e */
[----:B------:R-:W4:Y:S04]  /*ba630*/  LDL.LU R232, [R1+0x774] ;  /* 0x0007740001e87983 */ /* 0x000f280000300800 */
[----:B------:R1:W-:Y:S01]  /*ba640*/  @P1 STG.E desc[UR40][R32.64], R142 ;  /* 0x0000008e20001986 */ /* 0x0003e2000c101928 */
[----:B------:R-:W-:Y:S01]  /*ba650*/  LOP3.LUT P1, RZ, R15, 0x8, RZ, 0xc0, !PT ;  /* 0x000000080fff7812 */ /* 0x000fe2000782c0ff */
[----:B-1----:R-:W-:-:S02]  /*ba660*/  IMAD.WIDE R32, R143, 0x4, R108 ;  /* 0x000000048f207825 */ /* 0x002fc400078e026c */
[----:B------:R-:W4:Y:S10]  /*ba670*/  LDL.LU R142, [R1+0x764] ;  /* 0x00076400018e7983 */ /* 0x000f340000300800 */
[----:B------:R1:W-:Y:S01]  /*ba680*/  @P1 STG.E desc[UR40][R32.64], R34 ;  /* 0x0000002220001986 */ /* 0x0003e2000c101928 */
[----:B------:R-:W-:-:S03]  /*ba690*/  LOP3.LUT P1, RZ, R15, 0x4, RZ, 0xc0, !PT ;  /* 0x000000040fff7812 */ /* 0x000fc6000782c0ff */
[----:B------:R-:W4:Y:S04]  /*ba6a0*/  LDL.LU R143, [R1+0x754] ;  /* 0x00075400018f7983 */ /* 0x000f280000300800 */
[----:B-1----:R-:W4:Y:S01]  /*ba6b0*/  LDL.LU R34, [R1+0x744] ;  /* 0x0007440001227983 */ /* 0x002f220000300800 */
[----:B---3--:R-:W-:-:S05]  /*ba6c0*/  IMAD.WIDE R32, R141, 0x4, R122 ;  /* 0x000000048d207825 */ /* 0x008fca00078e027a */
        /* <DEDUP_REMOVED lines=22> */
[C---:B------:R-:W-:Y:S01]  /*ba830*/  LOP3.LUT P4, RZ, R12.reuse, 0x80000, RZ, 0xc0, !PT ;  /* 0x000800000cff7812 */ /* 0x040fe2000788c0ff */
[----:B-1----:R-:W-:Y:S01]  /*ba840*/  IMAD.WIDE R14, R141, 0x4, R108 ;  /* 0x000000048d0e7825 */ /* 0x002fe200078e026c */
[C---:B------:R-:W-:Y:S01]  /*ba850*/  LOP3.LUT P5, RZ, R12.reuse, 0x100000, RZ, 0xc0, !PT ;  /* 0x001000000cff7812 */ /* 0x040fe200078ac0ff */
[----:B------:R-:W3:Y:S04]  /*ba860*/  LDL.LU R141, [R1+0x22c8] ;  /* 0x0022c800018d7983 */ /* 0x000ee80000300800 */
        /* <DEDUP_REMOVED lines=61> */
[----:B---3--:R1:W-:Y:S04]  /*bac40*/  @P6 STG.E desc[UR40][R14.64], R232 ;  /* 0x000000e80e006986 */ /* 0x0083e8000c101928 */
[----:B------:R-:W3:Y:S01]  /*bac50*/  LDL.LU R233, [R1+0x758] ;  /* 0x0007580001e97983 */ /* 0x000ee20000300800 */
[----:B-1----:R-:W-:-:S03]  /*bac60*/  IMAD.WIDE R14, R235, 0x4, R122 ;  /* 0x00000004eb0e7825 */ /* 0x002fc600078e027a */
[----:B------:R-:W3:Y:S04]  /*bac70*/  LDL.LU R232, [R1+0x748] ;  /* 0x0007480001e87983 */ /* 0x000ee80000300800 */
[----:B------:R1:W-:Y:S02]  /*bac80*/  @P0 STG.E desc[UR40][R14.64], R142 ;  /* 0x0000008e0e000986 */ /* 0x0003e4000c101928 */
[C---:B-1----:R-:W-:Y:S02]  /*bac90*/  IMAD.WIDE R14, R235.reuse, 0x4, R120 ;  /* 0x00000004eb0e7825 */ /* 0x042fe400078e0278 */
[----:B------:R-:W3:Y:S04]  /*baca0*/  LDL.LU R142, [R1+0x3a8] ;  /* 0x0003a800018e7983 */ /* 0x000ee80000300800 */
[----:B------:R1:W-:Y:S01]  /*bacb0*/  @P1 STG.E desc[UR40][R14.64], R143 ;  /* 0x0000008f0e001986 */ /* 0x0003e2000c101928 */
[----:B------:R-:W-:Y:S01]  /*bacc0*/  LOP3.LUT P1, RZ, R10, 0x8000000, RZ, 0xc0, !PT ;  /* 0x080000000aff7812 */ /* 0x000fe2000782c0ff */
[----:B-1----:R-:W-:-:S02]  /*bacd0*/  IMAD.WIDE R14, R235, 0x4, R118 ;  /* 0x00000004eb0e7825 */ /* 0x002fc400078e0276 */
        /* <DEDUP_REMOVED lines=46> */
[----:B------:R-:W4:Y:S04]  /*bafc0*/  LDL.LU R232, [R1+0x7dc] ;  /* 0x0007dc0001e87983 */ /* 0x000f280000300800 */
[----:B------:R-:W4:Y:S04]  /*bafd0*/  LDL.LU R142, [R1+0x7cc] ;  /* 0x0007cc00018e7983 */ /* 0x000f280000300800 */
[----:B------:R-:W4:Y:S01]  /*bafe0*/  LDL.LU R143, [R1+0x7bc] ;  /* 0x0007bc00018f7983 */ /* 0x000f220000300800 */
[----:B------:R-:W-:-:S03]  /*baff0*/  LOP3.LUT P4, RZ, R9, 0x400, RZ, 0xc0, !PT ;  /* 0x0000040009ff7812 */ /* 0x000fc6000788c0ff */
[----:B------:R-:W4:Y:S04]  /*bb000*/  LDL.LU R34, [R1+0x7ac] ;  /* 0x0007ac0001227983 */ /* 0x000f280000300800 */
[----:B------:R-:W4:Y:S01]  /*bb010*/  LDL.LU R233, [R1+0x22d0] ;  /* 0x0022d00001e97983 */ /* 0x000f220000300800 */
[----:B------:R-:W-:Y:S01]  /*bb020*/  LOP3.LUT P1, RZ, R9, 0x400000, RZ, 0xc0, !PT ;  /* 0x0040000009ff7812 */ /* 0x000fe2000782c0ff */
[----:B---3--:R-:W-:-:S05]  /*bb030*/  IMAD.WIDE R14, R141, 0x4, R122 ;  /* 0x000000048d0e7825 */ /* 0x008fca00078e027a */
[----:B--2---:R1:W-:Y:S04]  /*bb040*/  @P4 STG.E desc[UR40][R14.64], R35 ;  /* 0x000000230e004986 */ /* 0x0043e8000c101928 */
[----:B-1----:R-:W2:Y:S01]  /*bb050*/  LDL.LU R35, [R1+0x79c] ;  /* 0x00079c0001237983 */ /* 0x002ea20000300800 */
[----:B------:R-:W-:-:S03]  /*bb060*/  LOP3.LUT R10, R10, 0xffffefff, RZ, 0xc0, !PT ;  /* 0xffffefff0a0a7812 */ /* 0x000fc600078ec0ff */
[----:B------:R-:W3:Y:S01]  /*bb070*/  LDL.LU R32, [R1+0x78c] ;  /* 0x00078c0001207983 */ /* 0x000ee20000300800 */
[----:B------:R-:W-:Y:S02]  /*bb080*/  @P1 LOP3.LUT R10, R10, 0x1000, RZ, 0xfc, !PT ;  /* 0x000010000a0a1812 */ /* 0x000fe400078efcff */
[----:B------:R-:W-:Y:S01]  /*bb090*/  LOP3.LUT P1, RZ, R9, 0x200000, RZ, 0xc0, !PT ;  /* 0x0020000009ff7812 */ /* 0x000fe2000782c0ff */
[----:B------:R-:W3:Y:S01]  /*bb0a0*/  LDL.LU R33, [R1+0x77c] ;  /* 0x00077c0001217983 */ /* 0x000ee20000300800 */
[----:B------:R-:W-:-:S03]  /*bb0b0*/  LOP3.LUT R10, R10, 0xffffdfff, RZ, 0xc0, !PT ;  /* 0xffffdfff0a0a7812 */ /* 0x000fc600078ec0ff */
[----:B------:R-:W3:Y:S04]  /*bb0c0*/  LDL.LU R18, [R1+0x76c] ;  /* 0x00076c0001127983 */ /* 0x000ee80000300800 */
[----:B------:R-:W3:Y:S04]  /*bb0d0*/  LDL.LU R21, [R1+0x75c] ;  /* 0x00075c0001157983 */ /* 0x000ee80000300800 */
[----:B------:R-:W-:Y:S02]  /*bb0e0*/  @P1 LOP3.LUT R10, R10, 0x2000, RZ, 0xfc, !PT ;  /* 0x000020000a0a1812 */ /* 0x000fe400078efcff */
[----:B------:R-:W-:-:S02]  /*bb0f0*/  LOP3.LUT P5, RZ, R9, 0x800, RZ, 0xc0, !PT ;  /* 0x0000080009ff7812 */ /* 0x000fc400078ac0ff */
[----:B------:R-:W-:Y:S01]  /*bb100*/  LOP3.LUT P6, RZ, R9, 0x1000, RZ, 0xc0, !PT ;  /* 0x0000100009ff7812 */ /* 0x000fe200078cc0ff */
[----:B------:R-:W-:Y:S01]  /*bb110*/  IMAD.WIDE R14, R141, 0x4, R120 ;  /* 0x000000048d0e7825 */ /* 0x000fe200078e0278 */
[C---:B------:R-:W-:Y:S01]  /*bb120*/  LOP3.LUT P1, RZ, R9.reuse, 0x100000, RZ, 0xc0, !PT ;  /* 0x0010000009ff7812 */ /* 0x040fe2000782c0ff */
[----:B------:R-:W3:Y:S01]  /*bb130*/  LDL.LU R235, [R1+0x74c] ;  /* 0x00074c0001eb7983 */ /* 0x000ee20000300800 */
[----:B------:R-:W-:Y:S02]  /*bb140*/  LOP3.LUT R10, R10, 0xffffbfff, RZ, 0xc0, !PT ;  /* 0xffffbfff0a0a7812 */ /* 0x000fe400078ec0ff */
[C---:B------:R-:W-:Y:S01]  /*bb150*/  LOP3.LUT P0, RZ, R9.reuse, 0x2000, RZ, 0xc0, !PT ;  /* 0x0000200009ff7812 */ /* 0x040fe2000780c0ff */
[----:B------:R-:W3:Y:S04]  /*bb160*/  LDL.LU R252, [R1+0x3ac] ;  /* 0x0003ac0001fc7983 */ /* 0x000ee80000300800 */
[----:B----4-:R1:W-:Y:S04]  /*bb170*/  @P5 STG.E desc[UR40][R14.64], R22 ;  /* 0x000000160e005986 */ /* 0x0103e8000c101928 */
[----:B------:R-:W-:Y:S01]  /*bb180*/  @P1 LOP3.LUT R10, R10, 0x4000, RZ, 0xfc, !PT ;  /* 0x000040000a0a1812 */ /* 0x000fe200078efcff */
[----:B------:R-:W4:Y:S01]  /*bb190*/  LDL.LU R234, [R1+0x1cc] ;  /* 0x0001cc0001ea7983 */ /* 0x000f220000300800 */
[----:B------:R-:W-:-:S02]  /*bb1a0*/  LOP3.LUT P1, RZ, R9, 0x80000, RZ, 0xc0, !PT ;  /* 0x0008000009ff7812 */ /* 0x000fc4000782c0ff */
[----:B------:R-:W-:Y:S01]  /*bb1b0*/  LOP3.LUT R10, R10, 0xffff7fff, RZ, 0xc0, !PT ;  /* 0xffff7fff0a0a7812 */ /* 0x000fe200078ec0ff */
[----:B-1----:R-:W-:Y:S01]  /*bb1c0*/  IMAD.WIDE R14, R141, 0x4, R118 ;  /* 0x000000048d0e7825 */ /* 0x002fe200078e0276 */
[----:B------:R-:W4:Y:S09]  /*bb1d0*/  LDL.LU R22, [R1+0x16c] ;  /* 0x00016c0001167983 */ /* 0x000f320000300800 */
        /* <DEDUP_REMOVED lines=12> */
[----:B------:R1:W-:Y:S10]  /*bb2a0*/  @P6 STG.E desc[UR40][R14.64], R232 ;  /* 0x000000e80e006986 */ /* 0x0003f4000c101928 */
[----:B------:R-:W-:-:S02]  /*bb2b0*/  @P1 LOP3.LUT R10, R10, 0x80000, RZ, 0xfc, !PT ;  /* 0x000800000a0a1812 */ /* 0x000fc400078efcff */
[----:B------:R-:W-:Y:S01]  /*bb2c0*/  LOP3.LUT P1, RZ, R9, 0x4000, RZ, 0xc0, !PT ;  /* 0x0000400009ff7812 */ /* 0x000fe2000782c0ff */
[----:B-1----:R-:W-:-:S05]  /*bb2d0*/  IMAD.WIDE R14, R141, 0x4, R116 ;  /* 0x000000048d0e7825 */ /* 0x002fca00078e0274 */
[----:B------:R1:W-:Y:S02]  /*bb2e0*/  @P0 STG.E desc[UR40][R14.64], R142 ;  /* 0x0000008e0e000986 */ /* 0x0003e4000c101928 */
[----:B-1----:R-:W-:-:S05]  /*bb2f0*/  IMAD.WIDE R14, R141, 0x4, R114 ;  /* 0x000000048d0e7825 */ /* 0x002fca00078e0272 */
[----:B------:R1:W-:Y:S01]  /*bb300*/  @P1 STG.E desc[UR40][R14.64], R143 ;  /* 0x0000008f0e001986 */ /* 0x0003e2000c101928 */
[C---:B------:R-:W-:Y:S01]  /*bb310*/  LOP3.LUT P1, RZ, R10.reuse, 0x80000, RZ, 0xc0, !PT ;  /* 0x000800000aff7812 */ /* 0x040fe2000782c0ff */
[----:B-1----:R-:W-:Y:S02]  /*bb320*/  IMAD.WIDE R14, R141, 0x4, R112 ;  /* 0x000000048d0e7825 */ /* 0x002fe400078e0270 */
[----:B------:R-:W4:Y:S04]  /*bb330*/  LDL.LU R143, [R1+0xc] ;  /* 0x00000c00018f7983 */ /* 0x000f280000300800 */
[----:B------:R-:W4:Y:S06]  /*bb340*/  LDL.LU R232, [R1+0x22d4] ;  /* 0x0022d40001e87983 */ /* 0x000f2c0000300800 */
[----:B------:R1:W-:Y:S01]  /*bb350*/  @P1 STG.E desc[UR40][R14.64], R34 ;  /* 0x000000220e001986 */ /* 0x0003e2000c101928 */
[----:B------:R-:W-:-:S03]  /*bb360*/  LOP3.LUT P1, RZ, R10, 0x40000, RZ, 0xc0, !PT ;  /* 0x000400000aff7812 */ /* 0x000fc6000782c0ff */
[----:B------:R-:W4:Y:S04]  /*bb370*/  LDL.LU R142, [R1+0x8c0] ;  /* 0x0008c000018e7983 */ /* 0x000f280000300800 */
[----:B-1----:R-:W4:Y:S01]  /*bb380*/  LDL.LU R34, [R1+0x8b0] ;  /* 0x0008b00001227983 */ /* 0x002f220000300800 */
[----:B------:R-:W-:-:S05]  /*bb390*/  IMAD.WIDE R14, R141, 0x4, R110 ;  /* 0x000000048d0e7825 */ /* 0x000fca00078e026e */
[----:B--2---:R1:W-:Y:S04]  /*bb3a0*/  @P1 STG.E desc[UR40][R14.64], R35 ;  /* 0x000000230e001986 */ /* 0x0043e8000c101928 */
[----:B-1----:R-:W2:Y:S01]  /*bb3b0*/  LDL.LU R35, [R1+0x8a0] ;  /* 0x0008a00001237983 */ /* 0x002ea20000300800 */
[C---:B------:R-:W-:Y:S01]  /*bb3c0*/  LOP3.LUT P1, RZ, R10.reuse, 0x20000, RZ, 0xc0, !PT ;  /* 0x000200000aff7812 */ /* 0x040fe2000782c0ff */
[----:B------:R-:W-:Y:S01]  /*bb3d0*/  IMAD.WIDE R14, R141, 0x4, R108 ;  /* 0x000000048d0e7825 */ /* 0x000fe200078e026c */
[----:B------:R-:W-:Y:S01]  /*bb3e0*/  LOP3.LUT P2, RZ, R9, 0x800000, RZ, 0xc0, !PT ;  /* 0x0080000009ff7812 */ /* 0x000fe2000784c0ff */
[----:B------:R-:W2:Y:S10]  /*bb3f0*/  LDL.LU R141, [R1+0x4330] ;  /* 0x00433000018d7983 */ /* 0x000eb40000300800 */
        /* <DEDUP_REMOVED lines=28> */
[----:B------:R-:W3:Y:S04]  /*bb5c0*/  LDL.LU R143, [R1+0x22dc] ;  /* 0x0022dc00018f7983 */ /* 0x000ee80000300800 */
        /* <DEDUP_REMOVED lines=131> */
[----:B------:R-:W-:-:S04]  /*bbe00*/  LOP3.LUT R10, R10, 0xfffffffe, RZ, 0xc0, !PT ;  /* 0xfffffffe0a0a7812 */ /* 0x000fc800078ec0ff */
[----:B------:R-:W-:Y:S02]  /*bbe10*/  @P1 LOP3.LUT R10, R10, 0x1, RZ, 0xfc, !PT ;  /* 0x000000010a0a1812 */ /* 0x000fe400078efcff */
[----:B------:R-:W-:Y:S01]  /*bbe20*/  LOP3.LUT P1, RZ, R8, 0x800000, RZ, 0xc0, !PT ;  /* 0x0080000008ff7812 */ /* 0x000fe2000782c0ff */
[----:B------:R-:W-:Y:S01]  /*bbe30*/  IMAD.WIDE R14, R143, 0x4, R108 ;  /* 0x000000048f0e7825 */ /* 0x000fe200078e026c */
[----:B------:R-:W-:Y:S01]  /*bbe40*/  LOP3.LUT R10, R10, 0xfffffffd, RZ, 0xc0, !PT ;  /* 0xfffffffd0a0a7812 */ /* 0x000fe200078ec0ff */
[----:B------:R-:W2:Y:S04]  /*bbe50*/  LDL.LU R143, [R1+0x22e4] ;  /* 0x0022e400018f7983 */ /* 0x000ea80000300800 */
[----:B------:R-:W2:Y:S01]  /*bbe60*/  LDL.LU R33, [R1+0x1b4] ;  /* 0x0001b40001217983 */ /* 0x000ea20000300800 */
[----:B------:R-:W-:-:S03]  /*bbe70*/  LOP3.LUT P5, RZ, R8, 0x20000, RZ, 0xc0, !PT ;  /* 0x0002000008ff7812 */ /* 0x000fc600078ac0ff */
[----:B------:R-:W2:Y:S02]  /*bbe80*/  LDL.LU R21, [R1+0x114] ;  /* 0x0001140001157983 */ /* 0x000ea40000300800 */
[----:B------:R-:W-:Y:S02]  /*bbe90*/  @P1 LOP3.LUT R10, R10, 0x2, RZ, 0xfc, !PT ;  /* 0x000000020a0a1812 */ /* 0x000fe400078efcff */
[----:B------:R-:W-:Y:S01]  /*bbea0*/  LOP3.LUT P1, RZ, R8, 0x400000, RZ, 0xc0, !PT ;  /* 0x0040000008ff7812 */ /* 0x000fe2000782c0ff */
[----:B------:R-:W2:Y:S01]  /*bbeb0*/  LDL.LU R235, [R1+0x8c8] ;  /* 0x0008c80001eb7983 */ /* 0x000ea20000300800 */
[----:B------:R-:W-:Y:S02]  /*bbec0*/  LOP3.LUT R10, R10, 0xfffffffb, RZ, 0xc0, !PT ;  /* 0xfffffffb0a0a7812 */ /* 0x000fe400078ec0ff */
[C---:B------:R-:W-:Y:S01]  /*bbed0*/  LOP3.LUT P6, RZ, R8.reuse, 0x40000, RZ, 0xc0, !PT ;  /* 0x0004000008ff7812 */ /* 0x040fe200078cc0ff */
[----:B------:R-:W2:Y:S01]  /*bbee0*/  LDL.LU R252, [R1+0x8b8] ;  /* 0x0008b80001fc7983 */ /* 0x000ea20000300800 */
[----:B------:R-:W-:-:S03]  /*bbef0*/  LOP3.LUT P0, RZ, R8, 0x80000, RZ, 0xc0, !PT ;  /* 0x0008000008ff7812 */ /* 0x000fc6000780c0ff */
[----:B---3--:R1:W-:Y:S04]  /*bbf00*/  @P5 STG.E desc[UR40][R14.64], R22 ;  /* 0x000000160e005986 */ /* 0x0083e8000c101928 */
[----:B------:R-:W-:Y:S01]  /*bbf10*/  @P1 LOP3.LUT R10, R10, 0x4, RZ, 0xfc, !PT ;  /* 0x000000040a0a1812 */ /* 0x000fe200078efcff */
[----:B------:R-:W3:Y:S01]  /*bbf20*/  LDL.LU R234, [R1+0x8a8] ;  /* 0x0008a80001ea7983 */ /* 0x000ee20000300800 */
[----:B------:R-:W-:Y:S02]  /*bbf30*/  LOP3.LUT P1, RZ, R8, 0x200000, RZ, 0xc0, !PT ;  /* 0x0020000008ff7812 */ /* 0x000fe4000782c0ff */
[----:B------:R-:W-:Y:S01]  /*bbf40*/  LOP3.LUT R10, R10, 0xfffffff7, RZ, 0xc0, !PT ;  /* 0xfffffff70a0a7812 */ /* 0x000fe200078ec0ff */
[----:B-1----:R-:W-:Y:S01]  /*bbf50*/  IMAD.WIDE R14, R18, 0x4, R122 ;  /* 0x00000004120e7825 */ /* 0x002fe200078e027a */
[----:B------:R-:W3:Y:S04]  /*bbf60*/  LDL.LU R22, [R1+0x898] ;  /* 0x0008980001167983 */ /* 0x000ee80000300800 */
[----:B----4-:R1:W-:Y:S05]  /*bbf70*/  @P6 STG.E desc[UR40][R14.64], R233 ;  /* 0x000000e90e006986 */ /* 0x0103ea000c101928 */
[----:B------:R-:W-:-:S02]  /*bbf80*/  @P1 LOP3.LUT R10, R10, 0x8, RZ, 0xfc, !PT ;  /* 0x000000080a0a1812 */ /* 0x000fc400078efcff */
[----:B------:R-:W-:Y:S01]  /*bbf90*/  LOP3.LUT P1, RZ, R8, 0x100000, RZ, 0xc0, !PT ;  /* 0x0010000008ff7812 */ /* 0x000fe2000782c0ff */
[C---:B-1----:R-:W-:Y:S01]  /*bbfa0*/  IMAD.WIDE R14, R18.reuse, 0x4, R120 ;  /* 0x00000004120e7825 */ /* 0x042fe200078e0278 */
[----:B------:R-:W4:Y:S04]  /*bbfb0*/  LDL.LU R233, [R1+0x888] ;  /* 0x0008880001e97983 */ /* 0x000f280000300800 */
[----:B------:R1:W-:Y:S02]  /*bbfc0*/  @P0 STG.E desc[UR40][R14.64], R232 ;  /* 0x000000e80e000986 */ /* 0x0003e4000c101928 */
[----:B-1----:R-:W-:Y:S02]  /*bbfd0*/  IMAD.WIDE R14, R18, 0x4, R118 ;  /* 0x00000004120e7825 */ /* 0x002fe400078e0276 */
[----:B------:R-:W3:Y:S04]  /*bbfe0*/  LDL.LU R232, [R1+0x878] ;  /* 0x0008780001e87983 */ /* 0x000ee80000300800 */
[----:B------:R1:W-:Y:S01]  /*bbff0*/  @P1 STG.E desc[UR40][R14.64], R142 ;  /* 0x0000008e0e001986 */ /* 0x0003e2000c101928 */
[----:B------:R-:W-:Y:S01]  /*bc000*/  LOP3.LUT P1, RZ, R10, 0x8, RZ, 0xc0, !PT ;  /* 0x000000080aff7812 */ /* 0x000fe2000782c0ff */
[----:B-1----:R-:W-:-:S02]  /*bc010*/  IMAD.WIDE R14, R18, 0x4, R116 ;  /* 0x00000004120e7825 */ /* 0x002fc400078e0274 */
[----:B------:R-:W3:Y:S10]  /*bc020*/  LDL.LU R142, [R1+0x868] ;  /* 0x00086800018e7983 */ /* 0x000ef40000300800 */
[----:B------:R1:W-:Y:S01]  /*bc030*/  @P1 STG.E desc[UR40][R14.64], R34 ;  /* 0x000000220e001986 */ /* 0x0003e2000c101928 */
[----:B------:R-:W-:Y:S01]  /*bc040*/  LOP3.LUT P1, RZ, R10, 0x4, RZ, 0xc0, !PT ;  /* 0x000000040aff7812 */ /* 0x000fe2000782c0ff */
[----:B-1----:R-:W-:-:S02]  /*bc050*/  IMAD.WIDE R14, R18, 0x4, R114 ;  /* 0x00000004120e7825 */ /* 0x002fc400078e0272 */
[----:B------:R-:W4:Y:S10]  /*bc060*/  LDL.LU R34, [R1+0x858] ;  /* 0x0008580001227983 */ /* 0x000f340000300800 */
[----:B--2---:R1:W-:Y:S01]  /*bc070*/  @P1 STG.E desc[UR40][R14.64], R35 ;  /* 0x000000230e001986 */ /* 0x0043e2000c101928 */
[----:B------:R-:W-:Y:S01]  /*bc080*/  LOP3.LUT P1, RZ, R10, 0x2, RZ, 0xc0, !PT ;  /* 0x000000020aff7812 */ /* 0x000fe2000782c0ff */
[----:B-1----:R-:W-:-:S02]  /*bc090*/  IMAD.WIDE R14, R18, 0x4, R112 ;  /* 0x00000004120e7825 */ /* 0x002fc400078e0270 */
[----:B------:R-:W2:Y:S10]  /*bc0a0*/  LDL.LU R35, [R1+0x848] ;  /* 0x0008480001237983 */ /* 0x000eb40000300800 */
[----:B------:R1:W-:Y:S01]  /*bc0b0*/  @P1 STG.E desc[UR40][R14.64], R32 ;  /* 0x000000200e001986 */ /* 0x0003e2000c101928 */
[----:B------:R-:W-:-:S03]  /*bc0c0*/  LOP3.LUT P1, RZ, R10, 0x1, RZ, 0xc0, !PT ;  /* 0x000000010aff7812 */ /* 0x000fc6000782c0ff */
[----:B------:R-:W2:Y:S01]  /*bc0d0*/  LDL.LU R10, [R1+0x22e8] ;  /* 0x0022e800010a7983 */ /* 0x000ea20000300800 */
[----:B-1----:R-:W-:-:S09]  /*bc0e0*/  IMAD.WIDE R14, R18, 0x4, R110 ;  /* 0x00000004120e7825 */ /* 0x002fd200078e026e */
        /* <DEDUP_REMOVED lines=20> */
[----:B----4-:R1:W-:Y:S01]  /*bc230*/  @P3 STG.E desc[UR40][R14.64], R233 ;  /* 0x000000e90e003986 */ /* 0x0103e2000c101928 */
[C---:B------:R-:W-:Y:S01]  /*bc240*/  LOP3.LUT P6, RZ, R2.reuse, 0x2, RZ, 0xc0, !PT ;  /* 0x0000000202ff7812 */ /* 0x040fe200078cc0ff */
[C---:B-1----:R-:W-:Y:S01]  /*bc250*/  IMAD.WIDE R14, R143.reuse, 0x4, R112 ;  /* 0x000000048f0e7825 */ /* 0x042fe200078e0270 */
[----:B------:R-:W-:Y:S01]  /*bc260*/  LOP3.LUT P0, RZ, R2, 0x4, RZ, 0xc0, !PT ;  /* 0x0000000402ff7812 */ /* 0x000fe2000780c0ff */
[----:B------:R-:W3:Y:S04]  /*bc270*/  LDL.LU R233, [R1+0x2300] ;  /* 0x0023000001e97983 */ /* 0x000ee80000300800 */
[----:B------:R1:W-:Y:S02]  /*bc280*/  @P4 STG.E desc[UR40][R14.64], R232 ;  /* 0x000000e80e004986 */ /* 0x0003e4000c101928 */
[----:B-1----:R-:W-:-:S05]  /*bc290*/  IMAD.WIDE R14, R143, 0x4, R110 ;  /* 0x000000048f0e7825 */ /* 0x002fca00078e026e */
[----:B------:R1:W-:Y:S02]  /*bc2a0*/  @P5 STG.E desc[UR40][R14.64], R142 ;  /* 0x0000008e0e005986 */ /* 0x0003e4000c101928 */
[----:B-1----:R-:W-:-:S05]  /*bc2b0*/  IMAD.WIDE R14, R143, 0x4, R108 ;  /* 0x000000048f0e7825 */ /* 0x002fca00078e026c */
[----:B------:R2:W-:Y:S02]  /*bc2c0*/  @P6 STG.E desc[UR40][R14.64], R34 ;  /* 0x000000220e006986 */ /* 0x0005e4000c101928 */
[----:B--2---:R-:W-:-:S05]  /*bc2d0*/  IMAD.WIDE R14, R10, 0x4, R122 ;  /* 0x000000040a0e7825 */ /* 0x004fca00078e027a */
[----:B------:R1:W-:Y:S04]  /*bc2e0*/  @P0 STG.E desc[UR40][R14.64], R35 ;  /* 0x000000230e000986 */ /* 0x0003e8000c101928 */
[----:B-1----:R-:W2:Y:S04]  /*bc2f0*/  LDL.LU R35, [R1+0x838] ;  /* 0x0008380001237983 */ /* 0x002ea80000300800 */
[----:B------:R-:W4:Y:S04]  /*bc300*/  LDL.LU R234, [R1+0x828] ;  /* 0x0008280001ea7983 */ /* 0x000f280000300800 */
        /* <DEDUP_REMOVED lines=127> */
[C---:B------:R-:W-:Y:S01]  /*bcb00*/  LOP3.LUT P1, RZ, R2.reuse, 0x80000000, RZ, 0xc0, !PT ;  /* 0x8000000002ff7812 */ /* 0x040fe2000782c0ff */
[----:B------:R-:W2:Y:S01]  /*bcb10*/  LDL.LU R18, [R1+0x920] ;  /* 0x0009200001127983 */ /* 0x000ea20000300800 */
[----:B------:R-:W-:Y:S02]  /*bcb20*/  LOP3.LUT P5, RZ, R2, 0x800000, RZ, 0xc0, !PT ;  /* 0x0080000002ff7812 */ /* 0x000fe400078ac0ff */
[----:B------:R-:W-:Y:S01]  /*bcb30*/  LOP3.LUT R9, R9, 0xfffdffff, RZ, 0xc0, !PT ;  /* 0xfffdffff09097812 */ /* 0x000fe200078ec0ff */
[----:B------:R-:W-:-:S08]  /*bcb40*/  IMAD.WIDE R14, R233, 0x4, R112 ;  /* 0x00000004e90e7825 */ /* 0x000fd000078e0270 */
[----:B------:R-:W-:Y:S02]  /*bcb50*/  @P1 LOP3.LUT R9, R9, 0x20000, RZ, 0xfc, !PT ;  /* 0x0002000009091812 */ /* 0x000fe400078efcff */
[----:B------:R-:W-:Y:S01]  /*bcb60*/  LOP3.LUT P1, RZ, R2, 0x40000000, RZ, 0xc0, !PT ;  /* 0x4000000002ff7812 */ /* 0x000fe2000782c0ff */
[----:B---3--:R1:W-:Y:S01]  /*bcb70*/  @P5 STG.E desc[UR40][R14.64], R143 ;  /* 0x0000008f0e005986 */ /* 0x0083e2000c101928 */
[----:B------:R-:W-:-:S03]  /*bcb80*/  LOP3.LUT R9, R9, 0xfffbffff, RZ, 0xc0, !PT ;  /* 0xfffbffff09097812 */ /* 0x000fc600078ec0ff */
[----:B-1----:R-:W3:Y:S04]  /*bcb90*/  LDL.LU R143, [R1+0x2308] ;  /* 0x00230800018f7983 */ /* 0x002ee80000300800 */
[----:B------:R-:W3:Y:S04]  /*bcba0*/  LDL.LU R21, [R1+0x910] ;  /* 0x0009100001157983 */ /* 0x000ee80000300800 */
[----:B------:R-:W-:Y:S02]  /*bcbb0*/  @P1 LOP3.LUT R9, R9, 0x40000, RZ, 0xfc, !PT ;  /* 0x0004000009091812 */ /* 0x000fe400078efcff */
[C---:B------:R-:W-:Y:S01]  /*bcbc0*/  LOP3.LUT P1, RZ, R2.reuse, 0x20000000, RZ, 0xc0, !PT ;  /* 0x2000000002ff7812 */ /* 0x040fe2000782c0ff */
[----:B------:R-:W3:Y:S01]  /*bcbd0*/  LDL.LU R252, [R1+0x900] ;  /* 0x0009000001fc7983 */ /* 0x000ee20000300800 */
[----:B------:R-:W-:-:S02]  /*bcbe0*/  LOP3.LUT P6, RZ, R2, 0x1000000, RZ, 0xc0, !PT ;  /* 0x0100000002ff7812 */ /* 0x000fc400078cc0ff */
[C---:B------:R-:W-:Y:S01]  /*bcbf0*/  LOP3.LUT P0, RZ, R2.reuse, 0x8000000, RZ, 0xc0, !PT ;  /* 0x0800000002ff7812 */ /* 0x040fe2000780c0ff */
[----:B------:R-:W-:Y:S01]  /*bcc00*/  IMAD.WIDE R14, R233, 0x4, R110 ;  /* 0x00000004e90e7825 */ /* 0x000fe200078e026e */
[----:B------:R-:W-:Y:S01]  /*bcc10*/  LOP3.LUT R9, R9, 0xfff7ffff, RZ, 0xc0, !PT ;  /* 0xfff7ffff09097812 */ /* 0x000fe200078ec0ff */
[----:B------:R-:W3:Y:S06]  /*bcc20*/  LDL.LU R234, [R1+0x8f0] ;  /* 0x0008f00001ea7983 */ /* 0x000eec0000300800 */
[----:B------:R-:W-:Y:S02]  /*bcc30*/  @P1 LOP3.LUT R9, R9, 0x80000, RZ, 0xfc, !PT ;  /* 0x0008000009091812 */ /* 0x000fe400078efcff */
[----:B------:R-:W-:Y:S01]  /*bcc40*/  LOP3.LUT P1, RZ, R2, 0x10000000, RZ, 0xc0, !PT ;  /* 0x1000000002ff7812 */ /* 0x000fe2000782c0ff */
[----:B----4-:R1:W-:Y:S02]  /*bcc50*/  @P6 STG.E desc[UR40][R14.64], R22 ;  /* 0x000000160e006986 */ /* 0x0103e4000c101928 */
[----:B-1----:R-:W-:-:S02]  /*bcc60*/  IMAD.WIDE R14, R233, 0x4, R108 ;  /* 0x00000004e90e7825 */ /* 0x002fc400078e026c */
[----:B------:R-:W4:Y:S04]  /*bcc70*/  LDL.LU R22, [R1+0x8e0] ;  /* 0x0008e00001167983 */ /* 0x000f280000300800 */
[----:B------:R1:W-:Y:S04]  /*bcc80*/  @P0 STG.E desc[UR40][R14.64], R232 ;  /* 0x000000e80e000986 */ /* 0x0003e8000c101928 */
[----:B------:R-:W4:Y:S01]  /*bcc90*/  LDL.LU R233, [R1+0x8d0] ;  /* 0x0008d00001e97983 */ /* 0x000f220000300800 */
[----:B-1----:R-:W-:-:S03]  /*bcca0*/  IMAD.WIDE R14, R235, 0x4, R122 ;  /* 0x00000004eb0e7825 */ /* 0x002fc600078e027a */
[----:B------:R-:W4:Y:S04]  /*bccb0*/  LDL.LU R232, [R1+0x220] ;  /* 0x0002200001e87983 */ /* 0x000f280000300800 */
[----:B------:R1:W-:Y:S01]  /*bccc0*/  @P1 STG.E desc[UR40][R14.64], R142 ;  /* 0x0000008e0e001986 */ /* 0x0003e2000c101928 */
[----:B------:R-:W-:Y:S01]  /*bccd0*/  LOP3.LUT P1, RZ, R9, 0x80000, RZ, 0xc0, !PT ;  /* 0x0008000009ff7812 */ /* 0x000fe2000782c0ff */
        /* <DEDUP_REMOVED lines=52> */
[----:B------:R-:W-:-:S02]  /*bd020*/  IMAD.WIDE R14, R143, 0x4, R108 ;  /* 0x000000048f0e7825 */ /* 0x000fc400078e026c */
        /* <DEDUP_REMOVED lines=27> */
[----:B---3--:R-:W-:Y:S01]  /*bd1e0*/  IMAD.WIDE R14, R32, 0x4, R122 ;  /* 0x00000004200e7825 */ /* 0x008fe200078e027a */
        /* <DEDUP_REMOVED lines=8> */
[----:B------:R1:W-:Y:S01]  /*bd270*/  @P5 STG.E desc[UR40][R14.64], R234 ;  /* 0x000000ea0e005986 */ /* 0x0003e2000c101928 */
        /* <DEDUP_REMOVED lines=36> */
[----:B------:R-:W-:Y:S02]  /*bd4c0*/  LOP3.LUT P1, RZ, R9, 0x10, RZ, 0xc0, !PT ;  /* 0x0000001009ff7812 */ /* 0x000fe4000782c0ff */
[C---:B------:R-:W-:Y:S02]  /*bd4d0*/  LOP3.LUT P2, RZ, R4.reuse, 0x1000000, RZ, 0xc0, !PT ;  /* 0x0100000004ff7812 */ /* 0x040fe4000784c0ff */
[----:B------:R-:W-:Y:S01]  /*bd4e0*/  LOP3.LUT P3, RZ, R4, 0x2000000, RZ, 0xc0, !PT ;  /* 0x0200000004ff7812 */ /* 0x000fe2000786c0ff */
[----:B-1----:R-:W-:-:S08]  /*bd4f0*/  IMAD.WIDE R14, R232, 0x4, R116 ;  /* 0x00000004e80e7825 */ /* 0x002fd000078e0274 */
[----:B------:R1:W-:Y:S01]  /*bd500*/  @P1 STG.E desc[UR40][R14.64], R252 ;  /* 0x000000fc0e001986 */ /* 0x0003e2000c101928 */
[----:B------:R-:W-:Y:S01]  /*bd510*/  LOP3.LUT P4, RZ, R4, 0x4000000, RZ, 0xc0, !PT ;  /* 0x0400000004ff7812 */ /* 0x000fe2000788c0ff */
[----:B-1----:R-:W-:-:S05]  /*bd520*/  IMAD.WIDE R14, R232, 0x4, R114 ;  /* 0x00000004e80e7825 */ /* 0x002fca00078e0272 */
[----:B------:R1:W-:Y:S01]  /*bd530*/  @P2 STG.E desc[UR40][R14.64], R234 ;  /* 0x000000ea0e002986 */ /* 0x0003e2000c101928 */
[----:B------:R-:W-:Y:S01]  /*bd540*/  LOP3.LUT P5, RZ, R4, 0x8000000, RZ, 0xc0, !PT ;  /* 0x0800000004ff7812 */ /* 0x000fe200078ac0ff */
[----:B-1----:R-:W-:-:S05]  /*bd550*/  IMAD.WIDE R14, R232, 0x4, R112 ;  /* 0x00000004e80e7825 */ /* 0x002fca00078e0270 */
[----:B----4-:R1:W-:Y:S01]  /*bd560*/  @P3 STG.E desc[UR40][R14.64], R22 ;  /* 0x000000160e003986 */ /* 0x0103e2000c101928 */
[----:B------:R-:W-:Y:S01]  /*bd570*/  LOP3.LUT P6, RZ, R4, 0x10000000, RZ, 0xc0, !PT ;  /* 0x1000000004ff7812 */ /* 0x000fe200078cc0ff */
        /* <DEDUP_REMOVED lines=20> */
[C---:B------:R-:W-:Y:S02]  /*bd6c0*/  LOP3.LUT P5, RZ, R4.reuse, 0x80000000, RZ, 0xc0, !PT ;  /* 0x8000000004ff7812 */ /* 0x040fe400078ac0ff */
[----:B------:R-:W-:-:S09]  /*bd6d0*/  LOP3.LUT R4, R4, 0xefffffff, RZ, 0xc0, !PT ;  /* 0xefffffff04047812 */ /* 0x000fd200078ec0ff */
        /* <DEDUP_REMOVED lines=21> */
[----:B------:R-:W-:Y:S01]  /*bd830*/  LOP3.LUT P6, RZ, R5, 0x1, RZ, 0xc0, !PT ;  /* 0x0000000105ff7812 */ /* 0x000fe200078cc0ff */
[----:B------:R-:W-:Y:S02]  /*bd840*/  IMAD.WIDE R14, R143, 0x4, R116 ;  /* 0x000000048f0e7825 */ /* 0x000fe400078e0274 */
[----:B------:R-:W2:Y:S04]  /*bd850*/  LDL.LU R235, [R1+0x68] ;  /* 0x0000680001eb7983 */ /* 0x000ea80000300800 */
[----:B------:R-:W-:Y:S02]  /*bd860*/  @P1 LOP3.LUT R9, R9, 0x2, RZ, 0xfc, !PT ;  /* 0x0000000209091812 */ /* 0x000fe400078efcff */
[----:B------:R-:W-:-:S02]  /*bd870*/  LOP3.LUT P1, RZ, R5, 0x10, RZ, 0xc0, !PT ;  /* 0x0000001005ff7812 */ /* 0x000fc4000782c0ff */
        /* <DEDUP_REMOVED lines=8> */
[----:B---3--:R1:W-:Y:S06]  /*bd900*/  @P6 STG.E desc[UR40][R14.64], R233 ;  /* 0x000000e90e006986 */ /* 0x0083ec000c101928 */
[----:B------:R-:W-:-:S02]  /*bd910*/  @P1 LOP3.LUT R9, R9, 0x8, RZ, 0xfc, !PT ;  /* 0x0000000809091812 */ /* 0x000fc400078efcff */
[----:B------:R-:W-:Y:S01]  /*bd920*/  LOP3.LUT P1, RZ, R5, 0x4, RZ, 0xc0, !PT ;  /* 0x0000000405ff7812 */ /* 0x000fe2000782c0ff */
[C---:B-1----:R-:W-:Y:S01]  /*bd930*/  IMAD.WIDE R14, R143.reuse, 0x4, R112 ;  /* 0x000000048f0e7825 */ /* 0x042fe200078e0270 */
[----:B------:R-:W3:Y:S04]  /*bd940*/  LDL.LU R233, [R1+0x28] ;  /* 0x0000280001e97983 */ /* 0x000ee80000300800 */
        /* <DEDUP_REMOVED lines=8> */
[----:B------:R-:W-:-:S03]  /*bd9d0*/  LOP3.LUT P1, RZ, R9, 0x4, RZ, 0xc0, !PT ;  /* 0x0000000409ff7812 */ /* 0x000fc6000782c0ff */
[----:B------:R-:W3:Y:S04]  /*bd9e0*/  LDL.LU R143, [R1+0x95c] ;  /* 0x00095c00018f7983 */ /* 0x000ee80000300800 */
[----:B-1----:R-:W3:Y:S01]  /*bd9f0*/  LDL.LU R34, [R1+0x94c] ;  /* 0x00094c0001227983 */ /* 0x002ee20000300800 */
[----:B------:R-:W-:-:S05]  /*bda00*/  IMAD.WIDE R14, R234, 0x4, R122 ;  /* 0x00000004ea0e7825 */ /* 0x000fca00078e027a */
        /* <DEDUP_REMOVED lines=58> */
[----:B------:R-:W-:-:S09]  /*bddb0*/  LOP3.LUT P5, RZ, R5, 0x40000, RZ, 0xc0, !PT ;  /* 0x0004000005ff7812 */ /* 0x000fd200078ac0ff */
[----:B------:R-:W-:Y:S02]  /*bddc0*/  @P1 LOP3.LUT R4, R4, 0x800000, RZ, 0xfc, !PT ;  /* 0x0080000004041812 */ /* 0x000fe400078efcff */
[----:B------:R-:W-:Y:S01]  /*bddd0*/  LOP3.LUT P1, RZ, R5, 0x2000000, RZ, 0xc0, !PT ;  /* 0x0200000005ff7812 */ /* 0x000fe2000782c0ff */
[----:B--2---:R1:W-:Y:S04]  /*bdde0*/  @P4 STG.E desc[UR40][R14.64], R35 ;  /* 0x000000230e004986 */ /* 0x0043e8000c101928 */
[----:B-1----:R-:W2:Y:S04]  /*bddf0*/  LDL.LU R35, [R1+0x22c] ;  /* 0x00022c0001237983 */ /* 0x002ea80000300800 */
[----:B------:R-:W2:Y:S01]  /*bde00*/  LDL.LU R32, [R1+0x15c] ;  /* 0x00015c0001207983 */ /* 0x000ea20000300800 */
[----:B------:R-:W-:-:S03]  /*bde10*/  LOP3.LUT R4, R4, 0xfeffffff, RZ, 0xc0, !PT ;  /* 0xfeffffff04047812 */ /* 0x000fc600078ec0ff */
[----:B------:R-:W2:Y:S01]  /*bde20*/  LDL.LU R33, [R1+0x6c] ;  /* 0x00006c0001217983 */ /* 0x000ea20000300800 */
[----:B------:R-:W-:Y:S01]  /*bde30*/  @P1 LOP3.LUT R4, R4, 0x1000000, RZ, 0xfc, !PT ;  /* 0x0100000004041812 */ /* 0x000fe200078efcff */
[----:B------:R-:W-:Y:S01]  /*bde40*/  IMAD.WIDE R14, R22, 0x4, R110 ;  /* 0x00000004160e7825 */ /* 0x000fe200078e026e */
[----:B------:R-:W-:-:S04]  /*bde50*/  LOP3.LUT P1, RZ, R5, 0x1000000, RZ, 0xc0, !PT ;  /* 0x0100000005ff7812 */ /* 0x000fc8000782c0ff */
[----:B---3--:R1:W-:Y:S01]  /*bde60*/  @P5 STG.E desc[UR40][R14.64], R34 ;  /* 0x000000220e005986 */ /* 0x0083e2000c101928 */
[----:B------:R-:W-:-:S03]  /*bde70*/  LOP3.LUT R4, R4, 0xfdffffff, RZ, 0xc0, !PT ;  /* 0xfdffffff04047812 */ /* 0x000fc600078ec0ff */
[----:B-1----:R-:W3:Y:S04]  /*bde80*/  LDL.LU R34, [R1+0x2718] ;  /* 0x0027180001227983 */ /* 0x002ee80000300800 */
[----:B------:R-:W3:Y:S01]  /*bde90*/  LDL.LU R18, [R1+0x4c] ;  /* 0x00004c0001127983 */ /* 0x000ee20000300800 */
[----:B------:R-:W-:Y:S02]  /*bdea0*/  @P1 LOP3.LUT R4, R4, 0x2000000, RZ, 0xfc, !PT ;  /* 0x0200000004041812 */ /* 0x000fe400078efcff */
[C---:B------:R-:W-:Y:S01]  /*bdeb0*/  LOP3.LUT P1, RZ, R5.reuse, 0x800000, RZ, 0xc0, !PT ;  /* 0x0080000005ff7812 */ /* 0x040fe2000782c0ff */
[----:B------:R-:W3:Y:S01]  /*bdec0*/  LDL.LU R235, [R1+0x2c] ;  /* 0x00002c0001eb7983 */ /* 0x000ee20000300800 */
[----:B------:R-:W-:Y:S02]  /*bded0*/  LOP3.LUT R4, R4, 0xfbffffff, RZ, 0xc0, !PT ;  /* 0xfbffffff04047812 */ /* 0x000fe400078ec0ff */
[C---:B------:R-:W-:Y:S01]  /*bdee0*/  LOP3.LUT P6, RZ, R5.reuse, 0x80000, RZ, 0xc0, !PT ;  /* 0x0008000005ff7812 */ /* 0x040fe200078cc0ff */
[----:B------:R-:W3:Y:S01]  /*bdef0*/  LDL.LU R252, [R1+0xa20] ;  /* 0x000a200001fc7983 */ /* 0x000ee20000300800 */
[----:B------:R-:W-:Y:S01]  /*bdf00*/  LOP3.LUT P0, RZ, R5, 0x100000, RZ, 0xc0, !PT ;  /* 0x0010000005ff7812 */ /* 0x000fe2000780c0ff */
[----:B------:R-:W-:-:S02]  /*bdf10*/  IMAD.WIDE R14, R22, 0x4, R108 ;  /* 0x00000004160e7825 */ /* 0x000fc400078e026c */
[----:B------:R-:W3:Y:S04]  /*bdf20*/  LDL.LU R234, [R1+0xa10] ;  /* 0x000a100001ea7983 */ /* 0x000ee80000300800 */
[----:B------:R-:W-:Y:S01]  /*bdf30*/  @P1 LOP3.LUT R4, R4, 0x4000000, RZ, 0xfc, !PT ;  /* 0x0400000004041812 */ /* 0x000fe200078efcff */
[----:B------:R-:W3:Y:S01]  /*bdf40*/  LDL.LU R22, [R1+0xa00] ;  /* 0x000a000001167983 */ /* 0x000ee20000300800 */
[----:B------:R-:W-:Y:S02]  /*bdf50*/  LOP3.LUT P1, RZ, R5, 0x400000, RZ, 0xc0, !PT ;  /* 0x0040000005ff7812 */ /* 0x000fe4000782c0ff */
[----:B------:R-:W-:Y:S01]  /*bdf60*/  LOP3.LUT R4, R4, 0xf7ffffff, RZ, 0xc0, !PT ;  /* 0xf7ffffff04047812 */ /* 0x000fe200078ec0ff */
[----:B----4-:R1:W-:Y:S10]  /*bdf70*/  @P6 STG.E desc[UR40][R14.64], R233 ;  /* 0x000000e90e006986 */ /* 0x0103f4000c101928 */
[----:B------:R-:W-:-:S02]  /*bdf80*/  @P1 LOP3.LUT R4, R4, 0x8000000, RZ, 0xfc, !PT ;  /* 0x0800000004041812 */ /* 0x000fc400078efcff */
[----:B------:R-:W-:Y:S01]  /*bdf90*/  LOP3.LUT P1, RZ, R5, 0x200000, RZ, 0xc0, !PT ;  /* 0x0020000005ff7812 */ /* 0x000fe2000782c0ff */
[C---:B-1----:R-:W-:Y:S01]  /*bdfa0*/  IMAD.WIDE R14, R21.reuse, 0x4, R122 ;  /* 0x00000004150e7825 */ /* 0x042fe200078e027a */
[----:B------:R-:W4:Y:S04]  /*bdfb0*/  LDL.LU R233, [R1+0x9f0] ;  /* 0x0009f00001e97983 */ /* 0x000f280000300800 */
[----:B------:R1:W-:Y:S02]  /*bdfc0*/  @P0 STG.E desc[UR40][R14.64], R232 ;  /* 0x000000e80e000986 */ /* 0x0003e4000c101928 */
[C---:B-1----:R-:W-:Y:S02]  /*bdfd0*/  IMAD.WIDE R14, R21.reuse, 0x4, R120 ;  /* 0x00000004150e7825 */ /* 0x042fe400078e0278 */
[----:B------:R-:W4:Y:S04]  /*bdfe0*/  LDL.LU R232, [R1+0x9e0] ;  /* 0x0009e00001e87983 */ /* 0x000f280000300800 */
[----:B------:R1:W-:Y:S01]  /*bdff0*/  @P1 STG.E desc[UR40][R14.64], R142 ;  /* 0x0000008e0e001986 */ /* 0x0003e2000c101928 */
[----:B------:R-:W-:Y:S01]  /*be000*/  LOP3.LUT P1, RZ, R4, 0x8000000, RZ, 0xc0, !PT ;  /* 0x0800000004ff7812 */ /* 0x000fe2000782c0ff */
[----:B-1----:R-:W-:-:S02]  /*be010*/  IMAD.WIDE R14, R21, 0x4, R118 ;  /* 0x00000004150e7825 */ /* 0x002fc400078e0276 */
[----:B------:R-:W4:Y:S10]  /*be020*/  LDL.LU R142, [R1+0x9d0] ;  /* 0x0009d000018e7983 */ /* 0x000f340000300800 */
[----:B------:R1:W-:Y:S01]  /*be030*/  @P1 STG.E desc[UR40][R14.64], R143 ;  /* 0x0000008f0e001986 */ /* 0x0003e2000c101928 */
[----:B------:R-:W-:-:S03]  /*be040*/  LOP3.LUT P1, RZ, R4, 0x4000000, RZ, 0xc0, !PT ;  /* 0x0400000004ff7812 */ /* 0x000fc6000782c0ff */
[----:B-1----:R-:W4:Y:S01]  /*be050*/  LDL.LU R143, [R1+0x9c0] ;  /* 0x0009c000018f7983 */ /* 0x002f220000300800 */
[----:B------:R-:W-:-:S09]  /*be060*/  IMAD.WIDE R14, R21, 0x4, R116 ;  /* 0x00000004150e7825 */ /* 0x000fd200078e0274 */
[----:B--2---:R1:W-:Y:S04]  /*be070*/  @P1 STG.E desc[UR40][R14.64], R35 ;  /* 0x000000230e001986 */ /* 0x0043e8000c101928 */
[----:B-1----:R-:W2:Y:S01]  /*be080*/  LDL.LU R35, [R1+0x9b0] ;  /* 0x0009b00001237983 */ /* 0x002ea20000300800 */
[C---:B------:R-:W-:Y:S01]  /*be090*/  LOP3.LUT P1, RZ, R4.reuse, 0x2000000, RZ, 0xc0, !PT ;  /* 0x0200000004ff7812 */ /* 0x040fe2000782c0ff */
[----:B------:R-:W-:Y:S01]  /*be0a0*/  IMAD.WIDE R14, R21, 0x4, R114 ;  /* 0x00000004150e7825 */ /* 0x000fe200078e0272 */
        /* <DEDUP_REMOVED lines=265> */
[----:B------:R-:W2:Y:S01]  /*bf140*/  LDL.LU R10, [R1+0x9dc] ;  /* 0x0009dc00010a7983 */ /* 0x000ea20000300800 */
[----:B------:R-:W-:-:S03]  /*bf150*/  LOP3.LUT R4, R4, 0xfffffffe, RZ, 0xc0, !PT ;  /* 0xfffffffe04047812 */ /* 0x000fc600078ec0ff */
[----:B------:R-:W2:Y:S01]  /*bf160*/  LDL.LU R32, [R1+0x9cc] ;  /* 0x0009cc0001207983 */ /* 0x000ea20000300800 */
[----:B------:R-:W-:Y:S02]  /*bf170*/  @P1 LOP3.LUT R4, R4, 0x1, RZ, 0xfc, !PT ;  /* 0x0000000104041812 */ /* 0x000fe400078efcff */
[C---:B------:R-:W-:Y:S01]  /*bf180*/  LOP3.LUT P1, RZ, R7.reuse, 0x20000, RZ, 0xc0, !PT ;  /* 0x0002000007ff7812 */ /* 0x040fe2000782c0ff */
[----:B------:R-:W2:Y:S01]  /*bf190*/  LDL.LU R18, [R1+0x9bc] ;  /* 0x0009bc0001127983 */ /* 0x000ea20000300800 */
[----:B------:R-:W-:Y:S02]  /*bf1a0*/  LOP3.LUT R4, R4, 0xfffffffd, RZ, 0xc0, !PT ;  /* 0xfffffffd04047812 */ /* 0x000fe400078ec0ff */
[C---:B------:R-:W-:Y:S01]  /*bf1b0*/  LOP3.LUT P5, RZ, R7.reuse, 0x800, RZ, 0xc0, !PT ;  /* 0x0000080007ff7812 */ /* 0x040fe200078ac0ff */
[----:B------:R-:W2:Y:S01]  /*bf1c0*/  LDL.LU R21, [R1+0x9ac] ;  /* 0x0009ac0001157983 */ /* 0x000ea20000300800 */
[C---:B------:R-:W-:Y:S02]  /*bf1d0*/  LOP3.LUT P6, RZ, R7.reuse, 0x1000, RZ, 0xc0, !PT ;  /* 0x0000100007ff7812 */ /* 0x040fe400078cc0ff */
[C---:B------:R-:W-:Y:S01]  /*bf1e0*/  LOP3.LUT P0, RZ, R7.reuse, 0x2000, RZ, 0xc0, !PT ;  /* 0x0000200007ff7812 */ /* 0x040fe2000780c0ff */
[----:B------:R-:W2:Y:S04]  /*bf1f0*/  LDL.LU R235, [R1+0x99c] ;  /* 0x00099c0001eb7983 */ /* 0x000ea80000300800 */
[----:B------:R-:W-:Y:S01]  /*bf200*/  @P1 LOP3.LUT R4, R4, 0x2, RZ, 0xfc, !PT ;  /* 0x0000000204041812 */ /* 0x000fe200078efcff */
[----:B------:R-:W2:Y:S01]  /*bf210*/  LDL.LU R252, [R1+0x98c] ;  /* 0x00098c0001fc7983 */ /* 0x000ea20000300800 */
[----:B------:R-:W-:-:S02]  /*bf220*/  LOP3.LUT P1, RZ, R7, 0x10000, RZ, 0xc0, !PT ;  /* 0x0001000007ff7812 */ /* 0x000fc4000782c0ff */
[----:B------:R-:W-:Y:S01]  /*bf230*/  LOP3.LUT R4, R4, 0xfffffffb, RZ, 0xc0, !PT ;  /* 0xfffffffb04047812 */ /* 0x000fe200078ec0ff */
[----:B---3--:R1:W-:Y:S04]  /*bf240*/  @P5 STG.E desc[UR40][R14.64], R22 ;  /* 0x000000160e005986 */ /* 0x0083e8000c101928 */
[----:B------:R-:W3:Y:S06]  /*bf250*/  LDL.LU R234, [R1+0x38c] ;  /* 0x00038c0001ea7983 */ /* 0x000eec0000300800 */
[----:B------:R-:W-:-:S02]  /*bf260*/  @P1 LOP3.LUT R4, R4, 0x4, RZ, 0xfc, !PT ;  /* 0x0000000404041812 */ /* 0x000fc400078efcff */
[----:B------:R-:W-:Y:S01]  /*bf270*/  LOP3.LUT P1, RZ, R7, 0x8000, RZ, 0xc0, !PT ;  /* 0x0000800007ff7812 */ /* 0x000fe2000782c0ff */
[----:B-1----:R-:W-:Y:S01]  /*bf280*/  IMAD.WIDE R14, R33, 0x4, R122 ;  /* 0x00000004210e7825 */ /* 0x002fe200078e027a */
[----:B------:R-:W-:Y:S01]  /*bf290*/  LOP3.LUT R4, R4, 0xfffffff7, RZ, 0xc0, !PT ;  /* 0xfffffff704047812 */ /* 0x000fe200078ec0ff */
[----:B------:R-:W3:Y:S04]  /*bf2a0*/  LDL.LU R22, [R1+0x37c] ;  /* 0x00037c0001167983 */ /* 0x000ee80000300800 */
[----:B----4-:R1:W-:Y:S06]  /*bf2b0*/  @P6 STG.E desc[UR40][R14.64], R233 ;  /* 0x000000e90e006986 */ /* 0x0103ec000c101928 */
[----:B------:R-:W-:-:S02]  /*bf2c0*/  @P1 LOP3.LUT R4, R4, 0x8, RZ, 0xfc, !PT ;  /* 0x0000000804041812 */ /* 0x000fc400078efcff */
[----:B------:R-:W-:Y:S01]  /*bf2d0*/  LOP3.LUT P1, RZ, R7, 0x4000, RZ, 0xc0, !PT ;  /* 0x0000400007ff7812 */ /* 0x000fe2000782c0ff */
[C---:B-1----:R-:W-:Y:S01]  /*bf2e0*/  IMAD.WIDE R14, R33.reuse, 0x4, R120 ;  /* 0x00000004210e7825 */ /* 0x042fe200078e0278 */
[----:B------:R-:W4:Y:S04]  /*bf2f0*/  LDL.LU R233, [R1+0x24c] ;  /* 0x00024c0001e97983 */ /* 0x000f280000300800 */
        /* <DEDUP_REMOVED lines=8> */
[----:B------:R-:W-:Y:S01]  /*bf380*/  LOP3.LUT P1, RZ, R4, 0x4, RZ, 0xc0, !PT ;  /* 0x0000000404ff7812 */ /* 0x000fe2000782c0ff */
[----:B-1----:R-:W-:-:S12]  /*bf390*/  IMAD.WIDE R14, R33, 0x4, R114 ;  /* 0x00000004210e7825 */ /* 0x002fd800078e0272 */
[----:B--2---:R1:W-:Y:S04]  /*bf3a0*/  @P1 STG.E desc[UR40][R14.64], R35 ;  /* 0x000000230e001986 */ /* 0x0043e8000c101928 */
[----:B-1----:R-:W2:Y:S04]  /*bf3b0*/  LDL.LU R35, [R1+0xad0] ;  /* 0x000ad00001237983 */ /* 0x002ea80000300800 */
[----:B------:R-:W2:Y:S01]  /*bf3c0*/  LDL.LU R34, [R1+0x2a28] ;  /* 0x002a280001227983 */ /* 0x000ea20000300800 */
        /* <DEDUP_REMOVED lines=28> */
[----:B----4-:R1:W-:Y:S01]  /*bf590*/  @P4 STG.E desc[UR40][R14.64], R233 ;  /* 0x000000e90e004986 */ /* 0x0103e2000c101928 */
[----:B------:R-:W-:Y:S01]  /*bf5a0*/  LOP3.LUT P0, RZ, R7, 0x10000000, RZ, 0xc0, !PT ;  /* 0x1000000007ff7812 */ /* 0x000fe2000780c0ff */
[C---:B-1----:R-:W-:Y:S02]  /*bf5b0*/  IMAD.WIDE R14, R142.reuse, 0x4, R110 ;  /* 0x000000048e0e7825 */ /* 0x042fe400078e026e */
[----:B------:R-:W3:Y:S04]  /*bf5c0*/  LDL.LU R233, [R1+0x2a40] ;  /* 0x002a400001e97983 */ /* 0x000ee80000300800 */
        /* <DEDUP_REMOVED lines=360> */
[C---:B-1----:R-:W-:Y:S02]  /*c0c50*/  IMAD.WIDE R14, R142.reuse, 0x4, R112 ;  /* 0x000000048e0e7825 */ /* 0x042fe400078e0270 */
[----:B------:R-:W3:Y:S04]  /*c0c60*/  LDL.LU R22, [R1+0x2a5c] ;  /* 0x002a5c0001167983 */ /* 0x000ee80000300800 */
[----:B------:R1:W-:Y:S04]  /*c0c70*/  @P0 STG.E desc[UR40][R14.64], R233 ;  /* 0x000000e90e000986 */ /* 0x0003e8000c101928 */
[----:B------:R-:W4:Y:S01]  /*c0c80*/  LDL.LU R234, [R1+0xb00] ;  /* 0x000b000001ea7983 */ /* 0x000f220000300800 */
        /* <DEDUP_REMOVED lines=15> */
[----:B------:R-:W-:Y:S01]  /*c0d80*/  @P1 STG.E desc[UR40][R14.64], R32 ;  /* 0x000000200e001986 */ /* 0x000fe2000c101928 */
        /* <DEDUP_REMOVED lines=18> */
[----:B-1----:R-:W-:Y:S01]  /*c0eb0*/  IMAD.WIDE R4, R34, 0x4, R108 ;  /* 0x0000000422047825 */ /* 0x002fe200078e026c */
[C---:B------:R-:W-:Y:S01]  /*c0ec0*/  LOP3.LUT P5, RZ, R98.reuse, 0x40, RZ, 0xc0, !PT ;  /* 0x0000004062ff7812 */ /* 0x040fe200078ac0ff */
[----:B------:R-:W2:Y:S04]  /*c0ed0*/  LDL.LU R34, [R1+0x2a64] ;  /* 0x002a640001227983 */ /* 0x000ea80000300800 */
[----:B----4-:R3:W-:Y:S01]  /*c0ee0*/  @P2 STG.E desc[UR40][R4.64], R234 ;  /* 0x000000ea04002986 */ /* 0x0107e2000c101928 */
[----:B------:R-:W-:Y:S01]  /*c0ef0*/  LOP3.LUT P6, RZ, R98, 0x80, RZ, 0xc0, !PT ;  /* 0x0000008062ff7812 */ /* 0x000fe200078cc0ff */
[----:B---3--:R-:W-:-:S05]  /*c0f00*/  IMAD.WIDE R4, R22, 0x4, R122 ;  /* 0x0000000416047825 */ /* 0x008fca00078e027a */
        /* <DEDUP_REMOVED lines=58> */
[----:B----4-:R1:W-:Y:S04]  /*c12b0*/  @P6 STG.E desc[UR40][R4.64], R233 ;  /* 0x000000e904006986 */ /* 0x0103e8000c101928 */
[----:B------:R-:W4:Y:S01]  /*c12c0*/  LDL.LU R22, [R1+0x364] ;  /* 0x0003640001167983 */ /* 0x000f220000300800 */
        /* <DEDUP_REMOVED lines=16> */
[C---:B------:R-:W-:Y:S01]  /*c13d0*/  IMAD.WIDE R4, R21.reuse, 0x4, R114 ;  /* 0x0000000415047825 */ /* 0x040fe200078e0272 */
        /* <DEDUP_REMOVED lines=170> */
[----:B------:R-:W-:-:S07]  /*c1e80*/  LOP3.LUT P6, RZ, R99, 0x20000, RZ, 0xc0, !PT ;  /* 0x0002000063ff7812 */ /* 0x000fce00078cc0ff */
[----:B------:R-:W-:Y:S02]  /*c1e90*/  @P1 LOP3.LUT R6, R6, 0x200, RZ, 0xfc, !PT ;  /* 0x0000020006061812 */ /* 0x000fe400078efcff */
[----:B------:R-:W-:Y:S01]  /*c1ea0*/  LOP3.LUT P1, RZ, R99, 0x200000, RZ, 0xc0, !PT ;  /* 0x0020000063ff7812 */ /* 0x000fe2000782c0ff */
[----:B------:R-:W-:Y:S01]  /*c1eb0*/  IMAD.WIDE R4, R232, 0x4, R114 ;  /* 0x00000004e8047825 */ /* 0x000fe200078e0272 */
[----:B------:R-:W-:-:S04]  /*c1ec0*/  LOP3.LUT R6, R6, 0xfffffbff, RZ, 0xc0, !PT ;  /* 0xfffffbff06067812 */ /* 0x000fc800078ec0ff */
[----:B---3--:R1:W-:Y:S07]  /*c1ed0*/  @P5 STG.E desc[UR40][R4.64], R22 ;  /* 0x0000001604005986 */ /* 0x0083ee000c101928 */
[----:B------:R-:W-:Y:S02]  /*c1ee0*/  @P1 LOP3.LUT R6, R6, 0x400, RZ, 0xfc, !PT ;  /* 0x0000040006061812 */ /* 0x000fe400078efcff */
[C---:B------:R-:W-:Y:S01]  /*c1ef0*/  LOP3.LUT P1, RZ, R99.reuse, 0x100000, RZ, 0xc0, !PT ;  /* 0x0010000063ff7812 */ /* 0x040fe2000782c0ff */
[----:B-1----:R-:W-:Y:S01]  /*c1f00*/  IMAD.WIDE R4, R232, 0x4, R112 ;  /* 0x00000004e8047825 */ /* 0x002fe200078e0270 */
[----:B------:R-:W-:-:S04]  /*c1f10*/  LOP3.LUT P0, RZ, R99, 0x40000, RZ, 0xc0, !PT ;  /* 0x0004000063ff7812 */ /* 0x000fc8000780c0ff */
[----:B----4-:R1:W-:Y:S01]  /*c1f20*/  @P6 STG.E desc[UR40][R4.64], R34 ;  /* 0x0000002204006986 */ /* 0x0103e2000c101928 */
[----:B------:R-:W-:-:S03]  /*c1f30*/  LOP3.LUT R6, R6, 0xfffff7ff, RZ, 0xc0, !PT ;  /* 0xfffff7ff06067812 */ /* 0x000fc600078ec0ff */
[----:B-1----:R-:W3:Y:S04]  /*c1f40*/  LDL.LU R34, [R1+0x2a78] ;  /* 0x002a780001227983 */ /* 0x002ee80000300800 */
[----:B------:R-:W4:Y:S01]  /*c1f50*/  LDL.LU R235, [R1+0xbc] ;  /* 0x0000bc0001eb7983 */ /* 0x000f220000300800 */
[----:B------:R-:W-:Y:S02]  /*c1f60*/  @P1 LOP3.LUT R6, R6, 0x800, RZ, 0xfc, !PT ;  /* 0x0000080006061812 */ /* 0x000fe400078efcff */
[----:B------:R-:W-:Y:S01]  /*c1f70*/  LOP3.LUT P1, RZ, R99, 0x80000, RZ, 0xc0, !PT ;  /* 0x0008000063ff7812 */ /* 0x000fe2000782c0ff */
[C---:B------:R-:W-:Y:S01]  /*c1f80*/  IMAD.WIDE R4, R232.reuse, 0x4, R110 ;  /* 0x00000004e8047825 */ /* 0x040fe200078e026e */
[----:B------:R-:W3:Y:S04]  /*c1f90*/  LDL.LU R234, [R1+0x8c] ;  /* 0x00008c0001ea7983 */ /* 0x000ee80000300800 */
[----:B------:R1:W-:Y:S04]  /*c1fa0*/  @P0 STG.E desc[UR40][R4.64], R233 ;  /* 0x000000e904000986 */ /* 0x0003e8000c101928 */
[----:B------:R-:W3:Y:S01]  /*c1fb0*/  LDL.LU R22, [R1+0xc20] ;  /* 0x000c200001167983 */ /* 0x000ee20000300800 */
[----:B-1----:R-:W-:-:S03]  /*c1fc0*/  IMAD.WIDE R4, R232, 0x4, R108 ;  /* 0x00000004e8047825 */ /* 0x002fc600078e026c */
        /* <DEDUP_REMOVED lines=26> */
[----:B----4-:R1:W-:Y:S01]  /*c2170*/  @P1 STG.E desc[UR40][R4.64], R235 ;  /* 0x000000eb04001986 */ /* 0x0103e2000c101928 */
        /* <DEDUP_REMOVED lines=46> */
[----:B------:R-:W-:-:S03]  /*c2460*/  IMAD.WIDE R4, R34, 0x4, R108 ;  /* 0x0000000422047825 */ /* 0x000fc600078e026c */
        /* <DEDUP_REMOVED lines=166> */
[C---:B------:R-:W-:Y:S01]  /*c2ed0*/  LOP3.LUT P5, RZ, R101.reuse, 0x20, RZ, 0xc0, !PT ;  /* 0x0000002065ff7812 */ /* 0x040fe200078ac0ff */
        /* <DEDUP_REMOVED lines=304> */
[----:B-1----:R-:W-:Y:S01]  /*c41e0*/  IMAD.WIDE R4, R34, 0x4, R108 ;  /* 0x0000000422047825 */ /* 0x002fe200078e026c */
[C---:B------:R-:W-:Y:S01]  /*c41f0*/  LOP3.LUT P5, RZ, R102.reuse, 0x40000000, RZ, 0xc0, !PT ;  /* 0x4000000066ff7812 */ /* 0x040fe200078ac0ff */
[----:B------:R-:W4:Y:S04]  /*c4200*/  LDL.LU R34, [R1+0x2ab0] ;  /* 0x002ab00001227983 */ /* 0x000f280000300800 */
        /* <DEDUP_REMOVED lines=61> */
[----:B------:R1:W-:Y:S04]  /*c45e0*/  @P6 STG.E desc[UR40][R4.64], R233 ;  /* 0x000000e904006986 */ /* 0x0003e8000c101928 */
        /* <DEDUP_REMOVED lines=16> */
[C---:B------:R-:W-:Y:S01]  /*c46f0*/  LOP3.LUT P1, RZ, R8.reuse, 0x2000000, RZ, 0xc0, !PT ;  /* 0x0200000008ff7812 */ /* 0x040fe2000782c0ff */
[----:B------:R-:W-:Y:S01]  /*c4700*/  IMAD.WIDE R4, R21, 0x4, R114 ;  /* 0x0000000415047825 */ /* 0x000fe200078e0272 */
[----:B------:R-:W-:Y:S01]  /*c4710*/  LOP3.LUT P2, RZ, R103, 0x4000, RZ, 0xc0, !PT ;  /* 0x0000400067ff7812 */ /* 0x000fe2000784c0ff */
[----:B------:R-:W2:Y:S10]  /*c4720*/  LDL.LU R10, [R1+0x2ab4] ;  /* 0x002ab400010a7983 */ /* 0x000eb40000300800 */
        /* <DEDUP_REMOVED lines=72> */
[----:B------:R-:W-:Y:S01]  /*c4bb0*/  LOP3.LUT R8, R8, 0xfffbffff, RZ, 0xc0, !PT ;  /* 0xfffbffff08087812 */ /* 0x000fe200078ec0ff */
[----:B------:R-:W2:Y:S01]  /*c4bc0*/  LDL.LU R234, [R1+0xdf0] ;  /* 0x000df00001ea7983 */ /* 0x000ea20000300800 */
        /* <DEDUP_REMOVED lines=10> */
[----:B-1----:R-:W-:-:S05]  /*c4c70*/  IMAD.WIDE R4, R10, 0x4, R116 ;  /* 0x000000040a047825 */ /* 0x002fca00078e0274 */
[----:B------:R1:W-:Y:S02]  /*c4c80*/  @P0 STG.E desc[UR40][R4.64], R232 ;  /* 0x000000e804000986 */ /* 0x0003e4000c101928 */
[----:B-1----:R-:W-:Y:S02]  /*c4c90*/  IMAD.WIDE R4, R10, 0x4, R114 ;  /* 0x000000040a047825 */ /* 0x002fe400078e0272 */
        /* <DEDUP_REMOVED lines=43> */
[----:B----4-:R-:W-:-:S05]  /*c4f50*/  IMAD.WIDE R4, R232, 0x4, R122 ;  /* 0x00000004e8047825 */ /* 0x010fca00078e027a */
        /* <DEDUP_REMOVED lines=262> */
[----:B-1----:R-:W-:-:S05]  /*c5fc0*/  IMAD.WIDE R4, R34, 0x4, R112 ;  /* 0x0000000422047825 */ /* 0x002fca00078e0270 */
[----:B------:R1:W-:Y:S01]  /*c5fd0*/  @P1 STG.E desc[UR40][R4.64], R143 ;  /* 0x0000008f04001986 */ /* 0x0003e2000c101928 */
[----:B------:R-:W-:-:S03]  /*c5fe0*/  LOP3.LUT P1, RZ, R11, 0x8000000, RZ, 0xc0, !PT ;  /* 0x080000000bff7812 */ /* 0x000fc6000782c0ff */
[----:B-1----:R-:W3:Y:S01]  /*c5ff0*/  LDL.LU R143, [R1+0xd4c] ;  /* 0x000d4c00018f7983 */ /* 0x002ee20000300800 */
[----:B------:R-:W-:-:S03]  /*c6000*/  IMAD.WIDE R4, R34, 0x4, R110 ;  /* 0x0000000422047825 */ /* 0x000fc600078e026e */
        /* <DEDUP_REMOVED lines=1005> */
[----:B------:R-:W-:Y:S01]  /*c9ee0*/  LOP3.LUT R13, R13, 0xfffffbff, RZ, 0xc0, !PT ;  /* 0xfffffbff0d0d7812 */ /* 0x000fe200078ec0ff */
[----:B------:R-:W3:Y:S01]  /*c9ef0*/  LDL.LU R234, [R1+0x109c] ;  /* 0x00109c0001ea7983 */ /* 0x000ee20000300800 */
        /* <DEDUP_REMOVED lines=13> */
[----:B-1----:R-:W-:-:S05]  /*c9fd0*/  IMAD.WIDE R4, R32, 0x4, R116 ;  /* 0x0000000420047825 */ /* 0x002fca00078e0274 */
[----:B------:R1:W-:Y:S01]  /*c9fe0*/  @P1 STG.E desc[UR40][R4.64], R143 ;  /* 0x0000008f04001986 */ /* 0x0003e2000c101928 */
[C---:B------:R-:W-:Y:S01]  /*c9ff0*/  LOP3.LUT P1, RZ, R13.reuse, 0x800, RZ, 0xc0, !PT ;  /* 0x000008000dff7812 */ /* 0x040fe2000782c0ff */
[----:B-1----:R-:W-:Y:S02]  /*ca000*/  IMAD.WIDE R4, R32, 0x4, R114 ;  /* 0x0000000420047825 */ /* 0x002fe400078e0272 */
[----:B------:R-:W4:Y:S10]  /*ca010*/  LDL.LU R143, [R1+0x106c] ;  /* 0x00106c00018f7983 */ /* 0x000f340000300800 */
[----:B------:R1:W-:Y:S01]  /*ca020*/  @P1 STG.E desc[UR40][R4.64], R34 ;  /* 0x0000002204001986 */ /* 0x0003e2000c101928 */
[----:B------:R-:W-:-:S03]  /*ca030*/  LOP3.LUT P1, RZ, R13, 0x400, RZ, 0xc0, !PT ;  /* 0x000004000dff7812 */ /* 0x000fc6000782c0ff */
[----:B-1----:R-:W4:Y:S04]  /*ca040*/  LDL.LU R34, [R1+0x1330] ;  /* 0x0013300001227983 */ /* 0x002f280000300800 */
[----:B------:R-:W4:Y:S01]  /*ca050*/  LDL.LU R142, [R1+0x2b3c] ;  /* 0x002b3c00018e7983 */ /* 0x000f220000300800 */
        /* <DEDUP_REMOVED lines=28> */
[----:B------:R1:W-:Y:S01]  /*ca220*/  @P3 STG.E desc[UR40][R4.64], R22 ;  /* 0x0000001604003986 */ /* 0x0003e2000c101928 */
[C---:B------:R-:W-:Y:S01]  /*ca230*/  LOP3.LUT P6, RZ, R127.reuse, 0x10000000, RZ, 0xc0, !PT ;  /* 0x100000007fff7812 */ /* 0x040fe200078cc0ff */
[C---:B-1----:R-:W-:Y:S01]  /*ca240*/  IMAD.WIDE R4, R232.reuse, 0x4, R110 ;  /* 0x00000004e8047825 */ /* 0x042fe200078e026e */
[----:B------:R-:W-:Y:S01]  /*ca250*/  LOP3.LUT P0, RZ, R127, 0x20000000, RZ, 0xc0, !PT ;  /* 0x200000007fff7812 */ /* 0x000fe2000780c0ff */
[----:B------:R-:W3:Y:S04]  /*ca260*/  LDL.LU R22, [R1+0x2b44] ;  /* 0x002b440001167983 */ /* 0x000ee80000300800 */
[----:B----4-:R1:W-:Y:S02]  /*ca270*/  @P4 STG.E desc[UR40][R4.64], R233 ;  /* 0x000000e904004986 */ /* 0x0103e4000c101928 */
        /* <DEDUP_REMOVED lines=174> */
[C---:B------:R-:W-:Y:S01]  /*cad60*/  IMAD.WIDE R4, R21.reuse, 0x4, R114 ;  /* 0x0000000415047825 */ /* 0x040fe200078e0272 */
        /* <DEDUP_REMOVED lines=487> */
[----:B------:R-:W-:Y:S01]  /*ccbe0*/  LOP3.LUT P0, RZ, R131, 0x80000, RZ, 0xc0, !PT ;  /* 0x0008000083ff7812 */ /* 0x000fe2000780c0ff */
        /* <DEDUP_REMOVED lines=368> */
[----:B------:R-:W2:Y:S04]  /*ce2f0*/  LDL.LU R233, [R1+0x18d0] ;  /* 0x0018d00001e97983 */ /* 0x000ea80000300800 */
[----:B------:R-:W2:Y:S04]  /*ce300*/  LDL.LU R142, [R1+0x18c0] ;  /* 0x0018c000018e7983 */ /* 0x000ea80000300800 */
[----:B------:R-:W2:Y:S04]  /*ce310*/  LDL.LU R143, [R1+0x1820] ;  /* 0x00182000018f7983 */ /* 0x000ea80000300800 */
[----:B------:R-:W2:Y:S01]  /*ce320*/  LDL.LU R10, [R1+0x2b9c] ;  /* 0x002b9c00010a7983 */ /* 0x000ea20000300800 */
[----:B------:R-:W-:-:S03]  /*ce330*/  LOP3.LUT P4, RZ, R133, 0x10000000, RZ, 0xc0, !PT ;  /* 0x1000000085ff7812 */ /* 0x000fc6000788c0ff */
[----:B------:R-:W3:Y:S04]  /*ce340*/  LDL.LU R34, [R1+0x2ba0] ;  /* 0x002ba00001227983 */ /* 0x000ee80000300800 */
        /* <DEDUP_REMOVED lines=15> */
[----:B--2---:R-:W-:-:S05]  /*ce440*/  IMAD.WIDE R4, R10, 0x4, R122 ;  /* 0x000000040a047825 */ /* 0x004fca00078e027a */
[----:B------:R1:W-:Y:S04]  /*ce450*/  @P4 STG.E desc[UR40][R4.64], R35 ;  /* 0x0000002304004986 */ /* 0x0003e8000c101928 */
        /* <DEDUP_REMOVED lines=624> */
[C---:B------:R-:W-:Y:S01]  /*d0b60*/  LOP3.LUT P0, RZ, R137.reuse, 0x20000, RZ, 0xc0, !PT ;  /* 0x0002000089ff7812 */ /* 0x040fe2000780c0ff */
[----:B------:R-:W2:Y:S02]  /*d0b70*/  LDL.LU R235, [R1+0x160c] ;  /* 0x00160c0001eb7983 */ /* 0x000ea40000300800 */
[----:B------:R-:W-:Y:S02]  /*d0b80*/  @P1 LOP3.LUT R20, R20, 0x2, RZ, 0xfc, !PT ;  /* 0x0000000214141812 */ /* 0x000fe400078efcff */
[----:B------:R-:W-:Y:S01]  /*d0b90*/  LOP3.LUT P1, RZ, R137, 0x100000, RZ, 0xc0, !PT ;  /* 0x0010000089ff7812 */ /* 0x000fe2000782c0ff */
[----:B------:R-:W2:Y:S01]  /*d0ba0*/  LDL.LU R252, [R1+0x153c] ;  /* 0x00153c0001fc7983 */ /* 0x000ea20000300800 */
[----:B------:R-:W-:-:S11]  /*d0bb0*/  LOP3.LUT R20, R20, 0xfffffffb, RZ, 0xc0, !PT ;  /* 0xfffffffb14147812 */ /* 0x000fd600078ec0ff */
        /* <DEDUP_REMOVED lines=11> */
[----:B-1----:R-:W-:-:S05]  /*d0c70*/  IMAD.WIDE R4, R142, 0x4, R110 ;  /* 0x000000048e047825 */ /* 0x002fca00078e026e */
[----:B------:R1:W-:Y:S01]  /*d0c80*/  @P1 STG.E desc[UR40][R4.64], R34 ;  /* 0x0000002204001986 */ /* 0x0003e2000c101928 */
[----:B------:R-:W-:-:S03]  /*d0c90*/  LOP3.LUT P1, RZ, R20, 0x8, RZ, 0xc0, !PT ;  /* 0x0000000814ff7812 */ /* 0x000fc6000782c0ff */
[----:B-1----:R-:W4:Y:S04]  /*d0ca0*/  LDL.LU R34, [R1+0x12dc] ;  /* 0x0012dc0001227983 */ /* 0x002f280000300800 */
[----:B------:R-:W3:Y:S01]  /*d0cb0*/  LDL.LU R233, [R1+0x1ad0] ;  /* 0x001ad00001e97983 */ /* 0x000ee20000300800 */
[----:B------:R-:W-:-:S03]  /*d0cc0*/  IMAD.WIDE R4, R142, 0x4, R108 ;  /* 0x000000048e047825 */ /* 0x000fc600078e026c */
[----:B------:R-:W3:Y:S04]  /*d0cd0*/  LDL.LU R232, [R1+0x1ab0] ;  /* 0x001ab00001e87983 */ /* 0x000ee80000300800 */
        /* <DEDUP_REMOVED lines=31> */
[----:B---3--:R-:W-:Y:S01]  /*d0ed0*/  IMAD.WIDE R4, R22, 0x4, R122 ;  /* 0x0000000416047825 */ /* 0x008fe200078e027a */
[----:B------:R-:W-:Y:S01]  /*d0ee0*/  LOP3.LUT P6, RZ, R137, 0x80000000, RZ, 0xc0, !PT ;  /* 0x8000000089ff7812 */ /* 0x000fe200078cc0ff */
        /* <DEDUP_REMOVED lines=349> */
[----:B------:R-:W-:Y:S02]  /*d24c0*/  LOP3.LUT P5, RZ, R139, 0x8000000, RZ, 0xc0, !PT ;  /* 0x080000008bff7812 */ /* 0x000fe400078ac0ff */
[----:B------:R-:W-:-:S09]  /*d24d0*/  LOP3.LUT R23, R23, 0xfffffffd, RZ, 0xc0, !PT ;  /* 0xfffffffd17177812 */ /* 0x000fd200078ec0ff */
        /* <DEDUP_REMOVED lines=13> */
[----:B------:R-:W3:Y:S04]  /*d25b0*/  LDL.LU R252, [R1+0x19e0] ;  /* 0x0019e00001fc7983 */ /* 0x000ee80000300800 */
[----:B------:R-:W3:Y:S02]  /*d25c0*/  LDL.LU R234, [R1+0x1890] ;  /* 0x0018900001ea7983 */ /* 0x000ee40000300800 */
[----:B------:R-:W-:Y:S02]  /*d25d0*/  @P1 LOP3.LUT R23, R23, 0x8, RZ, 0xfc, !PT ;  /* 0x0000000817171812 */ /* 0x000fe400078efcff */
[----:B------:R-:W-:Y:S01]  /*d25e0*/  LOP3.LUT P1, RZ, R139, 0x40000000, RZ, 0xc0, !PT ;  /* 0x400000008bff7812 */ /* 0x000fe2000782c0ff */
[----:B----4-:R1:W-:Y:S02]  /*d25f0*/  @P6 STG.E desc[UR40][R4.64], R22 ;  /* 0x0000001604006986 */ /* 0x0103e4000c101928 */
[----:B-1----:R-:W-:-:S02]  /*d2600*/  IMAD.WIDE R4, R33, 0x4, R120 ;  /* 0x0000000421047825 */ /* 0x002fc400078e0278 */
        /* <DEDUP_REMOVED lines=228> */
[----:B------:R-:W-:-:S12]  /*d3450*/  IMAD.WIDE R6, R235, 0x4, R110 ;  /* 0x00000004eb067825 */ /* 0x000fd800078e026e */
[----:B------:R-:W-:Y:S01]  /*d3460*/  @P1 STG.E desc[UR40][R6.64], R21 ;  /* 0x0000001506001986 */ /* 0x000fe2000c101928 */
[----:B------:R-:W-:Y:S01]  /*d3470*/  LOP3.LUT P1, RZ, R3, 0x2000, RZ, 0xc0, !PT ;  /* 0x0000200003ff7812 */ /* 0x000fe2000782c0ff */
[----:B------:R-:W-:Y:S01]  /*d3480*/  IMAD.WIDE R8, R235, 0x4, R108 ;  /* 0x00000004eb087825 */ /* 0x000fe200078e026c */
[----:B------:R-:W-:-:S11]  /*d3490*/  LOP3.LUT P2, RZ, R141, 0x2000, RZ, 0xc0, !PT ;  /* 0x000020008dff7812 */ /* 0x000fd6000784c0ff */
[----:B------:R-:W-:Y:S01]  /*d34a0*/  @P1 STG.E desc[UR40][R8.64], R252 ;  /* 0x000000fc08001986 */ /* 0x000fe2000c101928 */
[----:B------:R-:W-:Y:S01]  /*d34b0*/  LOP3.LUT P1, RZ, R3, 0x1000, RZ, 0xc0, !PT ;  /* 0x0000100003ff7812 */ /* 0x000fe2000782c0ff */
[----:B-1----:R-:W-:Y:S01]  /*d34c0*/  IMAD.WIDE R4, R142, 0x4, R122 ;  /* 0x000000048e047825 */ /* 0x002fe200078e027a */
[C---:B------:R-:W-:Y:S02]  /*d34d0*/  LOP3.LUT P3, RZ, R141.reuse, 0x4000, RZ, 0xc0, !PT ;  /* 0x000040008dff7812 */ /* 0x040fe4000786c0ff */
[----:B------:R-:W-:-:S09]  /*d34e0*/  LOP3.LUT P4, RZ, R141, 0x8000, RZ, 0xc0, !PT ;  /* 0x000080008dff7812 */ /* 0x000fd2000788c0ff */
        /* <DEDUP_REMOVED lines=16> */
[----:B--2---:R1:W-:Y:S04]  /*d35f0*/  @P0 STG.E desc[UR40][R4.64], R35 ;  /* 0x0000002304000986 */ /* 0x0043e8000c101928 */
[----:B-1----:R-:W2:Y:S04]  /*d3600*/  LDL.LU R35, [R1+0x1b1c] ;  /* 0x001b1c0001237983 */ /* 0x002ea80000300800 */
[----:B------:R-:W4:Y:S04]  /*d3610*/  LDL.LU R34, [R1+0x1b0c] ;  /* 0x001b0c0001227983 */ /* 0x000f280000300800 */
[----:B------:R-:W3:Y:S04]  /*d3620*/  LDL.LU R252, [R1+0x1afc] ;  /* 0x001afc0001fc7983 */ /* 0x000ee80000300800 */
[----:B------:R-:W3:Y:S04]  /*d3630*/  LDL.LU R234, [R1+0x19ec] ;  /* 0x0019ec0001ea7983 */ /* 0x000ee80000300800 */
[----:B------:R-:W4:Y:S04]  /*d3640*/  LDL.LU R22, [R1+0x189c] ;  /* 0x00189c0001167983 */ /* 0x000f280000300800 */
[----:B------:R-:W4:Y:S04]  /*d3650*/  LDL.LU R233, [R1+0x173c] ;  /* 0x00173c0001e97983 */ /* 0x000f280000300800 */
[----:B------:R-:W4:Y:S01]  /*d3660*/  LDL.LU R232, [R1+0x15ec] ;  /* 0x0015ec0001e87983 */ /* 0x000f220000300800 */
[----:B------:R-:W-:Y:S01]  /*d3670*/  IMAD.WIDE R4, R142, 0x4, R108 ;  /* 0x000000048e047825 */ /* 0x000fe200078e026c */
[----:B------:R-:W-:-:S02]  /*d3680*/  LOP3.LUT P2, RZ, R141, 0x80000, RZ, 0xc0, !PT ;  /* 0x000800008dff7812 */ /* 0x000fc4000784c0ff */
[----:B------:R-:W4:Y:S01]  /*d3690*/  LDL.LU R142, [R1+0x151c] ;  /* 0x00151c00018e7983 */ /* 0x000f220000300800 */
[C---:B------:R-:W-:Y:S02]  /*d36a0*/  LOP3.LUT P3, RZ, R141.reuse, 0x100000, RZ, 0xc0, !PT ;  /* 0x001000008dff7812 */ /* 0x040fe4000786c0ff */
        /* <DEDUP_REMOVED lines=15> */
[----:B---3--:R-:W-:-:S05]  /*d37a0*/  IMAD.WIDE R4, R143, 0x4, R122 ;  /* 0x000000048f047825 */ /* 0x008fca00078e027a */
[----:B----4-:R1:W-:Y:S04]  /*d37b0*/  @P3 STG.E desc[UR40][R4.64], R34 ;  /* 0x0000002204003986 */ /* 0x0103e8000c101928 */
[----:B-1----:R-:W3:Y:S04]  /*d37c0*/  LDL.LU R34, [R1+0x2c1c] ;  /* 0x002c1c0001227983 */ /* 0x002ee80000300800 */
[----:B------:R-:W4:Y:S04]  /*d37d0*/  LDL.LU R21, [R1+0x1c50] ;  /* 0x001c500001157983 */ /* 0x000f280000300800 */
[----:B------:R-:W4:Y:S01]  /*d37e0*/  LDL.LU R10, [R1+0x1c20] ;  /* 0x001c2000010a7983 */ /* 0x000f220000300800 */
[----:B------:R-:W-:-:S04]  /*d37f0*/  LOP3.LUT R3, R3, 0xfffffdff, RZ, 0xc0, !PT ;  /* 0xfffffdff03037812 */ /* 0x000fc800078ec0ff */
        /* <DEDUP_REMOVED lines=9> */
[----:B------:R1:W-:Y:S01]  /*d3890*/  @P4 STG.E desc[UR40][R4.64], R252 ;  /* 0x000000fc04004986 */ /* 0x0003e2000c101928 */
[----:B------:R-:W-:Y:S01]  /*d38a0*/  LOP3.LUT R3, R3, 0xfffff7ff, RZ, 0xc0, !PT ;  /* 0xfffff7ff03037812 */ /* 0x000fe200078ec0ff */
[----:B-1----:R-:W-:-:S08]  /*d38b0*/  IMAD.WIDE R4, R143, 0x4, R118 ;  /* 0x000000048f047825 */ /* 0x002fd000078e0276 */
[----:B------:R-:W-:Y:S02]  /*d38c0*/  @P0 LOP3.LUT R3, R3, 0x800, RZ, 0xfc, !PT ;  /* 0x0000080003030812 */ /* 0x000fe400078efcff */
[----:B------:R-:W-:Y:S01]  /*d38d0*/  LOP3.LUT P0, RZ, R141, 0x1000000, RZ, 0xc0, !PT ;  /* 0x010000008dff7812 */ /* 0x000fe2000780c0ff */
[----:B------:R1:W-:Y:S02]  /*d38e0*/  @P5 STG.E desc[UR40][R4.64], R234 ;  /* 0x000000ea04005986 */ /* 0x0003e4000c101928 */
[C---:B-1----:R-:W-:Y:S02]  /*d38f0*/  IMAD.WIDE R4, R143.reuse, 0x4, R116 ;  /* 0x000000048f047825 */ /* 0x042fe400078e0274 */
[----:B------:R-:W4:Y:S04]  /*d3900*/  LDL.LU R234, [R1+0x2edc] ;  /* 0x002edc0001ea7983 */ /* 0x000f280000300800 */
[----:B------:R1:W-:Y:S04]  /*d3910*/  @P6 STG.E desc[UR40][R4.64], R22 ;  /* 0x0000001604006986 */ /* 0x0003e8000c101928 */
[----:B------:R-:W4:Y:S04]  /*d3920*/  LDL.LU R32, [R1+0x1c00] ;  /* 0x001c000001207983 */ /* 0x000f280000300800 */
[----:B------:R-:W4:Y:S01]  /*d3930*/  LDL.LU R33, [R1+0x1be0] ;  /* 0x001be00001217983 */ /* 0x000f220000300800 */
[----:B-1----:R-:W-:-:S05]  /*d3940*/  IMAD.WIDE R4, R143, 0x4, R114 ;  /* 0x000000048f047825 */ /* 0x002fca00078e0272 */
[----:B------:R1:W-:Y:S01]  /*d3950*/  @P0 STG.E desc[UR40][R4.64], R233 ;  /* 0x000000e904000986 */ /* 0x0003e2000c101928 */
[----:B------:R-:W-:Y:S01]  /*d3960*/  LOP3.LUT P0, RZ, R3, 0x800, RZ, 0xc0, !PT ;  /* 0x0000080003ff7812 */ /* 0x000fe2000780c0ff */
[----:B-1----:R-:W-:Y:S02]  /*d3970*/  IMAD.WIDE R4, R143, 0x4, R112 ;  /* 0x000000048f047825 */ /* 0x002fe400078e0270 */
[----:B------:R-:W4:Y:S10]  /*d3980*/  LDL.LU R233, [R1+0x2ee0] ;  /* 0x002ee00001e97983 */ /* 0x000f340000300800 */
[----:B------:R1:W-:Y:S01]  /*d3990*/  @P0 STG.E desc[UR40][R4.64], R232 ;  /* 0x000000e804000986 */ /* 0x0003e2000c101928 */
[----:B------:R-:W-:-:S03]  /*d39a0*/  LOP3.LUT P0, RZ, R3, 0x400, RZ, 0xc0, !PT ;  /* 0x0000040003ff7812 */ /* 0x000fc6000780c0ff */
[----:B------:R-:W4:Y:S04]  /*d39b0*/  LDL.LU R22, [R1+0x1bf0] ;  /* 0x001bf00001167983 */ /* 0x000f280000300800 */
[----:B------:R-:W4:Y:S01]  /*d39c0*/  LDL.LU R6, [R1+0x3f18] ;  /* 0x003f180001067983 */ /* 0x000f220000300800 */
[----:B-1----:R-:W-:-:S03]  /*d39d0*/  IMAD.WIDE R4, R143, 0x4, R110 ;  /* 0x000000048f047825 */ /* 0x002fc600078e026e */
[----:B------:R-:W4:Y:S04]  /*d39e0*/  LDL.LU R18, [R1+0x1bd0] ;  /* 0x001bd00001127983 */ /* 0x000f280000300800 */
[----:B------:R1:W-:Y:S01]  /*d39f0*/  @P0 STG.E desc[UR40][R4.64], R142 ;  /* 0x0000008e04000986 */ /* 0x0003e2000c101928 */
[----:B------:R-:W-:-:S03]  /*d3a00*/  LOP3.LUT P0, RZ, R3, 0x200, RZ, 0xc0, !PT ;  /* 0x0000020003ff7812 */ /* 0x000fc6000780c0ff */
[----:B------:R-:W4:Y:S04]  /*d3a10*/  LDL.LU R235, [R1+0x2c20] ;  /* 0x002c200001eb7983 */ /* 0x000f280000300800 */
[----:B------:R-:W4:Y:S01]  /*d3a20*/  LDL.LU R252, [R1+0x2ed0] ;  /* 0x002ed00001fc7983 */ /* 0x000f220000300800 */
[----:B-1----:R-:W-:-:S03]  /*d3a30*/  IMAD.WIDE R4, R143, 0x4, R108 ;  /* 0x000000048f047825 */ /* 0x002fc600078e026c */
[----:B------:R-:W4:Y:S04]  /*d3a40*/  LDL.LU R232, [R1+0x2ef0] ;  /* 0x002ef00001e87983 */ /* 0x000f280000300800 */
[----:B------:R-:W4:Y:S04]  /*d3a50*/  LDL.LU R142, [R1+0x2eec] ;  /* 0x002eec00018e7983 */ /* 0x000f280000300800 */
[----:B------:R-:W4:Y:S04]  /*d3a60*/  LDL.LU R143, [R1+0x2ee8] ;  /* 0x002ee800018f7983 */ /* 0x000f280000300800 */
[----:B--2---:R1:W-:Y:S01]  /*d3a70*/  @P0 STG.E desc[UR40][R4.64], R35 ;  /* 0x0000002304000986 */ /* 0x0043e2000c101928 */
[----:B------:R-:W-:-:S03]  /*d3a80*/  LOP3.LUT P0, RZ, R3, 0x100, RZ, 0xc0, !PT ;  /* 0x0000010003ff7812 */ /* 0x000fc6000780c0ff */
[----:B-1----:R-:W2:Y:S04]  /*d3a90*/  LDL.LU R35, [R1+0x2ee4] ;  /* 0x002ee40001237983 */ /* 0x002ea80000300800 */
[----:B------:R-:W2:Y:S01]  /*d3aa0*/  LDL.LU R14, [R1+0x1c30] ;  /* 0x001c3000010e7983 */ /* 0x000ea20000300800 */
[----:B---3--:R-:W-:-:S03]  /*d3ab0*/  IMAD.WIDE R4, R34, 0x4, R122 ;  /* 0x0000000422047825 */ /* 0x008fc600078e027a */
[----:B------:R-:W3:Y:S04]  /*d3ac0*/  LDL.LU R11, [R1+0x4224] ;  /* 0x00422400010b7983 */ /* 0x000ee80000300800 */
[----:B----4-:R1:W-:Y:S01]  /*d3ad0*/  @P0 STG.E desc[UR40][R4.64], R21 ;  /* 0x0000001504000986 */ /* 0x0103e2000c101928 */
[----:B------:R-:W-:-:S03]  /*d3ae0*/  LOP3.LUT P0, RZ, R3, 0x80, RZ, 0xc0, !PT ;  /* 0x0000008003ff7812 */ /* 0x000fc6000780c0ff */
[----:B------:R-:W4:Y:S04]  /*d3af0*/  LDL.LU R97, [R1+0x1bc0] ;  /* 0x001bc00001617983 */ /* 0x000f280000300800 */
[----:B------:R-:W3:Y:S01]  /*d3b00*/  LDL.LU R96, [R1+0x1bb0] ;  /* 0x001bb00001607983 */ /* 0x000ee20000300800 */
[----:B-1----:R-:W-:-:S03]  /*d3b10*/  IMAD.WIDE R4, R34, 0x4, R120 ;  /* 0x0000000422047825 */ /* 0x002fc600078e0278 */
[----:B------:R-:W3:Y:S04]  /*d3b20*/  LDL.LU R21, [R1+0x1ae0] ;  /* 0x001ae00001157983 */ /* 0x000ee80000300800 */
[----:B------:R1:W-:Y:S04]  /*d3b30*/  @P0 STG.E desc[UR40][R4.64], R10 ;  /* 0x0000000a04000986 */ /* 0x0003e8000c101928 */
[----:B-1----:R-:W3:Y:S01]  /*d3b40*/  LDL.LU R10, [R1+0x1880] ;  /* 0x00188000010a7983 */ /* 0x002ee20000300800 */
[C---:B------:R-:W-:Y:S01]  /*d3b50*/  LOP3.LUT P0, RZ, R3.reuse, 0x40, RZ, 0xc0, !PT ;  /* 0x0000004003ff7812 */ /* 0x040fe2000780c0ff */
[----:B------:R-:W-:Y:S01]  /*d3b60*/  IMAD.WIDE R4, R34, 0x4, R118 ;  /* 0x0000000422047825 */ /* 0x000fe200078e0276 */
[----:B------:R-:W-:-:S02]  /*d3b70*/  LOP3.LUT P1, RZ, R3, 0x1, RZ, 0xc0, !PT ;  /* 0x0000000103ff7812 */ /* 0x000fc4000782c0ff */
[C---:B------:R-:W-:Y:S02]  /*d3b80*/  LOP3.LUT P2, RZ, R3.reuse, 0x2, RZ, 0xc0, !PT ;  /* 0x0000000203ff7812 */ /* 0x040fe4000784c0ff */
[C---:B------:R-:W-:Y:S02]  /*d3b90*/  LOP3.LUT P3, RZ, R3.reuse, 0x4, RZ, 0xc0, !PT ;  /* 0x0000000403ff7812 */ /* 0x040fe4000786c0ff */
[C---:B------:R-:W-:Y:S02]  /*d3ba0*/  LOP3.LUT P4, RZ, R3.reuse, 0x8, RZ, 0xc0, !PT ;  /* 0x0000000803ff7812 */ /* 0x040fe4000788c0ff */
[C---:B------:R-:W-:Y:S02]  /*d3bb0*/  LOP3.LUT P5, RZ, R2.reuse, 0x2000000, RZ, 0xc0, !PT ;  /* 0x0200000002ff7812 */ /* 0x040fe400078ac0ff */
[----:B------:R-:W-:Y:S01]  /*d3bc0*/  LOP3.LUT P6, RZ, R2, 0x4000000, RZ, 0xc0, !PT ;  /* 0x0400000002ff7812 */ /* 0x000fe200078cc0ff */
[----:B------:R1:W-:Y:S01]  /*d3bd0*/  @P0 STG.E desc[UR40][R4.64], R32 ;  /* 0x0000002004000986 */ /* 0x0003e2000c101928 */
[----:B------:R-:W-:Y:S01]  /*d3be0*/  LOP3.LUT P0, RZ, R3, 0x20, RZ, 0xc0, !PT ;  /* 0x0000002003ff7812 */ /* 0x000fe2000780c0ff */
[----:B-1----:R-:W-:-:S12]  /*d3bf0*/  IMAD.WIDE R4, R34, 0x4, R116 ;  /* 0x0000000422047825 */ /* 0x002fd800078e0274 */
[----:B------:R1:W-:Y:S01]  /*d3c00*/  @P0 STG.E desc[UR40][R4.64], R33 ;  /* 0x0000002104000986 */ /* 0x0003e2000c101928 */
[----:B------:R-:W-:Y:S01]  /*d3c10*/  LOP3.LUT P0, RZ, R3, 0x10, RZ, 0xc0, !PT ;  /* 0x0000001003ff7812 */ /* 0x000fe2000780c0ff */
[C---:B------:R-:W-:Y:S02]  /*d3c20*/  IMAD.WIDE R2, R34.reuse, 0x4, R114 ;  /* 0x0000000422027825 */ /* 0x040fe400078e0272 */
[----:B-1----:R-:W3:Y:S02]  /*d3c30*/  LDL.LU R33, [R1+0x1720] ;  /* 0x0017200001217983 */ /* 0x002ee40000300800 */
[----:B------:R-:W-:Y:S02]  /*d3c40*/  IMAD.WIDE R4, R34, 0x4, R112 ;  /* 0x0000000422047825 */ /* 0x000fe400078e0270 */
[----:B------:R1:W-:Y:S01]  /*d3c50*/  @P1 STG.E desc[UR40][R2.64], R22 ;  /* 0x0000001602001986 */ /* 0x0003e2000c101928 */
[----:B------:R-:W-:-:S03]  /*d3c60*/  ISETP.LT.AND P1, PT, R234, R6, !P0 ;  /* 0x00000006ea00720c */ /* 0x000fc60004721270 */
[----:B------:R1:W-:Y:S02]  /*d3c70*/  @P2 STG.E desc[UR40][R4.64], R18 ;  /* 0x0000001204002986 */ /* 0x0003e4000c101928 */
[----:B-1----:R-:W-:Y:S02]  /*d3c80*/  IMAD.WIDE R2, R34, 0x4, R110 ;  /* 0x0000000422027825 */ /* 0x002fe400078e026e */
[----:B------:R-:W3:Y:S04]  /*d3c90*/  LDL.LU R22, [R1+0x2c24] ;  /* 0x002c240001167983 */ /* 0x000ee80000300800 */
[----:B------:R-:W3:Y:S01]  /*d3ca0*/  LDL.LU R15, [R1+0x1870] ;  /* 0x00187000010f7983 */ /* 0x000ee20000300800 */
[----:B------:R-:W-:-:S03]  /*d3cb0*/  IMAD.WIDE R6, R235, 0x4, R122 ;  /* 0x00000004eb067825 */ /* 0x000fc600078e027a */
[----:B------:R-:W3:Y:S01]  /*d3cc0*/  LDL.LU R32, [R1+0x15d0] ;  /* 0x0015d00001207983 */ /* 0x000ee20000300800 */
[----:B------:R-:W-:-:S03]  /*d3cd0*/  IMAD.WIDE R4, R34, 0x4, R108 ;  /* 0x0000000422047825 */ /* 0x000fc600078e026c */
[----:B------:R-:W3:Y:S01]  /*d3ce0*/  LDL.LU R18, [R1+0x1500] ;  /* 0x0015000001127983 */ /* 0x000ee20000300800 */
[----:B------:R-:W-:-:S03]  /*d3cf0*/  IMAD.WIDE R8, R235, 0x4, R120 ;  /* 0x00000004eb087825 */ /* 0x000fc600078e0278 */
[----:B------:R-:W3:Y:S04]  /*d3d00*/  LDL.LU R34, [R1+0x1270] ;  /* 0x0012700001227983 */ /* 0x000ee80000300800 */
[----:B--2---:R1:W-:Y:S02]  /*d3d10*/  @P3 STG.E desc[UR40][R2.64], R14 ;  /* 0x0000000e02003986 */ /* 0x0043e4000c101928 */
[----:B-1----:R-:W-:Y:S02]  /*d3d20*/  IMAD.WIDE R2, R235, 0x4, R118 ;  /* 0x00000004eb027825 */ /* 0x002fe400078e0276 */
[----:B----4-:R-:W-:Y:S04]  /*d3d30*/  @P4 STG.E desc[UR40][R4.64], R97 ;  /* 0x0000006104004986 */ /* 0x010fe8000c101928 */
[----:B---3--:R1:W-:Y:S04]  /*d3d40*/  @P5 STG.E desc[UR40][R6.64], R96 ;  /* 0x0000006006005986 */ /* 0x0083e8000c101928 */
[----:B------:R2:W-:Y:S04]  /*d3d50*/  @P6 STG.E desc[UR40][R8.64], R21 ;  /* 0x0000001508006986 */ /* 0x0005e8000c101928 */
[----:B-1----:R-:W3:Y:S04]  /*d3d60*/  LDL.LU R96, [R1+0x1c54] ;  /* 0x001c540001607983 */ /* 0x002ee80000300800 */
[----:B--2---:R-:W2:Y:S04]  /*d3d70*/  LDL.LU R21, [R1+0x1c24] ;  /* 0x001c240001157983 */ /* 0x004ea80000300800 */
[----:B------:R1:W-:Y:S04]  /*d3d80*/  @P1 STG.E desc[UR40][R2.64], R10 ;  /* 0x0000000a02001986 */ /* 0x0003e8000c101928 */
[----:B-1----:R-:W4:Y:S01]  /*d3d90*/  LDL.LU R10, [R1+0x4228] ;  /* 0x00422800010a7983 */ /* 0x002f220000300800 */
[----:B------:R-:W-:-:S02]  /*d3da0*/  ISETP.LT.AND P2, PT, R233, UR4, !P0 ;  /* 0x00000004e9007c0c */ /* 0x000fc4000c741270 */
[----:B------:R-:W-:Y:S01]  /*d3db0*/  ISETP.LT.AND P5, PT, R232, UR4, !P0 ;  /* 0x00000004e8007c0c */ /* 0x000fe2000c7a1270 */
[----:B------:R-:W-:Y:S01]  /*d3dc0*/  IMAD.WIDE R4, R235, 0x4, R116 ;  /* 0x00000004eb047825 */ /* 0x000fe200078e0274 */
[----:B------:R-:W-:Y:S01]  /*d3dd0*/  ISETP.LT.AND P4, PT, R142, UR4, !P0 ;  /* 0x000000048e007c0c */ /* 0x000fe2000c781270 */
[----:B------:R-:W4:Y:S01]  /*d3de0*/  LDL.LU R14, [R1+0x1c04] ;  /* 0x001c0400010e7983 */ /* 0x000f220000300800 */
[----:B------:R-:W-:Y:S02]  /*d3df0*/  ISETP.LT.AND P6, PT, R143, UR4, !P0 ;  /* 0x000000048f007c0c */ /* 0x000fe4000c7c1270 */
[----:B------:R-:W-:Y:S01]  /*d3e00*/  ISETP.LT.AND P0, PT, R35, UR4, !P0 ;  /* 0x0000000423007c0c */ /* 0x000fe2000c701270 */
[----:B------:R-:W4:Y:S01]  /*d3e10*/  LDL.LU R97, [R1+0x1be4] ;  /* 0x001be40001617983 */ /* 0x000f220000300800 */
[----:B------:R-:W-:Y:S01]  /*d3e20*/  ISETP.GE.AND P3, PT, R11, UR5, PT ;  /* 0x000000050b007c0c */ /* 0x000fe2000bf66270 */
[----:B------:R-:W-:-:S03]  /*d3e30*/  IMAD.WIDE R2, R235, 0x4, R114 ;  /* 0x00000004eb027825 */ /* 0x000fc600078e0272 */
[----:B------:R-:W-:Y:S01]  /*d3e40*/  ISETP.LT.AND P1, PT, R55, UR4, !P3 ;  /* 0x0000000437007c0c */ /* 0x000fe2000df21270 */
[----:B------:R-:W-:-:S04]  /*d3e50*/  IMAD.WIDE R6, R235, 0x4, R110 ;  /* 0x00000004eb067825 */ /* 0x000fc800078e026e */
[C---:B------:R-:W-:Y:S01]  /*d3e60*/  IMAD.WIDE R8, R235.reuse, 0x4, R108 ;  /* 0x00000004eb087825 */ /* 0x040fe200078e026c */
[----:B------:R1:W-:Y:S01]  /*d3e70*/  @P2 STG.E desc[UR40][R4.64], R33 ;  /* 0x0000002104002986 */ /* 0x0003e2000c101928 */
[----:B------:R-:W-:Y:S02]  /*d3e80*/  ISETP.LT.AND P2, PT, R252, UR4, !P3 ;  /* 0x00000004fc007c0c */ /* 0x000fe4000df41270 */
[----:B-1----:R-:W-:Y:S01]  /*d3e90*/  IMAD.WIDE R4, R235, 0x4, R112 ;  /* 0x00000004eb047825 */ /* 0x002fe200078e0270 */
[----:B------:R-:W4:Y:S04]  /*d3ea0*/  LDL.LU R33, [R1+0x1bf4] ;  /* 0x001bf40001217983 */ /* 0x000f280000300800 */
[----:B------:R-:W4:Y:S04]  /*d3eb0*/  LDL.LU R235, [R1+0x1bd4] ;  /* 0x001bd40001eb7983 */ /* 0x000f280000300800 */
[----:B------:R1:W-:Y:S04]  /*d3ec0*/  @P5 STG.E desc[UR40][R2.64], R15 ;  /* 0x0000000f02005986 */ /* 0x0003e8000c101928 */
[----:B------:R1:W-:Y:S04]  /*d3ed0*/  @P4 STG.E desc[UR40][R4.64], R32 ;  /* 0x0000002004004986 */ /* 0x0003e8000c101928 */
[----:B------:R1:W-:Y:S04]  /*d3ee0*/  @P6 STG.E desc[UR40][R6.64], R18 ;  /* 0x0000001206006986 */ /* 0x0003e8000c101928 */
[----:B------:R1:W-:Y:S02]  /*d3ef0*/  @P0 STG.E desc[UR40][R8.64], R34 ;  /* 0x0000002208000986 */ /* 0x0003e4000c101928 */
[----:B-1----:R-:W-:-:S02]  /*d3f00*/  IMAD.WIDE R2, R22, 0x4, R122 ;  /* 0x0000000416027825 */ /* 0x002fc400078e027a */
[----:B------:R-:W4:Y:S02]  /*d3f10*/  LDL.LU R32, [R1+0x1c34] ;  /* 0x001c340001207983 */ /* 0x000f240000300800 */
[----:B------:R-:W-:Y:S02]  /*d3f20*/  IMAD.WIDE R4, R22, 0x4, R120 ;  /* 0x0000000416047825 */ /* 0x000fe400078e0278 */
[----:B------:R-:W4:Y:S04]  /*d3f30*/  LDL.LU R18, [R1+0x1bc4] ;  /* 0x001bc40001127983 */ /* 0x000f280000300800 */
[----:B------:R-:W4:Y:S04]  /*d3f40*/  LDL.LU R34, [R1+0x2c28] ;  /* 0x002c280001227983 */ /* 0x000f280000300800 */
[----:B------:R-:W4:Y:S04]  /*d3f50*/  LDL.LU R15, [R1+0x1bb4] ;  /* 0x001bb400010f7983 */ /* 0x000f280000300800 */
[----:B------:R-:W4:Y:S04]  /*d3f60*/  LDL.LU R12, [R1+0x422c] ;  /* 0x00422c00010c7983 */ /* 0x000f280000300800 */
[----:B---3--:R1:W-:Y:S04]  /*d3f70*/  @P2 STG.E desc[UR40][R2.64], R96 ;  /* 0x0000006002002986 */ /* 0x0083e8000c101928 */
[----:B--2---:R2:W-:Y:S04]  /*d3f80*/  @P1 STG.E desc[UR40][R4.64], R21 ;  /* 0x0000001504001986 */ /* 0x0045e8000c101928 */
[----:B-1----:R-:W3:Y:S01]  /*d3f90*/  LDL.LU R96, [R1+0x1ae4] ;  /* 0x001ae40001607983 */ /* 0x002ee20000300800 */
[----:B----4-:R-:W-:-:S03]  /*d3fa0*/  ISETP.GE.AND P1, PT, R10, UR5, PT ;  /* 0x000000050a007c0c */ /* 0x010fc6000bf26270 */
[----:B------:R-:W4:Y:S01]  /*d3fb0*/  LDL.LU R10, [R1+0x1884] ;  /* 0x00188400010a7983 */ /* 0x000f220000300800 */
[----:B------:R-:W-:Y:S02]  /*d3fc0*/  ISETP.LT.AND P6, PT, R234, UR4, !P3 ;  /* 0x00000004ea007c0c */ /* 0x000fe4000dfc1270 */
[----:B------:R-:W-:Y:S02]  /*d3fd0*/  ISETP.LT.AND P5, PT, R233, UR4, !P3 ;  /* 0x00000004e9007c0c */ /* 0x000fe4000dfa1270 */
[----:B------:R-:W-:Y:S02]  /*d3fe0*/  ISETP.LT.AND P4, PT, R232, UR4, !P3 ;  /* 0x00000004e8007c0c */ /* 0x000fe4000df81270 */
[----:B------:R-:W-:Y:S01]  /*d3ff0*/  ISETP.LT.AND P0, PT, R142, UR4, !P3 ;  /* 0x000000048e007c0c */ /* 0x000fe2000df01270 */
[C---:B------:R-:W-:Y:S01]  /*d4000*/  IMAD.WIDE R2, R22.reuse, 0x4, R118 ;  /* 0x0000000416027825 */ /* 0x040fe200078e0276 */
[----:B------:R-:W-:Y:S01]  /*d4010*/  ISETP.LT.AND P2, PT, R143, UR4, !P3 ;  /* 0x000000048f007c0c */ /* 0x000fe2000df41270 */
[----:B--2---:R-:W2:Y:S02]  /*d4020*/  LDL.LU R21, [R1+0x1724] ;  /* 0x0017240001157983 */ /* 0x004ea40000300800 */
[----:B------:R-:W-:Y:S01]  /*d4030*/  IMAD.WIDE R4, R22, 0x4, R116 ;  /* 0x0000000416047825 */ /* 0x000fe200078e0274 */
[----:B------:R-:W-:-:S03]  /*d4040*/  ISETP.LT.AND P3, PT, R35, UR4, !P3 ;  /* 0x0000000423007c0c */ /* 0x000fc6000df61270 */
[C---:B------:R-:W-:Y:S01]  /*d4050*/  IMAD.WIDE R6, R22.reuse, 0x4, R114 ;  /* 0x0000000416067825 */ /* 0x040fe200078e0272 */
[----:B------:R1:W-:Y:S03]  /*d4060*/  @P6 STG.E desc[UR40][R2.64], R14 ;  /* 0x0000000e02006986 */ /* 0x0003e6000c101928 */
[----:B------:R-:W-:Y:S01]  /*d4070*/  IMAD.WIDE R8, R22, 0x4, R112 ;  /* 0x0000000416087825 */ /* 0x000fe200078e0270 */
[----:B------:R1:W-:Y:S01]  /*d4080*/  @P5 STG.E desc[UR40][R4.64], R97 ;  /* 0x0000006104005986 */ /* 0x0003e2000c101928 */
[----:B------:R-:W-:Y:S02]  /*d4090*/  ISETP.LT.AND P6, PT, R234, UR4, !P1 ;  /* 0x00000004ea007c0c */ /* 0x000fe4000cfc1270 */
[----:B-1----:R-:W-:-:S04]  /*d40a0*/  IMAD.WIDE R2, R22, 0x4, R110 ;  /* 0x0000000416027825 */ /* 0x002fc800078e026e */
[----:B------:R-:W-:Y:S01]  /*d40b0*/  IMAD.WIDE R4, R22, 0x4, R108 ;  /* 0x0000000416047825 */ /* 0x000fe200078e026c */
[----:B------:R1:W-:Y:S01]  /*d40c0*/  @P4 STG.E desc[UR40][R6.64], R33 ;  /* 0x0000002106004986 */ /* 0x0003e2000c101928 */
[----:B------:R-:W-:-:S03]  /*d40d0*/  ISETP.LT.AND P4, PT, R252, UR4, !P1 ;  /* 0x00000004fc007c0c */ /* 0x000fc6000cf81270 */
[----:B------:R1:W-:Y:S01]  /*d40e0*/  @P0 STG.E desc[UR40][R8.64], R235 ;  /* 0x000000eb08000986 */ /* 0x0003e2000c101928 */
[----:B------:R-:W-:-:S03]  /*d40f0*/  ISETP.LT.AND P0, PT, R55, UR4, !P1 ;  /* 0x0000000437007c0c */ /* 0x000fc6000cf01270 */
[----:B-1----:R-:W2:Y:S04]  /*d4100*/  LDL.LU R33, [R1+0x1874] ;  /* 0x0018740001217983 */ /* 0x002ea80000300800 */
[----:B------:R-:W2:Y:S04]  /*d4110*/  LDL.LU R22, [R1+0x15d4] ;  /* 0x0015d40001167983 */ /* 0x000ea80000300800 */
[----:B------:R-:W2:Y:S04]  /*d4120*/  LDL.LU R235, [R1+0x2c2c] ;  /* 0x002c2c0001eb7983 */ /* 0x000ea80000300800 */
[----:B------:R-:W2:Y:S04]  /*d4130*/  LDL.LU R14, [R1+0x1504] ;  /* 0x00150400010e7983 */ /* 0x000ea80000300800 */
[----:B------:R1:W-:Y:S04]  /*d4140*/  @P2 STG.E desc[UR40][R2.64], R32 ;  /* 0x0000002002002986 */ /* 0x0003e8000c101928 */
[----:B------:R1:W-:Y:S01]  /*d4150*/  @P3 STG.E desc[UR40][R4.64], R18 ;  /* 0x0000001204003986 */ /* 0x0003e2000c101928 */
[----:B------:R-:W-:-:S03]  /*d4160*/  IMAD.WIDE R6, R34, 0x4, R118 ;  /* 0x0000000422067825 */ /* 0x000fc600078e0276 */
[----:B------:R-:W2:Y:S01]  /*d4170*/  LDL.LU R11, [R1+0x4230] ;  /* 0x00423000010b7983 */ /* 0x000ea20000300800 */
[----:B-1----:R-:W-:-:S03]  /*d4180*/  IMAD.WIDE R2, R34, 0x4, R122 ;  /* 0x0000000422027825 */ /* 0x002fc600078e027a */
[----:B------:R-:W2:Y:S01]  /*d4190*/  LDL.LU R97, [R1+0x1274] ;  /* 0x0012740001617983 */ /* 0x000ea20000300800 */
[----:B------:R-:W-:-:S03]  /*d41a0*/  IMAD.WIDE R4, R34, 0x4, R120 ;  /* 0x0000000422047825 */ /* 0x000fc600078e0278 */
[----:B------:R-:W2:Y:S04]  /*d41b0*/  LDL.LU R32, [R1+0x1c58] ;  /* 0x001c580001207983 */ /* 0x000ea80000300800 */
[----:B------:R-:W-:Y:S04]  /*d41c0*/  @P4 STG.E desc[UR40][R2.64], R15 ;  /* 0x0000000f02004986 */ /* 0x000fe8000c101928 */
[----:B------:R-:W2:Y:S04]  /*d41d0*/  LDL.LU R18, [R1+0x1c28] ;  /* 0x001c280001127983 */ /* 0x000ea80000300800 */
[----:B---3--:R-:W-:Y:S04]  /*d41e0*/  @P0 STG.E desc[UR40][R4.64], R96 ;  /* 0x0000006004000986 */ /* 0x008fe8000c101928 */
[----:B----4-:R1:W-:Y:S04]  /*d41f0*/  @P6 STG.E desc[UR40][R6.64], R10 ;  /* 0x0000000a06006986 */ /* 0x0103e8000c101928 */
[----:B-1----:R-:W3:Y:S01]  /*d4200*/  LDL.LU R10, [R1+0x1c08] ;  /* 0x001c0800010a7983 */ /* 0x002ee20000300800 */
[----:B------:R-:W-:-:S02]  /*d4210*/  ISETP.LT.AND P5, PT, R233, UR4, !P1 ;  /* 0x00000004e9007c0c */ /* 0x000fc4000cfa1270 */
[----:B------:R-:W-:Y:S02]  /*d4220*/  ISETP.LT.AND P2, PT, R232, UR4, !P1 ;  /* 0x00000004e8007c0c */ /* 0x000fe4000cf41270 */
[----:B------:R-:W-:Y:S01]  /*d4230*/  ISETP.LT.AND P3, PT, R142, UR4, !P1 ;  /* 0x000000048e007c0c */ /* 0x000fe2000cf61270 */
[----:B------:R-:W-:Y:S01]  /*d4240*/  IMAD.WIDE R8, R34, 0x4, R116 ;  /* 0x0000000422087825 */ /* 0x000fe200078e0274 */
[----:B------:R-:W-:Y:S02]  /*d4250*/  ISETP.GE.AND P4, PT, R12, UR5, PT ;  /* 0x000000050c007c0c */ /* 0x000fe4000bf86270 */
[----:B------:R-:W-:Y:S01]  /*d4260*/  ISETP.LT.AND P0, PT, R143, UR4, !P1 ;  /* 0x000000048f007c0c */ /* 0x000fe2000cf01270 */
[----:B------:R-:W-:Y:S01]  /*d4270*/  IMAD.WIDE R2, R34, 0x4, R114 ;  /* 0x0000000422027825 */ /* 0x000fe200078e0272 */
[----:B------:R-:W-:-:S03]  /*d4280*/  ISETP.LT.AND P1, PT, R35, UR4, !P1 ;  /* 0x0000000423007c0c */ /* 0x000fc6000cf21270 */
[----:B------:R-:W-:Y:S01]  /*d4290*/  IMAD.WIDE R4, R34, 0x4, R112 ;  /* 0x0000000422047825 */ /* 0x000fe200078e0270 */
[----:B--2---:R1:W-:Y:S01]  /*d42a0*/  @P5 STG.E desc[UR40][R8.64], R21 ;  /* 0x0000001508005986 */ /* 0x0043e2000c101928 */
[----:B------:R-:W-:Y:S02]  /*d42b0*/  ISETP.LT.AND P6, PT, R252, UR4, !P4 ;  /* 0x00000004fc007c0c */ /* 0x000fe4000e7c1270 */
[----:B------:R-:W-:Y:S01]  /*d42c0*/  ISETP.LT.AND P5, PT, R55, UR4, !P4 ;  /* 0x0000000437007c0c */ /* 0x000fe2000e7a1270 */
[----:B-1----:R-:W2:Y:S04]  /*d42d0*/  LDL.LU R21, [R1+0x1be8] ;  /* 0x001be80001157983 */ /* 0x002ea80000300800 */
[----:B------:R-:W4:Y:S04]  /*d42e0*/  LDL.LU R15, [R1+0x1bf8] ;  /* 0x001bf800010f7983 */ /* 0x000f280000300800 */
[----:B------:R-:W4:Y:S04]  /*d42f0*/  LDL.LU R96, [R1+0x1bd8] ;  /* 0x001bd80001607983 */ /* 0x000f280000300800 */
[----:B------:R1:W-:Y:S04]  /*d4300*/  @P2 STG.E desc[UR40][R2.64], R33 ;  /* 0x0000002102002986 */ /* 0x0003e8000c101928 */
[----:B------:R1:W-:Y:S01]  /*d4310*/  @P3 STG.E desc[UR40][R4.64], R22 ;  /* 0x0000001604003986 */ /* 0x0003e2000c101928 */
[----:B------:R-:W-:Y:S01]  /*d4320*/  ISETP.LT.AND P3, PT, R234, UR4, !P4 ;  /* 0x00000004ea007c0c */ /* 0x000fe2000e761270 */
[----:B------:R-:W-:-:S04]  /*d4330*/  IMAD.WIDE R6, R235, 0x4, R122 ;  /* 0x00000004eb067825 */ /* 0x000fc800078e027a */
[C---:B-1----:R-:W-:Y:S01]  /*d4340*/  IMAD.WIDE R2, R34.reuse, 0x4, R110 ;  /* 0x0000000422027825 */ /* 0x042fe200078e026e */
[----:B------:R-:W4:Y:S03]  /*d4350*/  LDL.LU R33, [R1+0x1c38] ;  /* 0x001c380001217983 */ /* 0x000f260000300800 */
[----:B------:R-:W-:Y:S02]  /*d4360*/  IMAD.WIDE R4, R34, 0x4, R108 ;  /* 0x0000000422047825 */ /* 0x000fe400078e026c */
[----:B------:R-:W4:Y:S02]  /*d4370*/  LDL.LU R34, [R1+0x1bc8] ;  /* 0x001bc80001227983 */ /* 0x000f240000300800 */
[C---:B------:R-:W-:Y:S02]  /*d4380*/  IMAD.WIDE R8, R235.reuse, 0x4, R120 ;  /* 0x00000004eb087825 */ /* 0x040fe400078e0278 */
[----:B------:R-:W4:Y:S04]  /*d4390*/  LDL.LU R22, [R1+0x2c30] ;  /* 0x002c300001167983 */ /* 0x000f280000300800 */
[----:B------:R1:W-:Y:S04]  /*d43a0*/  @P0 STG.E desc[UR40][R2.64], R14 ;  /* 0x0000000e02000986 */ /* 0x0003e8000c101928 */
[----:B------:R-:W-:Y:S04]  /*d43b0*/  @P1 STG.E desc[UR40][R4.64], R97 ;  /* 0x0000006104001986 */ /* 0x000fe8000c101928 */
[----:B------:R1:W-:Y:S02]  /*d43c0*/  @P6 STG.E desc[UR40][R6.64], R32 ;  /* 0x0000002006006986 */ /* 0x0003e4000c101928 */
[----:B-1----:R-:W-:-:S02]  /*d43d0*/  IMAD.WIDE R2, R235, 0x4, R118 ;  /* 0x00000004eb027825 */ /* 0x002fc400078e0276 */
[----:B------:R1:W-:Y:S04]  /*d43e0*/  @P5 STG.E desc[UR40][R8.64], R18 ;  /* 0x0000001208005986 */ /* 0x0003e8000c101928 */
[----:B------:R-:W4:Y:S04]  /*d43f0*/  LDL.LU R32, [R1+0x1bb8] ;  /* 0x001bb80001207983 */ /* 0x000f280000300800 */
[----:B-1----:R-:W4:Y:S04]  /*d4400*/  LDL.LU R18, [R1+0x1ae8] ;  /* 0x001ae80001127983 */ /* 0x002f280000300800 */
[----:B---3--:R1:W-:Y:S04]  /*d4410*/  @P3 STG.E desc[UR40][R2.64], R10 ;  /* 0x0000000a02003986 */ /* 0x0083e8000c101928 */
[----:B-1----:R-:W3:Y:S01]  /*d4420*/  LDL.LU R10, [R1+0x4234] ;  /* 0x00423400010a7983 */ /* 0x002ee20000300800 */
[----:B------:R-:W-:Y:S01]  /*d4430*/  ISETP.LT.AND P2, PT, R233, UR4, !P4 ;  /* 0x00000004e9007c0c */ /* 0x000fe2000e741270 */
[----:B------:R-:W-:Y:S01]  /*d4440*/  IMAD.WIDE R4, R235, 0x4, R116 ;  /* 0x00000004eb047825 */ /* 0x000fe200078e0274 */
[----:B------:R-:W-:Y:S01]  /*d4450*/  ISETP.LT.AND P5, PT, R232, UR4, !P4 ;  /* 0x00000004e8007c0c */ /* 0x000fe2000e7a1270 */
[----:B------:R-:W3:Y:S01]  /*d4460*/  LDL.LU R14, [R1+0x1888] ;  /* 0x00188800010e7983 */ /* 0x000ee20000300800 */
[----:B------:R-:W-:-:S02]  /*d4470*/  ISETP.LT.AND P1, PT, R142, UR4, !P4 ;  /* 0x000000048e007c0c */ /* 0x000fc4000e721270 */
[----:B------:R-:W-:Y:S01]  /*d4480*/  ISETP.GE.AND P0, PT, R11, UR5, PT ;  /* 0x000000050b007c0c */ /* 0x000fe2000bf06270 */
[----:B------:R-:W3:Y:S01]  /*d4490*/  LDL.LU R97, [R1+0x1728] ;  /* 0x0017280001617983 */ /* 0x000ee20000300800 */
[----:B------:R-:W-:Y:S02]  /*d44a0*/  ISETP.LT.AND P6, PT, R143, UR4, !P4 ;  /* 0x000000048f007c0c */ /* 0x000fe4000e7c1270 */
[----:B------:R-:W-:Y:S02]  /*d44b0*/  ISETP.LT.AND P4, PT, R35, UR4, !P4 ;  /* 0x0000000423007c0c */ /* 0x000fe4000e781270 */
[----:B------:R-:W-:Y:S01]  /*d44c0*/  ISETP.LT.AND P3, PT, R252, UR4, !P0 ;  /* 0x00000004fc007c0c */ /* 0x000fe2000c761270 */
[----:B--2---:R1:W-:Y:S01]  /*d44d0*/  @P2 STG.E desc[UR40][R4.64], R21 ;  /* 0x0000001504002986 */ /* 0x0043e2000c101928 */
[----:B------:R-:W-:Y:S01]  /*d44e0*/  ISETP.LT.AND P2, PT, R55, UR4, !P0 ;  /* 0x0000000437007c0c */ /* 0x000fe2000c741270 */
[----:B------:R-:W-:-:S04]  /*d44f0*/  IMAD.WIDE R2, R235, 0x4, R114 ;  /* 0x00000004eb027825 */ /* 0x000fc800078e0272 */
[----:B------:R-:W-:-:S04]  /*d4500*/  IMAD.WIDE R6, R235, 0x4, R110 ;  /* 0x00000004eb067825 */ /* 0x000fc800078e026e */
[C---:B------:R-:W-:Y:S01]  /*d4510*/  IMAD.WIDE R8, R235.reuse, 0x4, R108 ;  /* 0x00000004eb087825 */ /* 0x040fe200078e026c */
[----:B-1----:R-:W2:Y:S03]  /*d4520*/  LDL.LU R21, [R1+0x1878] ;  /* 0x0018780001157983 */ /* 0x002ea60000300800 */
[----:B------:R-:W-:Y:S02]  /*d4530*/  IMAD.WIDE R4, R235, 0x4, R112 ;  /* 0x00000004eb047825 */ /* 0x000fe400078e0270 */
[----:B------:R-:W2:Y:S04]  /*d4540*/  LDL.LU R235, [R1+0x15d8] ;  /* 0x0015d80001eb7983 */ /* 0x000ea80000300800 */
[----:B----4-:R-:W-:Y:S04]  /*d4550*/  @P5 STG.E desc[UR40][R2.64], R15 ;  /* 0x0000000f02005986 */ /* 0x010fe8000c101928 */
[----:B------:R1:W-:Y:S01]  /*d4560*/  @P1 STG.E desc[UR40][R4.64], R96 ;  /* 0x0000006004001986 */ /* 0x0003e2000c101928 */
[----:B------:R-:W-:-:S02]  /*d4570*/  ISETP.LT.AND P5, PT, R233, UR4, !P0 ;  /* 0x00000004e9007c0c */ /* 0x000fc4000c7a1270 */
[----:B------:R-:W-:Y:S01]  /*d4580*/  ISETP.LT.AND P1, PT, R142, UR4, !P0 ;  /* 0x000000048e007c0c */ /* 0x000fe2000c721270 */
[----:B-1----:R-:W4:Y:S04]  /*d4590*/  LDL.LU R96, [R1+0x1508] ;  /* 0x0015080001607983 */ /* 0x002f280000300800 */
[----:B------:R1:W-:Y:S04]  /*d45a0*/  @P6 STG.E desc[UR40][R6.64], R33 ;  /* 0x0000002106006986 */ /* 0x0003e8000c101928 */
[----:B------:R1:W-:Y:S01]  /*d45b0*/  @P4 STG.E desc[UR40][R8.64], R34 ;  /* 0x0000002208004986 */ /* 0x0003e2000c101928 */
[----:B------:R-:W-:-:S03]  /*d45c0*/  IMAD.WIDE R2, R22, 0x4, R122 ;  /* 0x0000000416027825 */ /* 0x000fc600078e027a */
[----:B-1----:R-:W4:Y:S01]  /*d45d0*/  LDL.LU R33, [R1+0x1278] ;  /* 0x0012780001217983 */ /* 0x002f220000300800 */
[----:B------:R-:W-:-:S03]  /*d45e0*/  IMAD.WIDE R4, R22, 0x4, R120 ;  /* 0x0000000416047825 */ /* 0x000fc600078e0278 */
[----:B------:R-:W4:Y:S01]  /*d45f0*/  LDL.LU R34, [R1+0x2c34] ;  /* 0x002c340001227983 */ /* 0x000f220000300800 */
[----:B------:R-:W-:Y:S02]  /*d4600*/  ISETP.LT.AND P6, PT, R234, UR4, !P0 ;  /* 0x00000004ea007c0c */ /* 0x000fe4000c7c1270 */
[----:B------:R-:W-:Y:S01]  /*d4610*/  ISETP.LT.AND P4, PT, R232, UR4, !P0 ;  /* 0x00000004e8007c0c */ /* 0x000fe2000c781270 */
[----:B------:R-:W4:Y:S04]  /*d4620*/  LDL.LU R15, [R1+0x1c5c] ;  /* 0x001c5c00010f7983 */ /* 0x000f280000300800 */
[----:B------:R-:W4:Y:S04]  /*d4630*/  LDL.LU R12, [R1+0x4238] ;  /* 0x00423800010c7983 */ /* 0x000f280000300800 */
[----:B------:R1:W-:Y:S01]  /*d4640*/  @P3 STG.E desc[UR40][R2.64], R32 ;  /* 0x0000002002003986 */ /* 0x0003e2000c101928 */
[----:B------:R-:W-:-:S03]  /*d4650*/  ISETP.LT.AND P3, PT, R35, UR4, !P0 ;  /* 0x0000000423007c0c */ /* 0x000fc6000c761270 */
[----:B------:R1:W-:Y:S01]  /*d4660*/  @P2 STG.E desc[UR40][R4.64], R18 ;  /* 0x0000001204002986 */ /* 0x0003e2000c101928 */
[----:B------:R-:W-:Y:S02]  /*d4670*/  ISETP.LT.AND P2, PT, R143, UR4, !P0 ;  /* 0x000000048f007c0c */ /* 0x000fe4000c741270 */
[----:B---3--:R-:W-:Y:S02]  /*d4680*/  ISETP.GE.AND P0, PT, R10, UR5, PT ;  /* 0x000000050a007c0c */ /* 0x008fe4000bf06270 */
[----:B------:R-:W3:Y:S01]  /*d4690*/  LDL.LU R10, [R1+0x1c2c] ;  /* 0x001c2c00010a7983 */ /* 0x000ee20000300800 */
[----:B-1----:R-:W-:-:S03]  /*d46a0*/  IMAD.WIDE R2, R22, 0x4, R118 ;  /* 0x0000000416027825 */ /* 0x002fc600078e0276 */
[----:B------:R-:W3:Y:S01]  /*d46b0*/  LDL.LU R32, [R1+0x1c0c] ;  /* 0x001c0c0001207983 */ /* 0x000ee20000300800 */
[----:B------:R-:W-:-:S04]  /*d46c0*/  IMAD.WIDE R4, R22, 0x4, R116 ;  /* 0x0000000416047825 */ /* 0x000fc800078e0274 */
[C---:B------:R-:W-:Y:S01]  /*d46d0*/  IMAD.WIDE R6, R22.reuse, 0x4, R114 ;  /* 0x0000000416067825 */ /* 0x040fe200078e0272 */
[----:B------:R1:W-:Y:S03]  /*d46e0*/  @P6 STG.E desc[UR40][R2.64], R14 ;  /* 0x0000000e02006986 */ /* 0x0003e6000c101928 */
[C---:B------:R-:W-:Y:S01]  /*d46f0*/  IMAD.WIDE R8, R22.reuse, 0x4, R112 ;  /* 0x0000000416087825 */ /* 0x040fe200078e0270 */
[----:B------:R2:W-:Y:S04]  /*d4700*/  @P5 STG.E desc[UR40][R4.64], R97 ;  /* 0x0000006104005986 */ /* 0x0005e8000c101928 */
[----:B------:R-:W3:Y:S01]  /*d4710*/  LDL.LU R18, [R1+0x1bec] ;  /* 0x001bec0001127983 */ /* 0x000ee20000300800 */
[----:B-1----:R-:W-:-:S03]  /*d4720*/  IMAD.WIDE R2, R22, 0x4, R110 ;  /* 0x0000000416027825 */ /* 0x002fc600078e026e */
[----:B--2---:R1:W-:Y:S01]  /*d4730*/  @P4 STG.E desc[UR40][R6.64], R21 ;  /* 0x0000001506004986 */ /* 0x0043e2000c101928 */
[----:B------:R-:W-:Y:S01]  /*d4740*/  ISETP.LT.AND P4, PT, R252, UR4, !P0 ;  /* 0x00000004fc007c0c */ /* 0x000fe2000c781270 */
[----:B------:R-:W-:Y:S02]  /*d4750*/  IMAD.WIDE R4, R22, 0x4, R108 ;  /* 0x0000000416047825 */ /* 0x000fe400078e026c */
[----:B------:R2:W-:Y:S01]  /*d4760*/  @P1 STG.E desc[UR40][R8.64], R235 ;  /* 0x000000eb08001986 */ /* 0x0005e2000c101928 */
[----:B------:R-:W-:-:S03]  /*d4770*/  ISETP.LT.AND P1, PT, R55, UR4, !P0 ;  /* 0x0000000437007c0c */ /* 0x000fc6000c721270 */
[----:B-1----:R-:W3:Y:S04]  /*d4780*/  LDL.LU R21, [R1+0x1bfc] ;  /* 0x001bfc0001157983 */ /* 0x002ee80000300800 */
[----:B------:R-:W3:Y:S04]  /*d4790*/  LDL.LU R22, [R1+0x1bdc] ;  /* 0x001bdc0001167983 */ /* 0x000ee80000300800 */
[----:B--2---:R-:W2:Y:S04]  /*d47a0*/  LDL.LU R235, [R1+0x2c38] ;  /* 0x002c380001eb7983 */ /* 0x004ea80000300800 */
[----:B----4-:R1:W-:Y:S04]  /*d47b0*/  @P2 STG.E desc[UR40][R2.64], R96 ;  /* 0x0000006002002986 */ /* 0x0103e8000c101928 */
[----:B------:R-:W4:Y:S04]  /*d47c0*/  LDL.LU R14, [R1+0x1c3c] ;  /* 0x001c3c00010e7983 */ /* 0x000f280000300800 */
[----:B------:R-:W4:Y:S04]  /*d47d0*/  LDL.LU R11, [R1+0x423c] ;  /* 0x00423c00010b7983 */ /* 0x000f280000300800 */
[----:B------:R-:W4:Y:S04]  /*d47e0*/  LDL.LU R97, [R1+0x1bcc] ;  /* 0x001bcc0001617983 */ /* 0x000f280000300800 */
[----:B-1----:R-:W4:Y:S04]  /*d47f0*/  LDL.LU R96, [R1+0x1bbc] ;  /* 0x001bbc0001607983 */ /* 0x002f280000300800 */
[----:B------:R1:W-:Y:S01]  /*d4800*/  @P3 STG.E desc[UR40][R4.64], R33 ;  /* 0x0000002104003986 */ /* 0x0003e2000c101928 */
[----:B------:R-:W-:-:S04]  /*d4810*/  IMAD.WIDE R2, R34, 0x4, R122 ;  /* 0x0000000422027825 */ /* 0x000fc800078e027a */
[----:B-1----:R-:W-:Y:S01]  /*d4820*/  IMAD.WIDE R4, R34, 0x4, R120 ;  /* 0x0000000422047825 */ /* 0x002fe200078e0278 */
[----:B------:R-:W4:Y:S04]  /*d4830*/  LDL.LU R33, [R1+0x1aec] ;  /* 0x001aec0001217983 */ /* 0x000f280000300800 */
[----:B------:R-:W-:Y:S04]  /*d4840*/  @P4 STG.E desc[UR40][R2.64], R15 ;  /* 0x0000000f02004986 */ /* 0x000fe8000c101928 */
[----:B---3--:R1:W-:Y:S04]  /*d4850*/  @P1 STG.E desc[UR40][R4.64], R10 ;  /* 0x0000000a04001986 */ /* 0x0083e8000c101928 */
[----:B-1----:R-:W3:Y:S01]  /*d4860*/  LDL.LU R10, [R1+0x188c] ;  /* 0x00188c00010a7983 */ /* 0x002ee20000300800 */
[----:B------:R-:W-:-:S02]  /*d4870*/  ISETP.LT.AND P6, PT, R234, UR4, !P0 ;  /* 0x00000004ea007c0c */ /* 0x000fc4000c7c1270 */
[----:B------:R-:W-:Y:S02]  /*d4880*/  ISETP.LT.AND P5, PT, R233, UR4, !P0 ;  /* 0x00000004e9007c0c */ /* 0x000fe4000c7a1270 */
[----:B------:R-:W-:Y:S02]  /*d4890*/  ISETP.LT.AND P2, PT, R232, UR4, !P0 ;  /* 0x00000004e8007c0c */ /* 0x000fe4000c741270 */
[----:B------:R-:W-:Y:S01]  /*d48a0*/  ISETP.LT.AND P3, PT, R142, UR4, !P0 ;  /* 0x000000048e007c0c */ /* 0x000fe2000c761270 */
[----:B------:R-:W-:Y:S01]  /*d48b0*/  IMAD.WIDE R6, R34, 0x4, R118 ;  /* 0x0000000422067825 */ /* 0x000fe200078e0276 */
[----:B------:R-:W-:-:S03]  /*d48c0*/  ISETP.GE.AND P4, PT, R12, UR5, PT ;  /* 0x000000050c007c0c */ /* 0x000fc6000bf86270 */
[----:B------:R-:W-:Y:S01]  /*d48d0*/  IMAD.WIDE R8, R34, 0x4, R116 ;  /* 0x0000000422087825 */ /* 0x000fe200078e0274 */
[----:B------:R-:W-:-:S03]  /*d48e0*/  ISETP.LT.AND P1, PT, R143, UR4, !P0 ;  /* 0x000000048f007c0c */ /* 0x000fc6000c721270 */
[C---:B------:R-:W-:Y:S01]  /*d48f0*/  IMAD.WIDE R2, R34.reuse, 0x4, R114 ;  /* 0x0000000422027825 */ /* 0x040fe200078e0272 */
[----:B------:R-:W-:Y:S01]  /*d4900*/  @P6 STG.E desc[UR40][R6.64], R32 ;  /* 0x0000002006006986 */ /* 0x000fe2000c101928 */
[----:B------:R-:W-:Y:S02]  /*d4910*/  ISETP.LT.AND P0, PT, R35, UR4, !P0 ;  /* 0x0000000423007c0c */ /* 0x000fe4000c701270 */
[----:B------:R-:W-:Y:S01]  /*d4920*/  IMAD.WIDE R4, R34, 0x4, R112 ;  /* 0x0000000422047825 */ /* 0x000fe200078e0270 */
[----:B------:R1:W-:Y:S01]  /*d4930*/  @P5 STG.E desc[UR40][R8.64], R18 ;  /* 0x0000001208005986 */ /* 0x0003e2000c101928 */
[----:B------:R-:W-:Y:S02]  /*d4940*/  ISETP.LT.AND P6, PT, R252, UR4, !P4 ;  /* 0x00000004fc007c0c */ /* 0x000fe4000e7c1270 */
[----:B------:R-:W-:Y:S01]  /*d4950*/  ISETP.LT.AND P5, PT, R55, UR4, !P4 ;  /* 0x0000000437007c0c */ /* 0x000fe2000e7a1270 */
[----:B------:R2:W-:Y:S04]  /*d4960*/  @P2 STG.E desc[UR40][R2.64], R21 ;  /* 0x0000001502002986 */ /* 0x0005e8000c101928 */
[----:B------:R2:W-:Y:S01]  /*d4970*/  @P3 STG.E desc[UR40][R4.64], R22 ;  /* 0x0000001604003986 */ /* 0x0005e2000c101928 */
[----:B------:R-:W-:-:S03]  /*d4980*/  ISETP.LT.AND P3, PT, R234, UR4, !P4 ;  /* 0x00000004ea007c0c */ /* 0x000fc6000e761270 */
[----:B-1----:R-:W3:Y:S01]  /*d4990*/  LDL.LU R18, [R1+0x172c] ;  /* 0x00172c0001127983 */ /* 0x002ee20000300800 */
[----:B--2---:R-:W-:-:S03]  /*d49a0*/  IMAD.WIDE R6, R235, 0x4, R122 ;  /* 0x00000004eb067825 */ /* 0x004fc600078e027a */
[----:B------:R-:W2:Y:S01]  /*d49b0*/  LDL.LU R15, [R1+0x187c] ;  /* 0x00187c00010f7983 */ /* 0x000ea20000300800 */
[----:B------:R-:W-:-:S03]  /*d49c0*/  IMAD.WIDE R2, R34, 0x4, R110 ;  /* 0x0000000422027825 */ /* 0x000fc600078e026e */
[----:B------:R-:W2:Y:S01]  /*d49d0*/  LDL.LU R32, [R1+0x15dc] ;  /* 0x0015dc0001207983 */ /* 0x000ea20000300800 */
[----:B------:R-:W-:-:S03]  /*d49e0*/  IMAD.WIDE R4, R34, 0x4, R108 ;  /* 0x0000000422047825 */ /* 0x000fc600078e026c */
[----:B------:R-:W2:Y:S01]  /*d49f0*/  LDL.LU R21, [R1+0x150c] ;  /* 0x00150c0001157983 */ /* 0x000ea20000300800 */
[----:B------:R-:W-:-:S03]  /*d4a00*/  IMAD.WIDE R8, R235, 0x4, R120 ;  /* 0x00000004eb087825 */ /* 0x000fc600078e0278 */
[----:B------:R-:W2:Y:S04]  /*d4a10*/  LDL.LU R34, [R1+0x127c] ;  /* 0x00127c0001227983 */ /* 0x000ea80000300800 */
[----:B------:R-:W2:Y:S04]  /*d4a20*/  LDL.LU R22, [R1+0x2c3c] ;  /* 0x002c3c0001167983 */ /* 0x000ea80000300800 */
[----:B----4-:R1:W-:Y:S04]  /*d4a30*/  @P1 STG.E desc[UR40][R2.64], R14 ;  /* 0x0000000e02001986 */ /* 0x0103e8000c101928 */
[----:B------:R-:W-:Y:S04]  /*d4a40*/  @P0 STG.E desc[UR40][R4.64], R97 ;  /* 0x0000006104000986 */ /* 0x000fe8000c101928 */
[----:B------:R4:W-:Y:S01]  /*d4a50*/  @P6 STG.E desc[UR40][R6.64], R96 ;  /* 0x0000006006006986 */ /* 0x0009e2000c101928 */
[----:B-1----:R-:W-:-:S03]  /*d4a60*/  IMAD.WIDE R2, R235, 0x4, R118 ;  /* 0x00000004eb027825 */ /* 0x002fc600078e0276 */
[----:B------:R1:W-:Y:S04]  /*d4a70*/  @P5 STG.E desc[UR40][R8.64], R33 ;  /* 0x0000002108005986 */ /* 0x0003e8000c101928 */
[----:B----4-:R-:W4:Y:S04]  /*d4a80*/  LDL.LU R96, [R1+0x1d20] ;  /* 0x001d200001607983 */ /* 0x010f280000300800 */
[----:B-1----:R-:W4:Y:S04]  /*d4a90*/  LDL.LU R33, [R1+0x1ce0] ;  /* 0x001ce00001217983 */ /* 0x002f280000300800 */
[----:B---3--:R1:W-:Y:S04]  /*d4aa0*/  @P3 STG.E desc[UR40][R2.64], R10 ;  /* 0x0000000a02003986 */ /* 0x0083e8000c101928 */
[----:B-1----:R-:W3:Y:S01]  /*d4ab0*/  LDL.LU R10, [R1+0x4240] ;  /* 0x00424000010a7983 */ /* 0x002ee20000300800 */
[----:B------:R-:W-:-:S02]  /*d4ac0*/  ISETP.LT.AND P2, PT, R233, UR4, !P4 ;  /* 0x00000004e9007c0c */ /* 0x000fc4000e741270 */
[----:B------:R-:W-:Y:S01]  /*d4ad0*/  ISETP.LT.AND P5, PT, R232, UR4, !P4 ;  /* 0x00000004e8007c0c */ /* 0x000fe2000e7a1270 */
[----:B------:R-:W-:Y:S01]  /*d4ae0*/  IMAD.WIDE R4, R235, 0x4, R116 ;  /* 0x00000004eb047825 */ /* 0x000fe200078e0274 */
[----:B------:R-:W-:Y:S01]  /*d4af0*/  ISETP.LT.AND P0, PT, R142, UR4, !P4 ;  /* 0x000000048e007c0c */ /* 0x000fe2000e701270 */
[----:B------:R-:W3:Y:S01]  /*d4b00*/  LDL.LU R14, [R1+0x1d40] ;  /* 0x001d4000010e7983 */ /* 0x000ee20000300800 */
[----:B------:R-:W-:Y:S02]  /*d4b10*/  ISETP.LT.AND P6, PT, R143, UR4, !P4 ;  /* 0x000000048f007c0c */ /* 0x000fe4000e7c1270 */
[----:B------:R-:W-:Y:S01]  /*d4b20*/  ISETP.GE.AND P1, PT, R11, UR5, PT ;  /* 0x000000050b007c0c */ /* 0x000fe2000bf26270 */
[----:B------:R-:W3:Y:S01]  /*d4b30*/  LDL.LU R97, [R1+0x1d30] ;  /* 0x001d300001617983 */ /* 0x000ee20000300800 */
[----:B------:R-:W-:Y:S01]  /*d4b40*/  ISETP.LT.AND P4, PT, R35, UR4, !P4 ;  /* 0x0000000423007c0c */ /* 0x000fe2000e781270 */
[----:B------:R-:W-:Y:S01]  /*d4b50*/  IMAD.WIDE R2, R235, 0x4, R114 ;  /* 0x00000004eb027825 */ /* 0x000fe200078e0272 */
[----:B------:R-:W-:-:S03]  /*d4b60*/  ISETP.LT.AND P3, PT, R252, UR4, !P1 ;  /* 0x00000004fc007c0c */ /* 0x000fc6000cf61270 */
[----:B------:R-:W-:-:S04]  /*d4b70*/  IMAD.WIDE R6, R235, 0x4, R110 ;  /* 0x00000004eb067825 */ /* 0x000fc800078e026e */
[----:B------:R-:W-:Y:S01]  /*d4b80*/  IMAD.WIDE R8, R235, 0x4, R108 ;  /* 0x00000004eb087825 */ /* 0x000fe200078e026c */
[----:B------:R1:W-:Y:S01]  /*d4b90*/  @P2 STG.E desc[UR40][R4.64], R18 ;  /* 0x0000001204002986 */ /* 0x0003e2000c101928 */
[----:B------:R-:W-:-:S03]  /*d4ba0*/  ISETP.LT.AND P2, PT, R55, UR4, !P1 ;  /* 0x0000000437007c0c */ /* 0x000fc6000cf41270 */
[----:B--2---:R2:W-:Y:S01]  /*d4bb0*/  @P5 STG.E desc[UR40][R2.64], R15 ;  /* 0x0000000f02005986 */ /* 0x0045e2000c101928 */
[----:B-1----:R-:W-:-:S03]  /*d4bc0*/  IMAD.WIDE R4, R235, 0x4, R112 ;  /* 0x00000004eb047825 */ /* 0x002fc600078e0270 */
[----:B------:R-:W3:Y:S04]  /*d4bd0*/  LDL.LU R18, [R1+0x1d10] ;  /* 0x001d100001127983 */ /* 0x000ee80000300800 */
[----:B------:R-:W3:Y:S01]  /*d4be0*/  LDL.LU R235, [R1+0x1cc0] ;  /* 0x001cc00001eb7983 */ /* 0x000ee20000300800 */
[----:B--2---:R-:W-:-:S03]  /*d4bf0*/  IMAD.WIDE R2, R22, 0x4, R122 ;  /* 0x0000000416027825 */ /* 0x004fc600078e027a */
[----:B------:R1:W-:Y:S04]  /*d4c00*/  @P0 STG.E desc[UR40][R4.64], R32 ;  /* 0x0000002004000986 */ /* 0x0003e8000c101928 */
[----:B------:R2:W-:Y:S04]  /*d4c10*/  @P6 STG.E desc[UR40][R6.64], R21 ;  /* 0x0000001506006986 */ /* 0x0005e8000c101928 */
[----:B------:R2:W-:Y:S04]  /*d4c20*/  @P4 STG.E desc[UR40][R8.64], R34 ;  /* 0x0000002208004986 */ /* 0x0005e8000c101928 */
[----:B-1----:R-:W3:Y:S01]  /*d4c30*/  LDL.LU R32, [R1+0x1d00] ;  /* 0x001d000001207983 */ /* 0x002ee20000300800 */
[----:B------:R-:W-:-:S03]  /*d4c40*/  IMAD.WIDE R4, R22, 0x4, R120 ;  /* 0x0000000416047825 */ /* 0x000fc600078e0278 */
[----:B--2---:R-:W2:Y:S04]  /*d4c50*/  LDL.LU R21, [R1+0x1c90] ;  /* 0x001c900001157983 */ /* 0x004ea80000300800 */
[----:B------:R-:W2:Y:S01]  /*d4c60*/  LDL.LU R34, [R1+0x2c40] ;  /* 0x002c400001227983 */ /* 0x000ea20000300800 */
[----:B------:R-:W-:Y:S02]  /*d4c70*/  ISETP.LT.AND P6, PT, R234, UR4, !P1 ;  /* 0x00000004ea007c0c */ /* 0x000fe4000cfc1270 */
[----:B------:R-:W-:Y:S01]  /*d4c80*/  ISETP.LT.AND P5, PT, R233, UR4, !P1 ;  /* 0x00000004e9007c0c */ /* 0x000fe2000cfa1270 */
[----:B------:R-:W2:Y:S01]  /*d4c90*/  LDL.LU R15, [R1+0x1ca0] ;  /* 0x001ca000010f7983 */ /* 0x000ea20000300800 */
[----:B------:R-:W-:-:S03]  /*d4ca0*/  ISETP.LT.AND P4, PT, R232, UR4, !P1 ;  /* 0x00000004e8007c0c */ /* 0x000fc6000cf81270 */
[----:B----4-:R1:W-:Y:S01]  /*d4cb0*/  @P3 STG.E desc[UR40][R2.64], R96 ;  /* 0x0000006002003986 */ /* 0x0103e2000c101928 */
[----:B------:R-:W-:Y:S02]  /*d4cc0*/  ISETP.LT.AND P0, PT, R142, UR4, !P1 ;  /* 0x000000048e007c0c */ /* 0x000fe4000cf01270 */
[----:B------:R-:W-:Y:S01]  /*d4cd0*/  ISETP.LT.AND P3, PT, R35, UR4, !P1 ;  /* 0x0000000423007c0c */ /* 0x000fe2000cf61270 */
[----:B------:R-:W4:Y:S04]  /*d4ce0*/  LDL.LU R12, [R1+0x4244] ;  /* 0x00424400010c7983 */ /* 0x000f280000300800 */
[----:B------:R3:W-:Y:S01]  /*d4cf0*/  @P2 STG.E desc[UR40][R4.64], R33 ;  /* 0x0000002104002986 */ /* 0x0007e2000c101928 */
[----:B------:R-:W-:-:S03]  /*d4d00*/  ISETP.LT.AND P2, PT, R143, UR4, !P1 ;  /* 0x000000048f007c0c */ /* 0x000fc6000cf41270 */
[----:B-1----:R-:W4:Y:S01]  /*d4d10*/  LDL.LU R96, [R1+0x1c70] ;  /* 0x001c700001607983 */ /* 0x002f220000300800 */
[----:B---3--:R-:W-:-:S03]  /*d4d20*/  ISETP.GE.AND P1, PT, R10, UR5, PT ;  /* 0x000000050a007c0c */ /* 0x008fc6000bf26270 */
[----:B------:R-:W3:Y:S01]  /*d4d30*/  LDL.LU R10, [R1+0x1c60] ;  /* 0x001c6000010a7983 */ /* 0x000ee20000300800 */
[----:B------:R-:W-:-:S03]  /*d4d40*/  IMAD.WIDE R2, R22, 0x4, R118 ;  /* 0x0000000416027825 */ /* 0x000fc600078e0276 */
[----:B------:R-:W3:Y:S01]  /*d4d50*/  LDL.LU R33, [R1+0x1b30] ;  /* 0x001b300001217983 */ /* 0x000ee20000300800 */
[----:B------:R-:W-:-:S04]  /*d4d60*/  IMAD.WIDE R4, R22, 0x4, R116 ;  /* 0x0000000416047825 */ /* 0x000fc800078e0274 */
        /* <DEDUP_REMOVED lines=11> */
[----:B-1----:R-:W3:Y:S04]  /*d4e20*/  LDL.LU R18, [R1+0x1710] ;  /* 0x0017100001127983 */ /* 0x002ee80000300800 */
[----:B------:R-:W3:Y:S04]  /*d4e30*/  LDL.LU R22, [R1+0x15c0] ;  /* 0x0015c00001167983 */ /* 0x000ee80000300800 */
[----:B------:R1:W-:Y:S04]  /*d4e40*/  @P2 STG.E desc[UR40][R2.64], R32 ;  /* 0x0000002002002986 */ /* 0x0003e8000c101928 */
[----:B------:R-:W3:Y:S04]  /*d4e50*/  LDL.LU R235, [R1+0x2c44] ;  /* 0x002c440001eb7983 */ /* 0x000ee80000300800 */
[----:B--2---:R2:W-:Y:S01]  /*d4e60*/  @P3 STG.E desc[UR40][R4.64], R21 ;  /* 0x0000001504003986 */ /* 0x0045e2000c101928 */
[----:B------:R-:W-:-:S03]  /*d4e70*/  IMAD.WIDE R6, R34, 0x4, R118 ;  /* 0x0000000422067825 */ /* 0x000fc600078e0276 */
[----:B------:R-:W3:Y:S01]  /*d4e80*/  LDL.LU R14, [R1+0x14f0] ;  /* 0x0014f000010e7983 */ /* 0x000ee20000300800 */
[----:B-1----:R-:W-:-:S03]  /*d4e90*/  IMAD.WIDE R2, R34, 0x4, R122 ;  /* 0x0000000422027825 */ /* 0x002fc600078e027a */
[----:B------:R-:W3:Y:S01]  /*d4ea0*/  LDL.LU R11, [R1+0x4248] ;  /* 0x00424800010b7983 */ /* 0x000ee20000300800 */
[----:B--2---:R-:W-:-:S03]  /*d4eb0*/  IMAD.WIDE R4, R34, 0x4, R120 ;  /* 0x0000000422047825 */ /* 0x004fc600078e0278 */
[----:B------:R-:W2:Y:S04]  /*d4ec0*/  LDL.LU R97, [R1+0x1240] ;  /* 0x0012400001617983 */ /* 0x000ea80000300800 */
[----:B------:R-:W2:Y:S04]  /*d4ed0*/  LDL.LU R32, [R1+0x1d24] ;  /* 0x001d240001207983 */ /* 0x000ea80000300800 */
[----:B------:R-:W-:Y:S04]  /*d4ee0*/  @P4 STG.E desc[UR40][R2.64], R15 ;  /* 0x0000000f02004986 */ /* 0x000fe8000c101928 */
[----:B------:R-:W2:Y:S04]  /*d4ef0*/  LDL.LU R21, [R1+0x1ce4] ;  /* 0x001ce40001157983 */ /* 0x000ea80000300800 */
[----:B----4-:R-:W-:Y:S04]  /*d4f00*/  @P0 STG.E desc[UR40][R4.64], R96 ;  /* 0x0000006004000986 */ /* 0x010fe8000c101928 */
[----:B---3--:R1:W-:Y:S04]  /*d4f10*/  @P6 STG.E desc[UR40][R6.64], R10 ;  /* 0x0000000a06006986 */ /* 0x0083e8000c101928 */
        /* <DEDUP_REMOVED lines=10> */
[----:B------:R1:W-:Y:S01]  /*d4fc0*/  @P5 STG.E desc[UR40][R8.64], R33 ;  /* 0x0000002108005986 */ /* 0x0003e2000c101928 */
[----:B------:R-:W-:Y:S02]  /*d4fd0*/  ISETP.LT.AND P6, PT, R252, UR4, !P4 ;  /* 0x00000004fc007c0c */ /* 0x000fe4000e7c1270 */
[----:B------:R-:W-:Y:S01]  /*d4fe0*/  ISETP.LT.AND P5, PT, R55, UR4, !P4 ;  /* 0x0000000437007c0c */ /* 0x000fe2000e7a1270 */
[----:B-1----:R-:W4:Y:S04]  /*d4ff0*/  LDL.LU R33, [R1+0x1d34] ;  /* 0x001d340001217983 */ /* 0x002f280000300800 */
[----:B------:R-:W4:Y:S04]  /*d5000*/  LDL.LU R15, [R1+0x1d14] ;  /* 0x001d1400010f7983 */ /* 0x000f280000300800 */
[----:B------:R1:W-:Y:S04]  /*d5010*/  @P2 STG.E desc[UR40][R2.64], R18 ;  /* 0x0000001202002986 */ /* 0x0003e8000c101928 */
[----:B------:R1:W-:Y:S01]  /*d5020*/  @P3 STG.E desc[UR40][R4.64], R22 ;  /* 0x0000001604003986 */ /* 0x0003e2000c101928 */
[----:B------:R-:W-:-:S03]  /*d5030*/  ISETP.LT.AND P3, PT, R234, UR4, !P4 ;  /* 0x00000004ea007c0c */ /* 0x000fc6000e761270 */
[----:B------:R-:W4:Y:S01]  /*d5040*/  LDL.LU R96, [R1+0x1cc4] ;  /* 0x001cc40001607983 */ /* 0x000f220000300800 */
[----:B------:R-:W-:-:S03]  /*d5050*/  IMAD.WIDE R6, R235, 0x4, R122 ;  /* 0x00000004eb067825 */ /* 0x000fc600078e027a */
[----:B-1----:R-:W4:Y:S01]  /*d5060*/  LDL.LU R18, [R1+0x1d04] ;  /* 0x001d040001127983 */ /* 0x002f220000300800 */
[----:B------:R-:W-:-:S04]  /*d5070*/  IMAD.WIDE R2, R34, 0x4, R110 ;  /* 0x0000000422027825 */ /* 0x000fc800078e026e */
[----:B------:R-:W-:Y:S02]  /*d5080*/  IMAD.WIDE R4, R34, 0x4, R108 ;  /* 0x0000000422047825 */ /* 0x000fe400078e026c */
[----:B------:R-:W4:Y:S02]  /*d5090*/  LDL.LU R34, [R1+0x1c94] ;  /* 0x001c940001227983 */ /* 0x000f240000300800 */
[C---:B------:R-:W-:Y:S02]  /*d50a0*/  IMAD.WIDE R8, R235.reuse, 0x4, R120 ;  /* 0x00000004eb087825 */ /* 0x040fe400078e0278 */
[----:B------:R-:W4:Y:S04]  /*d50b0*/  LDL.LU R22, [R1+0x2c48] ;  /* 0x002c480001167983 */ /* 0x000f280000300800 */
[----:B------:R1:W-:Y:S04]  /*d50c0*/  @P0 STG.E desc[UR40][R2.64], R14 ;  /* 0x0000000e02000986 */ /* 0x0003e8000c101928 */
[----:B--2---:R-:W-:Y:S04]  /*d50d0*/  @P1 STG.E desc[UR40][R4.64], R97 ;  /* 0x0000006104001986 */ /* 0x004fe8000c101928 */
[----:B------:R2:W-:Y:S01]  /*d50e0*/  @P6 STG.E desc[UR40][R6.64], R32 ;  /* 0x0000002006006986 */ /* 0x0005e2000c101928 */
[----:B-1----:R-:W-:-:S03]  /*d50f0*/  IMAD.WIDE R2, R235, 0x4, R118 ;  /* 0x00000004eb027825 */ /* 0x002fc600078e0276 */
[----:B------:R1:W-:Y:S04]  /*d5100*/  @P5 STG.E desc[UR40][R8.64], R21 ;  /* 0x0000001508005986 */ /* 0x0003e8000c101928 */
[----:B--2---:R-:W2:Y:S04]  /*d5110*/  LDL.LU R32, [R1+0x1ca4] ;  /* 0x001ca40001207983 */ /* 0x004ea80000300800 */
[----:B-1----:R-:W2:Y:S04]  /*d5120*/  LDL.LU R21, [R1+0x1c74] ;  /* 0x001c740001157983 */ /* 0x002ea80000300800 */
        /* <DEDUP_REMOVED lines=12> */
[----:B----4-:R1:W-:Y:S01]  /*d51f0*/  @P2 STG.E desc[UR40][R4.64], R33 ;  /* 0x0000002104002986 */ /* 0x0103e2000c101928 */
[----:B------:R-:W-:Y:S01]  /*d5200*/  ISETP.LT.AND P2, PT, R55, UR4, !P0 ;  /* 0x0000000437007c0c */ /* 0x000fe2000c741270 */
[----:B------:R-:W-:-:S04]  /*d5210*/  IMAD.WIDE R2, R235, 0x4, R114 ;  /* 0x00000004eb027825 */ /* 0x000fc800078e0272 */
[----:B------:R-:W-:-:S04]  /*d5220*/  IMAD.WIDE R6, R235, 0x4, R110 ;  /* 0x00000004eb067825 */ /* 0x000fc800078e026e */
[C---:B------:R-:W-:Y:S01]  /*d5230*/  IMAD.WIDE R8, R235.reuse, 0x4, R108 ;  /* 0x00000004eb087825 */ /* 0x040fe200078e026c */
[----:B-1----:R-:W4:Y:S03]  /*d5240*/  LDL.LU R33, [R1+0x1714] ;  /* 0x0017140001217983 */ /* 0x002f260000300800 */
[----:B------:R-:W-:Y:S02]  /*d5250*/  IMAD.WIDE R4, R235, 0x4, R112 ;  /* 0x00000004eb047825 */ /* 0x000fe400078e0270 */
[----:B------:R-:W4:Y:S04]  /*d5260*/  LDL.LU R235, [R1+0x15c4] ;  /* 0x0015c40001eb7983 */ /* 0x000f280000300800 */
[----:B------:R1:W-:Y:S04]  /*d5270*/  @P5 STG.E desc[UR40][R2.64], R15 ;  /* 0x0000000f02005986 */ /* 0x0003e8000c101928 */
[----:B------:R1:W-:Y:S04]  /*d5280*/  @P1 STG.E desc[UR40][R4.64], R96 ;  /* 0x0000006004001986 */ /* 0x0003e8000c101928 */
[----:B------:R1:W-:Y:S02]  /*d5290*/  @P6 STG.E desc[UR40][R6.64], R18 ;  /* 0x0000001206006986 */ /* 0x0003e4000c101928 */
[----:B-1----:R-:W-:-:S02]  /*d52a0*/  IMAD.WIDE R2, R22, 0x4, R122 ;  /* 0x0000000416027825 */ /* 0x002fc400078e027a */
[----:B------:R1:W-:Y:S02]  /*d52b0*/  @P4 STG.E desc[UR40][R8.64], R34 ;  /* 0x0000002208004986 */ /* 0x0003e4000c101928 */
[----:B------:R-:W-:Y:S02]  /*d52c0*/  IMAD.WIDE R4, R22, 0x4, R120 ;  /* 0x0000000416047825 */ /* 0x000fe400078e0278 */
[----:B------:R-:W4:Y:S04]  /*d52d0*/  LDL.LU R96, [R1+0x14f4] ;  /* 0x0014f40001607983 */ /* 0x000f280000300800 */
[----:B------:R-:W4:Y:S04]  /*d52e0*/  LDL.LU R18, [R1+0x1244] ;  /* 0x0012440001127983 */ /* 0x000f280000300800 */
[----:B-1----:R-:W4:Y:S01]  /*d52f0*/  LDL.LU R34, [R1+0x2c4c] ;  /* 0x002c4c0001227983 */ /* 0x002f220000300800 */
[----:B------:R-:W-:-:S02]  /*d5300*/  ISETP.LT.AND P6, PT, R234, UR4, !P0 ;  /* 0x00000004ea007c0c */ /* 0x000fc4000c7c1270 */
[----:B------:R-:W-:Y:S01]  /*d5310*/  ISETP.LT.AND P5, PT, R233, UR4, !P0 ;  /* 0x00000004e9007c0c */ /* 0x000fe2000c7a1270 */
[----:B------:R-:W4:Y:S01]  /*d5320*/  LDL.LU R15, [R1+0x1d28] ;  /* 0x001d2800010f7983 */ /* 0x000f220000300800 */
[----:B------:R-:W-:Y:S02]  /*d5330*/  ISETP.LT.AND P4, PT, R232, UR4, !P0 ;  /* 0x00000004e8007c0c */ /* 0x000fe4000c781270 */
[----:B------:R-:W-:Y:S01]  /*d5340*/  ISETP.LT.AND P1, PT, R142, UR4, !P0 ;  /* 0x000000048e007c0c */ /* 0x000fe2000c721270 */
[----:B------:R-:W4:Y:S04]  /*d5350*/  LDL.LU R12, [R1+0x4250] ;  /* 0x00425000010c7983 */ /* 0x000f280000300800 */
[----:B--2---:R1:W-:Y:S01]  /*d5360*/  @P3 STG.E desc[UR40][R2.64], R32 ;  /* 0x0000002002003986 */ /* 0x0043e2000c101928 */
[----:B------:R-:W-:-:S03]  /*d5370*/  ISETP.LT.AND P3, PT, R35, UR4, !P0 ;  /* 0x0000000423007c0c */ /* 0x000fc6000c761270 */
[----:B------:R2:W-:Y:S01]  /*d5380*/  @P2 STG.E desc[UR40][R4.64], R21 ;  /* 0x0000001504002986 */ /* 0x0005e2000c101928 */
[----:B------:R-:W-:Y:S02]  /*d5390*/  ISETP.LT.AND P2, PT, R143, UR4, !P0 ;  /* 0x000000048f007c0c */ /* 0x000fe4000c741270 */
[----:B---3--:R-:W-:Y:S02]  /*d53a0*/  ISETP.GE.AND P0, PT, R10, UR5, PT ;  /* 0x000000050a007c0c */ /* 0x008fe4000bf06270 */
[----:B------:R-:W3:Y:S01]  /*d53b0*/  LDL.LU R10, [R1+0x1ce8] ;  /* 0x001ce800010a7983 */ /* 0x000ee20000300800 */
[----:B-1----:R-:W-:-:S03]  /*d53c0*/  IMAD.WIDE R2, R22, 0x4, R118 ;  /* 0x0000000416027825 */ /* 0x002fc600078e0276 */
[----:B------:R-:W3:Y:S01]  /*d53d0*/  LDL.LU R32, [R1+0x1d48] ;  /* 0x001d480001207983 */ /* 0x000ee20000300800 */
[----:B--2---:R-:W-:-:S04]  /*d53e0*/  IMAD.WIDE R4, R22, 0x4, R116 ;  /* 0x0000000416047825 */ /* 0x004fc800078e0274 */
[C---:B------:R-:W-:Y:S01]  /*d53f0*/  IMAD.WIDE R6, R22.reuse, 0x4, R114 ;  /* 0x0000000416067825 */ /* 0x040fe200078e0272 */
[----:B------:R1:W-:Y:S03]  /*d5400*/  @P6 STG.E desc[UR40][R2.64], R14 ;  /* 0x0000000e02006986 */ /* 0x0003e6000c101928 */
[C---:B------:R-:W-:Y:S01]  /*d5410*/  IMAD.WIDE R8, R22.reuse, 0x4, R112 ;  /* 0x0000000416087825 */ /* 0x040fe200078e0270 */
[----:B------:R2:W-:Y:S04]  /*d5420*/  @P5 STG.E desc[UR40][R4.64], R97 ;  /* 0x0000006104005986 */ /* 0x0005e8000c101928 */
[----:B------:R-:W3:Y:S01]  /*d5430*/  LDL.LU R21, [R1+0x1d38] ;  /* 0x001d380001157983 */ /* 0x000ee20000300800 */
[----:B-1----:R-:W-:-:S03]  /*d5440*/  IMAD.WIDE R2, R22, 0x4, R110 ;  /* 0x0000000416027825 */ /* 0x002fc600078e026e */
[----:B----4-:R1:W-:Y:S01]  /*d5450*/  @P4 STG.E desc[UR40][R6.64], R33 ;  /* 0x0000002106004986 */ /* 0x0103e2000c101928 */
[----:B------:R-:W-:Y:S01]  /*d5460*/  ISETP.LT.AND P4, PT, R252, UR4, !P0 ;  /* 0x00000004fc007c0c */ /* 0x000fe2000c781270 */
[----:B--2---:R-:W-:Y:S02]  /*d5470*/  IMAD.WIDE R4, R22, 0x4, R108 ;  /* 0x0000000416047825 */ /* 0x004fe400078e026c */
[----:B------:R2:W-:Y:S01]  /*d5480*/  @P1 STG.E desc[UR40][R8.64], R235 ;  /* 0x000000eb08001986 */ /* 0x0005e2000c101928 */
[----:B------:R-:W-:-:S03]  /*d5490*/  ISETP.LT.AND P1, PT, R55, UR4, !P0 ;  /* 0x0000000437007c0c */ /* 0x000fc6000c721270 */
[----:B-1----:R-:W4:Y:S04]  /*d54a0*/  LDL.LU R33, [R1+0x1d18] ;  /* 0x001d180001217983 */ /* 0x002f280000300800 */
[----:B------:R-:W4:Y:S04]  /*d54b0*/  LDL.LU R22, [R1+0x1cc8] ;  /* 0x001cc80001167983 */ /* 0x000f280000300800 */
[----:B--2---:R-:W2:Y:S04]  /*d54c0*/  LDL.LU R235, [R1+0x2c50] ;  /* 0x002c500001eb7983 */ /* 0x004ea80000300800 */
[----:B------:R-:W2:Y:S04]  /*d54d0*/  LDL.LU R14, [R1+0x1d08] ;  /* 0x001d0800010e7983 */ /* 0x000ea80000300800 */
[----:B------:R1:W-:Y:S04]  /*d54e0*/  @P2 STG.E desc[UR40][R2.64], R96 ;  /* 0x0000006002002986 */ /* 0x0003e8000c101928 */
[----:B------:R1:W-:Y:S04]  /*d54f0*/  @P3 STG.E desc[UR40][R4.64], R18 ;  /* 0x0000001204003986 */ /* 0x0003e8000c101928 */
[----:B------:R-:W2:Y:S01]  /*d5500*/  LDL.LU R11, [R1+0x4254] ;  /* 0x00425400010b7983 */ /* 0x000ea20000300800 */
[----:B-1----:R-:W-:-:S03]  /*d5510*/  IMAD.WIDE R2, R34, 0x4, R122 ;  /* 0x0000000422027825 */ /* 0x002fc600078e027a */
[----:B------:R-:W2:Y:S01]  /*d5520*/  LDL.LU R97, [R1+0x1c98] ;  /* 0x001c980001617983 */ /* 0x000ea20000300800 */
[----:B------:R-:W-:-:S03]  /*d5530*/  IMAD.WIDE R4, R34, 0x4, R120 ;  /* 0x0000000422047825 */ /* 0x000fc600078e0278 */
[----:B------:R-:W2:Y:S04]  /*d5540*/  LDL.LU R96, [R1+0x1ca8] ;  /* 0x001ca80001607983 */ /* 0x000ea80000300800 */
[----:B------:R-:W2:Y:S04]  /*d5550*/  LDL.LU R18, [R1+0x1c78] ;  /* 0x001c780001127983 */ /* 0x000ea80000300800 */
        /* <DEDUP_REMOVED lines=11> */
[----:B------:R-:W-:-:S04]  /*d5610*/  IMAD.WIDE R2, R34, 0x4, R114 ;  /* 0x0000000422027825 */ /* 0x000fc800078e0272 */
[----:B------:R-:W-:Y:S01]  /*d5620*/  IMAD.WIDE R4, R34, 0x4, R112 ;  /* 0x0000000422047825 */ /* 0x000fe200078e0270 */
[----:B------:R-:W-:Y:S01]  /*d5630*/  @P6 STG.E desc[UR40][R6.64], R32 ;  /* 0x0000002006006986 */ /* 0x000fe2000c101928 */
[----:B------:R-:W-:-:S03]  /*d5640*/  ISETP.LT.AND P0, PT, R35, UR4, !P0 ;  /* 0x0000000423007c0c */ /* 0x000fc6000c701270 */
[----:B------:R1:W-:Y:S01]  /*d5650*/  @P5 STG.E desc[UR40][R8.64], R21 ;  /* 0x0000001508005986 */ /* 0x0003e2000c101928 */
[----:B------:R-:W-:Y:S02]  /*d5660*/  ISETP.LT.AND P6, PT, R252, UR4, !P4 ;  /* 0x00000004fc007c0c */ /* 0x000fe4000e7c1270 */
[----:B------:R-:W-:Y:S01]  /*d5670*/  ISETP.LT.AND P5, PT, R55, UR4, !P4 ;  /* 0x0000000437007c0c */ /* 0x000fe2000e7a1270 */
[----:B----4-:R4:W-:Y:S04]  /*d5680*/  @P2 STG.E desc[UR40][R2.64], R33 ;  /* 0x0000002102002986 */ /* 0x0109e8000c101928 */
[----:B------:R2:W-:Y:S04]  /*d5690*/  @P3 STG.E desc[UR40][R4.64], R22 ;  /* 0x0000001604003986 */ /* 0x0005e8000c101928 */
[----:B-1----:R-:W3:Y:S01]  /*d56a0*/  LDL.LU R21, [R1+0x1b38] ;  /* 0x001b380001157983 */ /* 0x002ee20000300800 */
[----:B------:R-:W-:-:S03]  /*d56b0*/  ISETP.LT.AND P3, PT, R234, UR4, !P4 ;  /* 0x00000004ea007c0c */ /* 0x000fc6000e761270 */
[----:B------:R-:W3:Y:S04]  /*d56c0*/  LDL.LU R15, [R1+0x1718] ;  /* 0x00171800010f7983 */ /* 0x000ee80000300800 */
[----:B------:R-:W3:Y:S01]  /*d56d0*/  LDL.LU R32, [R1+0x15c8] ;  /* 0x0015c80001207983 */ /* 0x000ee20000300800 */
[----:B--2---:R-:W-:-:S04]  /*d56e0*/  IMAD.WIDE R6, R235, 0x4, R122 ;  /* 0x00000004eb067825 */ /* 0x004fc800078e027a */
[----:B----4-:R-:W-:Y:S01]  /*d56f0*/  IMAD.WIDE R2, R34, 0x4, R110 ;  /* 0x0000000422027825 */ /* 0x010fe200078e026e */
[----:B------:R-:W2:Y:S03]  /*d5700*/  LDL.LU R33, [R1+0x14f8] ;  /* 0x0014f80001217983 */ /* 0x000ea60000300800 */
[----:B------:R-:W-:-:S04]  /*d5710*/  IMAD.WIDE R8, R235, 0x4, R120 ;  /* 0x00000004eb087825 */ /* 0x000fc800078e0278 */
[----:B------:R-:W-:Y:S02]  /*d5720*/  IMAD.WIDE R4, R34, 0x4, R108 ;  /* 0x0000000422047825 */ /* 0x000fe400078e026c */
[----:B------:R-:W4:Y:S04]  /*d5730*/  LDL.LU R34, [R1+0x1248] ;  /* 0x0012480001227983 */ /* 0x000f280000300800 */
[----:B------:R-:W2:Y:S04]  /*d5740*/  LDL.LU R22, [R1+0x2c54] ;  /* 0x002c540001167983 */ /* 0x000ea80000300800 */
[----:B------:R1:W-:Y:S04]  /*d5750*/  @P1 STG.E desc[UR40][R2.64], R14 ;  /* 0x0000000e02001986 */ /* 0x0003e8000c101928 */
[----:B------:R-:W-:Y:S01]  /*d5760*/  @P0 STG.E desc[UR40][R4.64], R97 ;  /* 0x0000006104000986 */ /* 0x000fe2000c101928 */
[----:B-1----:R-:W-:-:S03]  /*d5770*/  IMAD.WIDE R2, R235, 0x4, R118 ;  /* 0x00000004eb027825 */ /* 0x002fc600078e0276 */
[----:B------:R1:W-:Y:S04]  /*d5780*/  @P6 STG.E desc[UR40][R6.64], R96 ;  /* 0x0000006006006986 */ /* 0x0003e8000c101928 */
[----:B------:R1:W-:Y:S04]  /*d5790*/  @P5 STG.E desc[UR40][R8.64], R18 ;  /* 0x0000001208005986 */ /* 0x0003e8000c101928 */
[----:B-1----:R-:W4:Y:S04]  /*d57a0*/  LDL.LU R96, [R1+0x1d2c] ;  /* 0x001d2c0001607983 */ /* 0x002f280000300800 */
[----:B------:R-:W4:Y:S04]  /*d57b0*/  LDL.LU R18, [R1+0x1cec] ;  /* 0x001cec0001127983 */ /* 0x000f280000300800 */
[----:B---3--:R1:W-:Y:S04]  /*d57c0*/  @P3 STG.E desc[UR40][R2.64], R10 ;  /* 0x0000000a02003986 */ /* 0x0083e8000c101928 */
[----:B-1----:R-:W3:Y:S01]  /*d57d0*/  LDL.LU R10, [R1+0x4258] ;  /* 0x00425800010a7983 */ /* 0x002ee20000300800 */
[----:B------:R-:W-:-:S02]  /*d57e0*/  ISETP.LT.AND P2, PT, R233, UR4, !P4 ;  /* 0x00000004e9007c0c */ /* 0x000fc4000e741270 */
[----:B------:R-:W-:Y:S02]  /*d57f0*/  ISETP.LT.AND P5, PT, R232, UR4, !P4 ;  /* 0x00000004e8007c0c */ /* 0x000fe4000e7a1270 */
[----:B------:R-:W-:Y:S01]  /*d5800*/  ISETP.LT.AND P0, PT, R142, UR4, !P4 ;  /* 0x000000048e007c0c */ /* 0x000fe2000e701270 */
[----:B------:R-:W-:Y:S01]  /*d5810*/  IMAD.WIDE R4, R235, 0x4, R116 ;  /* 0x00000004eb047825 */ /* 0x000fe200078e0274 */
[----:B------:R-:W-:Y:S02]  /*d5820*/  ISETP.LT.AND P6, PT, R143, UR4, !P4 ;  /* 0x000000048f007c0c */ /* 0x000fe4000e7c1270 */
[----:B------:R-:W-:Y:S02]  /*d5830*/  ISETP.GE.AND P1, PT, R11, UR5, PT ;  /* 0x000000050b007c0c */ /* 0x000fe4000bf26270 */
[----:B------:R-:W-:Y:S01]  /*d5840*/  ISETP.LT.AND P4, PT, R35, UR4, !P4 ;  /* 0x0000000423007c0c */ /* 0x000fe2000e781270 */
[----:B------:R-:W3:Y:S04]  /*d5850*/  LDL.LU R14, [R1+0x1d4c] ;  /* 0x001d4c00010e7983 */ /* 0x000ee80000300800 */
[----:B------:R-:W3:Y:S01]  /*d5860*/  LDL.LU R97, [R1+0x1d3c] ;  /* 0x001d3c0001617983 */ /* 0x000ee20000300800 */
[----:B------:R-:W-:Y:S01]  /*d5870*/  ISETP.LT.AND P3, PT, R252, UR4, !P1 ;  /* 0x00000004fc007c0c */ /* 0x000fe2000cf61270 */
[----:B------:R-:W-:-:S04]  /*d5880*/  IMAD.WIDE R2, R235, 0x4, R114 ;  /* 0x00000004eb027825 */ /* 0x000fc800078e0272 */
[----:B------:R-:W-:-:S04]  /*d5890*/  IMAD.WIDE R6, R235, 0x4, R110 ;  /* 0x00000004eb067825 */ /* 0x000fc800078e026e */
[----:B------:R-:W-:Y:S01]  /*d58a0*/  IMAD.WIDE R8, R235, 0x4, R108 ;  /* 0x00000004eb087825 */ /* 0x000fe200078e026c */
[----:B------:R1:W-:Y:S01]  /*d58b0*/  @P2 STG.E desc[UR40][R4.64], R21 ;  /* 0x0000001504002986 */ /* 0x0003e2000c101928 */
[----:B------:R-:W-:-:S03]  /*d58c0*/  ISETP.LT.AND P2, PT, R55, UR4, !P1 ;  /* 0x0000000437007c0c */ /* 0x000fc6000cf41270 */
[----:B------:R2:W-:Y:S01]  /*d58d0*/  @P5 STG.E desc[UR40][R2.64], R15 ;  /* 0x0000000f02005986 */ /* 0x0005e2000c101928 */
[----:B-1----:R-:W-:-:S03]  /*d58e0*/  IMAD.WIDE R4, R235, 0x4, R112 ;  /* 0x00000004eb047825 */ /* 0x002fc600078e0270 */
[----:B------:R-:W3:Y:S04]  /*d58f0*/  LDL.LU R21, [R1+0x1d1c] ;  /* 0x001d1c0001157983 */ /* 0x000ee80000300800 */
[----:B------:R-:W3:Y:S01]  /*d5900*/  LDL.LU R235, [R1+0x1ccc] ;  /* 0x001ccc0001eb7983 */ /* 0x000ee20000300800 */
[----:B--2---:R-:W-:-:S03]  /*d5910*/  IMAD.WIDE R2, R22, 0x4, R122 ;  /* 0x0000000416027825 */ /* 0x004fc600078e027a */
[----:B------:R1:W-:Y:S04]  /*d5920*/  @P0 STG.E desc[UR40][R4.64], R32 ;  /* 0x0000002004000986 */ /* 0x0003e8000c101928 */
[----:B------:R2:W-:Y:S04]  /*d5930*/  @P6 STG.E desc[UR40][R6.64], R33 ;  /* 0x0000002106006986 */ /* 0x0005e8000c101928 */
[----:B----4-:R4:W-:Y:S01]  /*d5940*/  @P4 STG.E desc[UR40][R8.64], R34 ;  /* 0x0000002208004986 */ /* 0x0109e2000c101928 */
[----:B------:R-:W-:Y:S02]  /*d5950*/  ISETP.LT.AND P6, PT, R234, UR4, !P1 ;  /* 0x00000004ea007c0c */ /* 0x000fe4000cfc1270 */
[----:B------:R-:W-:-:S02]  /*d5960*/  ISETP.LT.AND P5, PT, R233, UR4, !P1 ;  /* 0x00000004e9007c0c */ /* 0x000fc4000cfa1270 */
[----:B------:R-:W-:Y:S01]  /*d5970*/  ISETP.LT.AND P4, PT, R232, UR4, !P1 ;  /* 0x00000004e8007c0c */ /* 0x000fe2000cf81270 */
[----:B-1----:R-:W3:Y:S04]  /*d5980*/  LDL.LU R32, [R1+0x1d0c] ;  /* 0x001d0c0001207983 */ /* 0x002ee80000300800 */
[----:B--2---:R-:W2:Y:S01]  /*d5990*/  LDL.LU R33, [R1+0x1c9c] ;  /* 0x001c9c0001217983 */ /* 0x004ea20000300800 */
[----:B------:R-:W-:-:S03]  /*d59a0*/  IMAD.WIDE R4, R22, 0x4, R120 ;  /* 0x0000000416047825 */ /* 0x000fc600078e0278 */
[----:B----4-:R-:W4:Y:S04]  /*d59b0*/  LDL.LU R34, [R1+0x2c58] ;  /* 0x002c580001227983 */ /* 0x010f280000300800 */
[----:B------:R-:W4:Y:S01]  /*d59c0*/  LDL.LU R15, [R1+0x1cac] ;  /* 0x001cac00010f7983 */ /* 0x000f220000300800 */
[----:B------:R-:W-:-:S03]  /*d59d0*/  ISETP.LT.AND P0, PT, R142, UR4, !P1 ;  /* 0x000000048e007c0c */ /* 0x000fc6000cf01270 */
[----:B------:R-:W4:Y:S04]  /*d59e0*/  LDL.LU R12, [R1+0x425c] ;  /* 0x00425c00010c7983 */ /* 0x000f280000300800 */
[----:B------:R1:W-:Y:S01]  /*d59f0*/  @P3 STG.E desc[UR40][R2.64], R96 ;  /* 0x0000006002003986 */ /* 0x0003e2000c101928 */
[----:B------:R-:W-:-:S03]  /*d5a00*/  ISETP.LT.AND P3, PT, R35, UR4, !P1 ;  /* 0x0000000423007c0c */ /* 0x000fc6000cf61270 */
[----:B------:R3:W-:Y:S01]  /*d5a10*/  @P2 STG.E desc[UR40][R4.64], R18 ;  /* 0x0000001204002986 */ /* 0x0007e2000c101928 */
[----:B------:R-:W-:-:S03]  /*d5a20*/  ISETP.LT.AND P2, PT, R143, UR4, !P1 ;  /* 0x000000048f007c0c */ /* 0x000fc6000cf41270 */
[----:B-1----:R-:W4:Y:S01]  /*d5a30*/  LDL.LU R96, [R1+0x1c7c] ;  /* 0x001c7c0001607983 */ /* 0x002f220000300800 */
[----:B---3--:R-:W-:-:S03]  /*d5a40*/  ISETP.GE.AND P1, PT, R10, UR5, PT ;  /* 0x000000050a007c0c */ /* 0x008fc6000bf26270 */
[----:B------:R-:W3:Y:S01]  /*d5a50*/  LDL.LU R10, [R1+0x1c6c] ;  /* 0x001c6c00010a7983 */ /* 0x000ee20000300800 */
[----:B------:R-:W-:-:S04]  /*d5a60*/  IMAD.WIDE R2, R22, 0x4, R118 ;  /* 0x0000000416027825 */ /* 0x000fc800078e0276 */
[----:B------:R-:W-:-:S04]  /*d5a70*/  IMAD.WIDE R4, R22, 0x4, R116 ;  /* 0x0000000416047825 */ /* 0x000fc800078e0274 */
[----:B------:R-:W-:-:S04]  /*d5a80*/  IMAD.WIDE R6, R22, 0x4, R114 ;  /* 0x0000000416067825 */ /* 0x000fc800078e0272 */
[----:B------:R-:W-:Y:S01]  /*d5a90*/  IMAD.WIDE R8, R22, 0x4, R112 ;  /* 0x0000000416087825 */ /* 0x000fe200078e0270 */
[----:B------:R-:W3:Y:S04]  /*d5aa0*/  LDL.LU R18, [R1+0x1b3c] ;  /* 0x001b3c0001127983 */ /* 0x000ee80000300800 */
[----:B------:R1:W-:Y:S04]  /*d5ab0*/  @P6 STG.E desc[UR40][R2.64], R14 ;  /* 0x0000000e02006986 */ /* 0x0003e8000c101928 */
[----:B------:R1:W-:Y:S01]  /*d5ac0*/  @P5 STG.E desc[UR40][R4.64], R97 ;  /* 0x0000006104005986 */ /* 0x0003e2000c101928 */
[----:B------:R-:W-:Y:S01]  /*d5ad0*/  ISETP.LT.AND P6, PT, R234, UR4, !P1 ;  /* 0x00000004ea007c0c */ /* 0x000fe2000cfc1270 */
[----:B-1----:R-:W-:-:S04]  /*d5ae0*/  IMAD.WIDE R2, R22, 0x4, R110 ;  /* 0x0000000416027825 */ /* 0x002fc800078e026e */
[----:B------:R-:W-:Y:S01]  /*d5af0*/  IMAD.WIDE R4, R22, 0x4, R108 ;  /* 0x0000000416047825 */ /* 0x000fe200078e026c */
[----:B------:R1:W-:Y:S04]  /*d5b00*/  @P4 STG.E desc[UR40][R6.64], R21 ;  /* 0x0000001506004986 */ /* 0x0003e8000c101928 */
[----:B------:R1:W-:Y:S01]  /*d5b10*/  @P0 STG.E desc[UR40][R8.64], R235 ;  /* 0x000000eb08000986 */ /* 0x0003e2000c101928 */
[----:B------:R-:W-:Y:S02]  /*d5b20*/  ISETP.LT.AND P4, PT, R252, UR4, !P1 ;  /* 0x00000004fc007c0c */ /* 0x000fe4000cf81270 */
[----:B------:R-:W-:Y:S01]  /*d5b30*/  ISETP.LT.AND P0, PT, R55, UR4, !P1 ;  /* 0x0000000437007c0c */ /* 0x000fe2000cf01270 */
[----:B-1----:R-:W3:Y:S04]  /*d5b40*/  LDL.LU R21, [R1+0x171c] ;  /* 0x00171c0001157983 */ /* 0x002ee80000300800 */
[----:B------:R-:W3:Y:S04]  /*d5b50*/  LDL.LU R22, [R1+0x15cc] ;  /* 0x0015cc0001167983 */ /* 0x000ee80000300800 */
[----:B------:R-:W3:Y:S04]  /*d5b60*/  LDL.LU R235, [R1+0x2c5c] ;  /* 0x002c5c0001eb7983 */ /* 0x000ee80000300800 */
[----:B------:R-:W3:Y:S04]  /*d5b70*/  LDL.LU R14, [R1+0x14fc] ;  /* 0x0014fc00010e7983 */ /* 0x000ee80000300800 */
[----:B------:R1:W-:Y:S04]  /*d5b80*/  @P2 STG.E desc[UR40][R2.64], R32 ;  /* 0x0000002002002986 */ /* 0x0003e8000c101928 */
[----:B--2---:R2:W-:Y:S01]  /*d5b90*/  @P3 STG.E desc[UR40][R4.64], R33 ;  /* 0x0000002104003986 */ /* 0x0045e2000c101928 */
[----:B----4-:R-:W-:-:S03]  /*d5ba0*/  IMAD.WIDE R6, R34, 0x4, R118 ;  /* 0x0000000422067825 */ /* 0x010fc600078e0276 */
[----:B------:R-:W4:Y:S04]  /*d5bb0*/  LDL.LU R11, [R1+0x4260] ;  /* 0x00426000010b7983 */ /* 0x000f280000300800 */
[----:B------:R-:W4:Y:S01]  /*d5bc0*/  LDL.LU R97, [R1+0x124c] ;  /* 0x00124c0001617983 */ /* 0x000f220000300800 */
[----:B-1----:R-:W-:-:S04]  /*d5bd0*/  IMAD.WIDE R2, R34, 0x4, R122 ;  /* 0x0000000422027825 */ /* 0x002fc800078e027a */
[----:B--2---:R-:W-:Y:S01]  /*d5be0*/  IMAD.WIDE R4, R34, 0x4, R120 ;  /* 0x0000000422047825 */ /* 0x004fe200078e0278 */
[----:B------:R-:W2:Y:S04]  /*d5bf0*/  LDL.LU R32, [R1+0x1db0] ;  /* 0x001db00001207983 */ /* 0x000ea80000300800 */
[----:B------:R-:W-:Y:S04]  /*d5c00*/  @P4 STG.E desc[UR40][R2.64], R15 ;  /* 0x0000000f02004986 */ /* 0x000fe8000c101928 */
[----:B------:R-:W2:Y:S04]  /*d5c10*/  LDL.LU R33, [R1+0x1d80] ;  /* 0x001d800001217983 */ /* 0x000ea80000300800 */
[----:B------:R-:W-:Y:S04]  /*d5c20*/  @P0 STG.E desc[UR40][R4.64], R96 ;  /* 0x0000006004000986 */ /* 0x000fe8000c101928 */
[----:B---3--:R1:W-:Y:S04]  /*d5c30*/  @P6 STG.E desc[UR40][R6.64], R10 ;  /* 0x0000000a06006986 */ /* 0x0083e8000c101928 */
[----:B-1----:R-:W3:Y:S01]  /*d5c40*/  LDL.LU R10, [R1+0x1da0] ;  /* 0x001da000010a7983 */ /* 0x002ee20000300800 */
[----:B------:R-:W-:-:S02]  /*d5c50*/  ISETP.LT.AND P5, PT, R233, UR4, !P1 ;  /* 0x00000004e9007c0c */ /* 0x000fc4000cfa1270 */
[----:B------:R-:W-:Y:S02]  /*d5c60*/  ISETP.LT.AND P2, PT, R232, UR4, !P1 ;  /* 0x00000004e8007c0c */ /* 0x000fe4000cf41270 */
[----:B------:R-:W-:Y:S01]  /*d5c70*/  ISETP.LT.AND P3, PT, R142, UR4, !P1 ;  /* 0x000000048e007c0c */ /* 0x000fe2000cf61270 */
[----:B------:R-:W-:Y:S01]  /*d5c80*/  IMAD.WIDE R8, R34, 0x4, R116 ;  /* 0x0000000422087825 */ /* 0x000fe200078e0274 */
[----:B------:R-:W-:-:S03]  /*d5c90*/  ISETP.GE.AND P4, PT, R12, UR5, PT ;  /* 0x000000050c007c0c */ /* 0x000fc6000bf86270 */
[----:B------:R-:W-:Y:S01]  /*d5ca0*/  IMAD.WIDE R2, R34, 0x4, R114 ;  /* 0x0000000422027825 */ /* 0x000fe200078e0272 */
[----:B------:R-:W-:-:S03]  /*d5cb0*/  ISETP.LT.AND P0, PT, R143, UR4, !P1 ;  /* 0x000000048f007c0c */ /* 0x000fc6000cf01270 */
[----:B------:R-:W-:Y:S01]  /*d5cc0*/  IMAD.WIDE R4, R34, 0x4, R112 ;  /* 0x0000000422047825 */ /* 0x000fe200078e0270 */
[----:B------:R-:W-:Y:S02]  /*d5cd0*/  ISETP.LT.AND P1, PT, R35, UR4, !P1 ;  /* 0x0000000423007c0c */ /* 0x000fe4000cf21270 */
[----:B------:R-:W-:Y:S01]  /*d5ce0*/  ISETP.LT.AND P6, PT, R252, UR4, !P4 ;  /* 0x00000004fc007c0c */ /* 0x000fe2000e7c1270 */
[----:B------:R1:W-:Y:S01]  /*d5cf0*/  @P5 STG.E desc[UR40][R8.64], R18 ;  /* 0x0000001208005986 */ /* 0x0003e2000c101928 */
[----:B------:R-:W-:-:S03]  /*d5d00*/  ISETP.LT.AND P5, PT, R55, UR4, !P4 ;  /* 0x0000000437007c0c */ /* 0x000fc6000e7a1270 */
[----:B-1----:R-:W3:Y:S04]  /*d5d10*/  LDL.LU R18, [R1+0x1d70] ;  /* 0x001d700001127983 */ /* 0x002ee80000300800 */
[----:B------:R1:W-:Y:S04]  /*d5d20*/  @P2 STG.E desc[UR40][R2.64], R21 ;  /* 0x0000001502002986 */ /* 0x0003e8000c101928 */
[----:B------:R1:W-:Y:S01]  /*d5d30*/  @P3 STG.E desc[UR40][R4.64], R22 ;  /* 0x0000001604003986 */ /* 0x0003e2000c101928 */
[----:B------:R-:W-:-:S03]  /*d5d40*/  ISETP.LT.AND P3, PT, R234, UR4, !P4 ;  /* 0x00000004ea007c0c */ /* 0x000fc6000e761270 */
[----:B------:R-:W3:Y:S04]  /*d5d50*/  LDL.LU R15, [R1+0x1dd0] ;  /* 0x001dd000010f7983 */ /* 0x000ee80000300800 */
[----:B------:R-:W3:Y:S01]  /*d5d60*/  LDL.LU R96, [R1+0x1dc0] ;  /* 0x001dc00001607983 */ /* 0x000ee20000300800 */
[----:B------:R-:W-:-:S04]  /*d5d70*/  IMAD.WIDE R6, R235, 0x4, R122 ;  /* 0x00000004eb067825 */ /* 0x000fc800078e027a */
[----:B------:R-:W-:-:S04]  /*d5d80*/  IMAD.WIDE R8, R235, 0x4, R120 ;  /* 0x00000004eb087825 */ /* 0x000fc800078e0278 */
[----:B-1----:R-:W-:-:S04]  /*d5d90*/  IMAD.WIDE R2, R34, 0x4, R110 ;  /* 0x0000000422027825 */ /* 0x002fc800078e026e */
[----:B------:R-:W-:Y:S01]  /*d5da0*/  IMAD.WIDE R4, R34, 0x4, R108 ;  /* 0x0000000422047825 */ /* 0x000fe200078e026c */
[----:B------:R-:W3:Y:S04]  /*d5db0*/  LDL.LU R21, [R1+0x1d90] ;  /* 0x001d900001157983 */ /* 0x000ee80000300800 */
[----:B------:R-:W3:Y:S04]  /*d5dc0*/  LDL.LU R34, [R1+0x1d60] ;  /* 0x001d600001227983 */ /* 0x000ee80000300800 */
[----:B------:R-:W3:Y:S04]  /*d5dd0*/  LDL.LU R22, [R1+0x2c60] ;  /* 0x002c600001167983 */ /* 0x000ee80000300800 */
[----:B------:R1:W-:Y:S04]  /*d5de0*/  @P0 STG.E desc[UR40][R2.64], R14 ;  /* 0x0000000e02000986 */ /* 0x0003e8000c101928 */
[----:B----4-:R-:W-:Y:S04]  /*d5df0*/  @P1 STG.E desc[UR40][R4.64], R97 ;  /* 0x0000006104001986 */ /* 0x010fe8000c101928 */
[----:B--2---:R2:W-:Y:S04]  /*d5e00*/  @P6 STG.E desc[UR40][R6.64], R32 ;  /* 0x0000002006006986 */ /* 0x0045e8000c101928 */
[----:B------:R4:W-:Y:S01]  /*d5e10*/  @P5 STG.E desc[UR40][R8.64], R33 ;  /* 0x0000002108005986 */ /* 0x0009e2000c101928 */
[----:B-1----:R-:W-:-:S03]  /*d5e20*/  IMAD.WIDE R2, R235, 0x4, R118 ;  /* 0x00000004eb027825 */ /* 0x002fc600078e0276 */
[----:B--2---:R-:W2:Y:S04]  /*d5e30*/  LDL.LU R32, [R1+0x1d50] ;  /* 0x001d500001207983 */ /* 0x004ea80000300800 */
[----:B----4-:R-:W4:Y:S04]  /*d5e40*/  LDL.LU R33, [R1+0x1ac0] ;  /* 0x001ac00001217983 */ /* 0x010f280000300800 */
[----:B---3--:R1:W-:Y:S04]  /*d5e50*/  @P3 STG.E desc[UR40][R2.64], R10 ;  /* 0x0000000a02003986 */ /* 0x0083e8000c101928 */
[----:B-1----:R-:W3:Y:S01]  /*d5e60*/  LDL.LU R10, [R1+0x4264] ;  /* 0x00426400010a7983 */ /* 0x002ee20000300800 */
[----:B------:R-:W-:-:S02]  /*d5e70*/  ISETP.LT.AND P2, PT, R233, UR4, !P4 ;  /* 0x00000004e9007c0c */ /* 0x000fc4000e741270 */
[----:B------:R-:W-:Y:S01]  /*d5e80*/  ISETP.LT.AND P5, PT, R232, UR4, !P4 ;  /* 0x00000004e8007c0c */ /* 0x000fe2000e7a1270 */
[----:B------:R-:W-:Y:S01]  /*d5e90*/  IMAD.WIDE R4, R235, 0x4, R116 ;  /* 0x00000004eb047825 */ /* 0x000fe200078e0274 */
[----:B------:R-:W-:Y:S02]  /*d5ea0*/  ISETP.LT.AND P1, PT, R142, UR4, !P4 ;  /* 0x000000048e007c0c */ /* 0x000fe4000e721270 */
[----:B------:R-:W-:Y:S02]  /*d5eb0*/  ISETP.GE.AND P0, PT, R11, UR5, PT ;  /* 0x000000050b007c0c */ /* 0x000fe4000bf06270 */
[----:B------:R-:W-:Y:S02]  /*d5ec0*/  ISETP.LT.AND P6, PT, R143, UR4, !P4 ;  /* 0x000000048f007c0c */ /* 0x000fe4000e7c1270 */
[----:B------:R-:W-:Y:S01]  /*d5ed0*/  ISETP.LT.AND P4, PT, R35, UR4, !P4 ;  /* 0x0000000423007c0c */ /* 0x000fe2000e781270 */
[----:B------:R-:W3:Y:S01]  /*d5ee0*/  LDL.LU R14, [R1+0x1cf0] ;  /* 0x001cf000010e7983 */ /* 0x000ee20000300800 */
[----:B------:R-:W-:-:S03]  /*d5ef0*/  ISETP.LT.AND P3, PT, R252, UR4, !P0 ;  /* 0x00000004fc007c0c */ /* 0x000fc6000c761270 */
[----:B------:R-:W3:Y:S01]  /*d5f00*/  LDL.LU R97, [R1+0x1860] ;  /* 0x0018600001617983 */ /* 0x000ee20000300800 */
[----:B------:R-:W-:-:S04]  /*d5f10*/  IMAD.WIDE R2, R235, 0x4, R114 ;  /* 0x00000004eb027825 */ /* 0x000fc800078e0272 */
[----:B------:R-:W-:Y:S01]  /*d5f20*/  IMAD.WIDE R6, R235, 0x4, R110 ;  /* 0x00000004eb067825 */ /* 0x000fe200078e026e */
[----:B------:R1:W-:Y:S01]  /*d5f30*/  @P2 STG.E desc[UR40][R4.64], R18 ;  /* 0x0000001204002986 */ /* 0x0003e2000c101928 */
[----:B------:R-:W-:Y:S02]  /*d5f40*/  ISETP.LT.AND P2, PT, R55, UR4, !P0 ;  /* 0x0000000437007c0c */ /* 0x000fe4000c741270 */
[C---:B------:R-:W-:Y:S01]  /*d5f50*/  IMAD.WIDE R8, R235.reuse, 0x4, R108 ;  /* 0x00000004eb087825 */ /* 0x040fe200078e026c */
[----:B------:R1:W-:Y:S03]  /*d5f60*/  @P5 STG.E desc[UR40][R2.64], R15 ;  /* 0x0000000f02005986 */ /* 0x0003e6000c101928 */
[----:B-1----:R-:W-:Y:S01]  /*d5f70*/  IMAD.WIDE R4, R235, 0x4, R112 ;  /* 0x00000004eb047825 */ /* 0x002fe200078e0270 */
[----:B------:R-:W3:Y:S04]  /*d5f80*/  LDL.LU R18, [R1+0x1700] ;  /* 0x0017000001127983 */ /* 0x000ee80000300800 */
[----:B------:R-:W3:Y:S01]  /*d5f90*/  LDL.LU R235, [R1+0x15b0] ;  /* 0x0015b00001eb7983 */ /* 0x000ee20000300800 */
[----:B------:R-:W-:-:S03]  /*d5fa0*/  IMAD.WIDE R2, R22, 0x4, R122 ;  /* 0x0000000416027825 */ /* 0x000fc600078e027a */
[----:B------:R1:W-:Y:S04]  /*d5fb0*/  @P1 STG.E desc[UR40][R4.64], R96 ;  /* 0x0000006004001986 */ /* 0x0003e8000c101928 */
[----:B------:R1:W-:Y:S04]  /*d5fc0*/  @P6 STG.E desc[UR40][R6.64], R21 ;  /* 0x0000001506006986 */ /* 0x0003e8000c101928 */
[----:B------:R2:W-:Y:S01]  /*d5fd0*/  @P4 STG.E desc[UR40][R8.64], R34 ;  /* 0x0000002208004986 */ /* 0x0005e2000c101928 */
[----:B------:R-:W-:Y:S02]  /*d5fe0*/  ISETP.LT.AND P6, PT, R234, UR4, !P0 ;  /* 0x00000004ea007c0c */ /* 0x000fe4000c7c1270 */
[----:B------:R-:W-:-:S02]  /*d5ff0*/  ISETP.LT.AND P5, PT, R233, UR4, !P0 ;  /* 0x00000004e9007c0c */ /* 0x000fc4000c7a1270 */
[----:B------:R-:W-:Y:S02]  /*d6000*/  ISETP.LT.AND P4, PT, R232, UR4, !P0 ;  /* 0x00000004e8007c0c */ /* 0x000fe4000c781270 */
[----:B------:R-:W-:Y:S01]  /*d6010*/  ISETP.LT.AND P1, PT, R142, UR4, !P0 ;  /* 0x000000048e007c0c */ /* 0x000fe2000c721270 */
[----:B-1----:R-:W3:Y:S01]  /*d6020*/  LDL.LU R96, [R1+0x14e0] ;  /* 0x0014e00001607983 */ /* 0x002ee20000300800 */
[----:B------:R-:W-:-:S03]  /*d6030*/  IMAD.WIDE R4, R22, 0x4, R120 ;  /* 0x0000000416047825 */ /* 0x000fc600078e0278 */
[----:B------:R-:W3:Y:S04]  /*d6040*/  LDL.LU R21, [R1+0x1210] ;  /* 0x0012100001157983 */ /* 0x000ee80000300800 */
[----:B--2---:R-:W2:Y:S04]  /*d6050*/  LDL.LU R34, [R1+0x2c64] ;  /* 0x002c640001227983 */ /* 0x004ea80000300800 */
[----:B------:R1:W-:Y:S04]  /*d6060*/  @P3 STG.E desc[UR40][R2.64], R32 ;  /* 0x0000002002003986 */ /* 0x0003e8000c101928 */
[----:B----4-:R4:W-:Y:S01]  /*d6070*/  @P2 STG.E desc[UR40][R4.64], R33 ;  /* 0x0000002104002986 */ /* 0x0109e2000c101928 */
[----:B------:R-:W-:-:S02]  /*d6080*/  ISETP.LT.AND P2, PT, R143, UR4, !P0 ;  /* 0x000000048f007c0c */ /* 0x000fc4000c741270 */
[----:B------:R-:W-:Y:S01]  /*d6090*/  ISETP.LT.AND P3, PT, R35, UR4, !P0 ;  /* 0x0000000423007c0c */ /* 0x000fe2000c761270 */
[----:B------:R-:W2:Y:S04]  /*d60a0*/  LDL.LU R15, [R1+0x1db4] ;  /* 0x001db400010f7983 */ /* 0x000ea80000300800 */
[----:B------:R-:W2:Y:S01]  /*d60b0*/  LDL.LU R12, [R1+0x4268] ;  /* 0x00426800010c7983 */ /* 0x000ea20000300800 */
[----:B---3--:R-:W-:-:S03]  /*d60c0*/  ISETP.GE.AND P0, PT, R10, UR5, PT ;  /* 0x000000050a007c0c */ /* 0x008fc6000bf06270 */
[----:B------:R-:W3:Y:S01]  /*d60d0*/  LDL.LU R10, [R1+0x1d84] ;  /* 0x001d8400010a7983 */ /* 0x000ee20000300800 */
[----:B-1----:R-:W-:-:S04]  /*d60e0*/  IMAD.WIDE R2, R22, 0x4, R118 ;  /* 0x0000000416027825 */ /* 0x002fc800078e0276 */
[----:B----4-:R-:W-:-:S04]  /*d60f0*/  IMAD.WIDE R4, R22, 0x4, R116 ;  /* 0x0000000416047825 */ /* 0x010fc800078e0274 */
[----:B------:R-:W-:-:S04]  /*d6100*/  IMAD.WIDE R6, R22, 0x4, R114 ;  /* 0x0000000416067825 */ /* 0x000fc800078e0272 */
[C---:B------:R-:W-:Y:S01]  /*d6110*/  IMAD.WIDE R8, R22.reuse, 0x4, R112 ;  /* 0x0000000416087825 */ /* 0x040fe200078e0270 */
[----:B------:R-:W4:Y:S04]  /*d6120*/  LDL.LU R32, [R1+0x1da4] ;  /* 0x001da40001207983 */ /* 0x000f280000300800 */
[----:B------:R1:W-:Y:S04]  /*d6130*/  @P6 STG.E desc[UR40][R2.64], R14 ;  /* 0x0000000e02006986 */ /* 0x0003e8000c101928 */
[----:B------:R1:W-:Y:S04]  /*d6140*/  @P5 STG.E desc[UR40][R4.64], R97 ;  /* 0x0000006104005986 */ /* 0x0003e8000c101928 */
[----:B------:R-:W4:Y:S01]  /*d6150*/  LDL.LU R33, [R1+0x1d74] ;  /* 0x001d740001217983 */ /* 0x000f220000300800 */
[----:B-1----:R-:W-:-:S04]  /*d6160*/  IMAD.WIDE R2, R22, 0x4, R110 ;  /* 0x0000000416027825 */ /* 0x002fc800078e026e */
[----:B------:R-:W-:Y:S01]  /*d6170*/  IMAD.WIDE R4, R22, 0x4, R108 ;  /* 0x0000000416047825 */ /* 0x000fe200078e026c */
[----:B------:R1:W-:Y:S04]  /*d6180*/  @P4 STG.E desc[UR40][R6.64], R18 ;  /* 0x0000001206004986 */ /* 0x0003e8000c101928 */
[----:B------:R1:W-:Y:S01]  /*d6190*/  @P1 STG.E desc[UR40][R8.64], R235 ;  /* 0x000000eb08001986 */ /* 0x0003e2000c101928 */
[----:B------:R-:W-:Y:S02]  /*d61a0*/  ISETP.LT.AND P4, PT, R252, UR4, !P0 ;  /* 0x00000004fc007c0c */ /* 0x000fe4000c781270 */
[----:B------:R-:W-:Y:S01]  /*d61b0*/  ISETP.LT.AND P1, PT, R55, UR4, !P0 ;  /* 0x0000000437007c0c */ /* 0x000fe2000c721270 */
[----:B-1----:R-:W4:Y:S04]  /*d61c0*/  LDL.LU R18, [R1+0x1dd4] ;  /* 0x001dd40001127983 */ /* 0x002f280000300800 */
[----:B------:R-:W4:Y:S04]  /*d61d0*/  LDL.LU R22, [R1+0x1dc4] ;  /* 0x001dc40001167983 */ /* 0x000f280000300800 */
[----:B------:R-:W4:Y:S04]  /*d61e0*/  LDL.LU R235, [R1+0x2c68] ;  /* 0x002c680001eb7983 */ /* 0x000f280000300800 */
[----:B------:R-:W4:Y:S04]  /*d61f0*/  LDL.LU R14, [R1+0x1d94] ;  /* 0x001d9400010e7983 */ /* 0x000f280000300800 */
[----:B------:R2:W-:Y:S04]  /*d6200*/  @P2 STG.E desc[UR40][R2.64], R96 ;  /* 0x0000006002002986 */ /* 0x0005e8000c101928 */
[----:B------:R1:W-:Y:S04]  /*d6210*/  @P3 STG.E desc[UR40][R4.64], R21 ;  /* 0x0000001504003986 */ /* 0x0003e8000c101928 */
[----:B------:R-:W4:Y:S04]  /*d6220*/  LDL.LU R11, [R1+0x426c] ;  /* 0x00426c00010b7983 */ /* 0x000f280000300800 */
[----:B------:R-:W4:Y:S01]  /*d6230*/  LDL.LU R97, [R1+0x1d64] ;  /* 0x001d640001617983 */ /* 0x000f220000300800 */
[----:B--2---:R-:W-:-:S04]  /*d6240*/  IMAD.WIDE R2, R34, 0x4, R122 ;  /* 0x0000000422027825 */ /* 0x004fc800078e027a */
[----:B-1----:R-:W-:Y:S01]  /*d6250*/  IMAD.WIDE R4, R34, 0x4, R120 ;  /* 0x0000000422047825 */ /* 0x002fe200078e0278 */
        /* <DEDUP_REMOVED lines=9> */
[----:B------:R-:W-:-:S04]  /*d62f0*/  IMAD.WIDE R6, R34, 0x4, R118 ;  /* 0x0000000422067825 */ /* 0x000fc800078e0276 */
[----:B------:R-:W-:Y:S01]  /*d6300*/  IMAD.WIDE R8, R34, 0x4, R116 ;  /* 0x0000000422087825 */ /* 0x000fe200078e0274 */
[----:B------:R-:W-:-:S03]  /*d6310*/  ISETP.GE.AND P4, PT, R12, UR5, PT ;  /* 0x000000050c007c0c */ /* 0x000fc6000bf86270 */
[----:B------:R-:W-:Y:S01]  /*d6320*/  IMAD.WIDE R2, R34, 0x4, R114 ;  /* 0x0000000422027825 */ /* 0x000fe200078e0272 */
[----:B------:R-:W-:-:S03]  /*d6330*/  ISETP.LT.AND P1, PT, R143, UR4, !P0 ;  /* 0x000000048f007c0c */ /* 0x000fc6000c721270 */
[----:B------:R-:W-:Y:S01]  /*d6340*/  IMAD.WIDE R4, R34, 0x4, R112 ;  /* 0x0000000422047825 */ /* 0x000fe200078e0270 */
[----:B------:R-:W-:Y:S01]  /*d6350*/  ISETP.LT.AND P0, PT, R35, UR4, !P0 ;  /* 0x0000000423007c0c */ /* 0x000fe2000c701270 */
[----:B----4-:R-:W-:Y:S04]  /*d6360*/  @P6 STG.E desc[UR40][R6.64], R32 ;  /* 0x0000002006006986 */ /* 0x010fe8000c101928 */
[----:B------:R1:W-:Y:S01]  /*d6370*/  @P5 STG.E desc[UR40][R8.64], R33 ;  /* 0x0000002108005986 */ /* 0x0003e2000c101928 */
[----:B------:R-:W-:Y:S02]  /*d6380*/  ISETP.LT.AND P6, PT, R252, UR4, !P4 ;  /* 0x00000004fc007c0c */ /* 0x000fe4000e7c1270 */
[----:B------:R-:W-:Y:S01]  /*d6390*/  ISETP.LT.AND P5, PT, R55, UR4, !P4 ;  /* 0x0000000437007c0c */ /* 0x000fe2000e7a1270 */
[----:B------:R4:W-:Y:S04]  /*d63a0*/  @P2 STG.E desc[UR40][R2.64], R18 ;  /* 0x0000001202002986 */ /* 0x0009e8000c101928 */
[----:B-1----:R-:W3:Y:S04]  /*d63b0*/  LDL.LU R33, [R1+0x1864] ;  /* 0x0018640001217983 */ /* 0x002ee80000300800 */
[----:B------:R1:W-:Y:S01]  /*d63c0*/  @P3 STG.E desc[UR40][R4.64], R22 ;  /* 0x0000001604003986 */ /* 0x0003e2000c101928 */
[----:B------:R-:W-:-:S03]  /*d63d0*/  ISETP.LT.AND P3, PT, R234, UR4, !P4 ;  /* 0x00000004ea007c0c */ /* 0x000fc6000e761270 */
[----:B------:R-:W3:Y:S04]  /*d63e0*/  LDL.LU R15, [R1+0x1704] ;  /* 0x00170400010f7983 */ /* 0x000ee80000300800 */
[----:B------:R-:W3:Y:S01]  /*d63f0*/  LDL.LU R32, [R1+0x15b4] ;  /* 0x0015b40001207983 */ /* 0x000ee20000300800 */
[----:B------:R-:W-:-:S04]  /*d6400*/  IMAD.WIDE R6, R235, 0x4, R122 ;  /* 0x00000004eb067825 */ /* 0x000fc800078e027a */
[----:B------:R-:W-:-:S04]  /*d6410*/  IMAD.WIDE R8, R235, 0x4, R120 ;  /* 0x00000004eb087825 */ /* 0x000fc800078e0278 */
[----:B----4-:R-:W-:-:S04]  /*d6420*/  IMAD.WIDE R2, R34, 0x4, R110 ;  /* 0x0000000422027825 */ /* 0x010fc800078e026e */
[----:B-1----:R-:W-:Y:S01]  /*d6430*/  IMAD.WIDE R4, R34, 0x4, R108 ;  /* 0x0000000422047825 */ /* 0x002fe200078e026c */
[----:B------:R-:W4:Y:S04]  /*d6440*/  LDL.LU R18, [R1+0x14e4] ;  /* 0x0014e40001127983 */ /* 0x000f280000300800 */
[----:B------:R-:W4:Y:S04]  /*d6450*/  LDL.LU R34, [R1+0x1214] ;  /* 0x0012140001227983 */ /* 0x000f280000300800 */
[----:B------:R-:W4:Y:S04]  /*d6460*/  LDL.LU R22, [R1+0x2c6c] ;  /* 0x002c6c0001167983 */ /* 0x000f280000300800 */
[----:B------:R1:W-:Y:S04]  /*d6470*/  @P1 STG.E desc[UR40][R2.64], R14 ;  /* 0x0000000e02001986 */ /* 0x0003e8000c101928 */
[----:B------:R-:W-:Y:S04]  /*d6480*/  @P0 STG.E desc[UR40][R4.64], R97 ;  /* 0x0000006104000986 */ /* 0x000fe8000c101928 */
[----:B--2---:R2:W-:Y:S04]  /*d6490*/  @P6 STG.E desc[UR40][R6.64], R96 ;  /* 0x0000006006006986 */ /* 0x0045e8000c101928 */
[----:B------:R2:W-:Y:S01]  /*d64a0*/  @P5 STG.E desc[UR40][R8.64], R21 ;  /* 0x0000001508005986 */ /* 0x0005e2000c101928 */
[----:B-1----:R-:W-:-:S03]  /*d64b0*/  IMAD.WIDE R2, R235, 0x4, R118 ;  /* 0x00000004eb027825 */ /* 0x002fc600078e0276 */
[----:B--2---:R-:W2:Y:S04]  /*d64c0*/  LDL.LU R96, [R1+0x1db8] ;  /* 0x001db80001607983 */ /* 0x004ea80000300800 */
[----:B------:R-:W2:Y:S04]  /*d64d0*/  LDL.LU R21, [R1+0x1d88] ;  /* 0x001d880001157983 */ /* 0x000ea80000300800 */
        /* <DEDUP_REMOVED lines=21> */
[----:B----4-:R-:W-:-:S03]  /*d6630*/  IMAD.WIDE R2, R22, 0x4, R122 ;  /* 0x0000000416027825 */ /* 0x010fc600078e027a */
[----:B------:R1:W-:Y:S04]  /*d6640*/  @P0 STG.E desc[UR40][R4.64], R32 ;  /* 0x0000002004000986 */ /* 0x0003e8000c101928 */
[----:B------:R4:W-:Y:S04]  /*d6650*/  @P6 STG.E desc[UR40][R6.64], R18 ;  /* 0x0000001206006986 */ /* 0x0009e8000c101928 */
[----:B------:R4:W-:Y:S01]  /*d6660*/  @P4 STG.E desc[UR40][R8.64], R34 ;  /* 0x0000002208004986 */ /* 0x0009e2000c101928 */
[----:B------:R-:W-:Y:S02]  /*d6670*/  ISETP.LT.AND P6, PT, R234, UR4, !P1 ;  /* 0x00000004ea007c0c */ /* 0x000fe4000cfc1270 */
[----:B------:R-:W-:-:S02]  /*d6680*/  ISETP.LT.AND P5, PT, R233, UR4, !P1 ;  /* 0x00000004e9007c0c */ /* 0x000fc4000cfa1270 */
[----:B------:R-:W-:Y:S01]  /*d6690*/  ISETP.LT.AND P4, PT, R232, UR4, !P1 ;  /* 0x00000004e8007c0c */ /* 0x000fe2000cf81270 */
[----:B-1----:R-:W3:Y:S04]  /*d66a0*/  LDL.LU R32, [R1+0x1d98] ;  /* 0x001d980001207983 */ /* 0x002ee80000300800 */
[----:B----4-:R-:W4:Y:S01]  /*d66b0*/  LDL.LU R18, [R1+0x1d68] ;  /* 0x001d680001127983 */ /* 0x010f220000300800 */
[----:B------:R-:W-:-:S03]  /*d66c0*/  IMAD.WIDE R4, R22, 0x4, R120 ;  /* 0x0000000416047825 */ /* 0x000fc600078e0278 */
[----:B------:R-:W4:Y:S04]  /*d66d0*/  LDL.LU R34, [R1+0x2c70] ;  /* 0x002c700001227983 */ /* 0x000f280000300800 */
[----:B--2---:R1:W-:Y:S04]  /*d66e0*/  @P3 STG.E desc[UR40][R2.64], R96 ;  /* 0x0000006002003986 */ /* 0x0043e8000c101928 */
[----:B------:R2:W-:Y:S04]  /*d66f0*/  @P2 STG.E desc[UR40][R4.64], R21 ;  /* 0x0000001504002986 */ /* 0x0005e8000c101928 */
[----:B------:R-:W4:Y:S01]  /*d6700*/  LDL.LU R15, [R1+0x1d58] ;  /* 0x001d5800010f7983 */ /* 0x000f220000300800 */
[----:B------:R-:W-:-:S02]  /*d6710*/  ISETP.LT.AND P0, PT, R142, UR4, !P1 ;  /* 0x000000048e007c0c */ /* 0x000fc4000cf01270 */
[----:B------:R-:W-:Y:S02]  /*d6720*/  ISETP.LT.AND P2, PT, R143, UR4, !P1 ;  /* 0x000000048f007c0c */ /* 0x000fe4000cf41270 */
[----:B------:R-:W-:Y:S01]  /*d6730*/  ISETP.LT.AND P3, PT, R35, UR4, !P1 ;  /* 0x0000000423007c0c */ /* 0x000fe2000cf61270 */
[----:B------:R-:W4:Y:S04]  /*d6740*/  LDL.LU R12, [R1+0x4274] ;  /* 0x00427400010c7983 */ /* 0x000f280000300800 */
[----:B-1----:R-:W4:Y:S01]  /*d6750*/  LDL.LU R96, [R1+0x1ac8] ;  /* 0x001ac80001607983 */ /* 0x002f220000300800 */
[----:B---3--:R-:W-:-:S03]  /*d6760*/  ISETP.GE.AND P1, PT, R10, UR5, PT ;  /* 0x000000050a007c0c */ /* 0x008fc6000bf26270 */
[----:B------:R-:W3:Y:S01]  /*d6770*/  LDL.LU R10, [R1+0x1cf8] ;  /* 0x001cf800010a7983 */ /* 0x000ee20000300800 */
[----:B------:R-:W-:-:S04]  /*d6780*/  IMAD.WIDE R2, R22, 0x4, R118 ;  /* 0x0000000416027825 */ /* 0x000fc800078e0276 */
[----:B--2---:R-:W-:-:S04]  /*d6790*/  IMAD.WIDE R4, R22, 0x4, R116 ;  /* 0x0000000416047825 */ /* 0x004fc800078e0274 */
[----:B------:R-:W-:-:S04]  /*d67a0*/  IMAD.WIDE R6, R22, 0x4, R114 ;  /* 0x0000000416067825 */ /* 0x000fc800078e0272 */
[----:B------:R-:W-:Y:S01]  /*d67b0*/  IMAD.WIDE R8, R22, 0x4, R112 ;  /* 0x0000000416087825 */ /* 0x000fe200078e0270 */
[----:B------:R-:W2:Y:S04]  /*d67c0*/  LDL.LU R21, [R1+0x1868] ;  /* 0x0018680001157983 */ /* 0x000ea80000300800 */
        /* <DEDUP_REMOVED lines=9> */
[----:B-1----:R-:W2:Y:S04]  /*d6860*/  LDL.LU R33, [R1+0x1708] ;  /* 0x0017080001217983 */ /* 0x002ea80000300800 */
[----:B------:R-:W2:Y:S04]  /*d6870*/  LDL.LU R22, [R1+0x15b8] ;  /* 0x0015b80001167983 */ /* 0x000ea80000300800 */
[----:B------:R-:W2:Y:S04]  /*d6880*/  LDL.LU R235, [R1+0x2c74] ;  /* 0x002c740001eb7983 */ /* 0x000ea80000300800 */
[----:B------:R-:W2:Y:S04]  /*d6890*/  LDL.LU R14, [R1+0x14e8] ;  /* 0x0014e800010e7983 */ /* 0x000ea80000300800 */
[----:B------:R1:W-:Y:S04]  /*d68a0*/  @P2 STG.E desc[UR40][R2.64], R32 ;  /* 0x0000002002002986 */ /* 0x0003e8000c101928 */
[----:B----4-:R4:W-:Y:S01]  /*d68b0*/  @P3 STG.E desc[UR40][R4.64], R18 ;  /* 0x0000001204003986 */ /* 0x0109e2000c101928 */
[----:B------:R-:W-:-:S03]  /*d68c0*/  IMAD.WIDE R6, R34, 0x4, R118 ;  /* 0x0000000422067825 */ /* 0x000fc600078e0276 */
[----:B------:R-:W2:Y:S04]  /*d68d0*/  LDL.LU R11, [R1+0x4278] ;  /* 0x00427800010b7983 */ /* 0x000ea80000300800 */
[----:B------:R-:W2:Y:S01]  /*d68e0*/  LDL.LU R97, [R1+0x1218] ;  /* 0x0012180001617983 */ /* 0x000ea20000300800 */
[----:B-1----:R-:W-:-:S04]  /*d68f0*/  IMAD.WIDE R2, R34, 0x4, R122 ;  /* 0x0000000422027825 */ /* 0x002fc800078e027a */
[----:B----4-:R-:W-:Y:S01]  /*d6900*/  IMAD.WIDE R4, R34, 0x4, R120 ;  /* 0x0000000422047825 */ /* 0x010fe200078e0278 */
[----:B------:R-:W4:Y:S04]  /*d6910*/  LDL.LU R32, [R1+0x1dbc] ;  /* 0x001dbc0001207983 */ /* 0x000f280000300800 */
[----:B------:R-:W-:Y:S04]  /*d6920*/  @P4 STG.E desc[UR40][R2.64], R15 ;  /* 0x0000000f02004986 */ /* 0x000fe8000c101928 */
[----:B------:R-:W4:Y:S04]  /*d6930*/  LDL.LU R18, [R1+0x1d8c] ;  /* 0x001d8c0001127983 */ /* 0x000f280000300800 */
        /* <DEDUP_REMOVED lines=13> */
[----:B--2---:R1:W-:Y:S01]  /*d6a10*/  @P5 STG.E desc[UR40][R8.64], R21 ;  /* 0x0000001508005986 */ /* 0x0043e2000c101928 */
[----:B------:R-:W-:-:S03]  /*d6a20*/  ISETP.LT.AND P5, PT, R55, UR4, !P4 ;  /* 0x0000000437007c0c */ /* 0x000fc6000e7a1270 */
        /* <DEDUP_REMOVED lines=8> */
[----:B--2---:R-:W-:-:S04]  /*d6ab0*/  IMAD.WIDE R2, R34, 0x4, R110 ;  /* 0x0000000422027825 */ /* 0x004fc800078e026e */
[----:B-1----:R-:W-:Y:S01]  /*d6ac0*/  IMAD.WIDE R4, R34, 0x4, R108 ;  /* 0x0000000422047825 */ /* 0x002fe200078e026c */
[----:B------:R-:W2:Y:S04]  /*d6ad0*/  LDL.LU R33, [R1+0x1d9c] ;  /* 0x001d9c0001217983 */ /* 0x000ea80000300800 */
[----:B------:R-:W2:Y:S04]  /*d6ae0*/  LDL.LU R34, [R1+0x1d6c] ;  /* 0x001d6c0001227983 */ /* 0x000ea80000300800 */
[----:B------:R-:W2:Y:S04]  /*d6af0*/  LDL.LU R22, [R1+0x2c78] ;  /* 0x002c780001167983 */ /* 0x000ea80000300800 */
[----:B------:R1:W-:Y:S04]  /*d6b00*/  @P0 STG.E desc[UR40][R2.64], R14 ;  /* 0x0000000e02000986 */ /* 0x0003e8000c101928 */
[----:B------:R-:W-:Y:S04]  /*d6b10*/  @P1 STG.E desc[UR40][R4.64], R97 ;  /* 0x0000006104001986 */ /* 0x000fe8000c101928 */
[----:B----4-:R4:W-:Y:S04]  /*d6b20*/  @P6 STG.E desc[UR40][R6.64], R32 ;  /* 0x0000002006006986 */ /* 0x0109e8000c101928 */
[----:B------:R4:W-:Y:S01]  /*d6b30*/  @P5 STG.E desc[UR40][R8.64], R18 ;  /* 0x0000001208005986 */ /* 0x0009e2000c101928 */
[----:B-1----:R-:W-:-:S03]  /*d6b40*/  IMAD.WIDE R2, R235, 0x4, R118 ;  /* 0x00000004eb027825 */ /* 0x002fc600078e0276 */
[----:B----4-:R-:W4:Y:S04]  /*d6b50*/  LDL.LU R32, [R1+0x1d5c] ;  /* 0x001d5c0001207983 */ /* 0x010f280000300800 */
[----:B------:R-:W4:Y:S04]  /*d6b60*/  LDL.LU R18, [R1+0x1acc] ;  /* 0x001acc0001127983 */ /* 0x000f280000300800 */
        /* <DEDUP_REMOVED lines=21> */
[----:B--2---:R-:W-:-:S03]  /*d6cc0*/  IMAD.WIDE R2, R22, 0x4, R122 ;  /* 0x0000000416027825 */ /* 0x004fc600078e027a */
        /* <DEDUP_REMOVED lines=9> */
[----:B--2---:R-:W2:Y:S04]  /*d6d60*/  LDL.LU R33, [R1+0x121c] ;  /* 0x00121c0001217983 */ /* 0x004ea80000300800 */
[----:B------:R-:W2:Y:S04]  /*d6d70*/  LDL.LU R34, [R1+0x2c7c] ;  /* 0x002c7c0001227983 */ /* 0x000ea80000300800 */
[----:B----4-:R1:W-:Y:S04]  /*d6d80*/  @P3 STG.E desc[UR40][R2.64], R32 ;  /* 0x0000002002003986 */ /* 0x0103e8000c101928 */
[----:B------:R4:W-:Y:S01]  /*d6d90*/  @P2 STG.E desc[UR40][R4.64], R18 ;  /* 0x0000001204002986 */ /* 0x0009e2000c101928 */
        /* <DEDUP_REMOVED lines=25> */
[----:B--2---:R2:W-:Y:S04]  /*d6f30*/  @P3 STG.E desc[UR40][R4.64], R33 ;  /* 0x0000002104003986 */ /* 0x0045e8000c101928 */
[----:B------:R-:W4:Y:S04]  /*d6f40*/  LDL.LU R11, [R1+0x428c] ;  /* 0x00428c00010b7983 */ /* 0x000f280000300800 */
[----:B------:R-:W4:Y:S01]  /*d6f50*/  LDL.LU R97, [R1+0x1df0] ;  /* 0x001df00001617983 */ /* 0x000f220000300800 */
[----:B-1----:R-:W-:-:S04]  /*d6f60*/  IMAD.WIDE R2, R34, 0x4, R122 ;  /* 0x0000000422027825 */ /* 0x002fc800078e027a */
[----:B--2---:R-:W-:Y:S01]  /*d6f70*/  IMAD.WIDE R4, R34, 0x4, R120 ;  /* 0x0000000422047825 */ /* 0x004fe200078e0278 */
        /* <DEDUP_REMOVED lines=302> */
[----:B------:R-:W-:Y:S04]  /*d8260*/  @P4 STG.E desc[UR40][R6.64], R21 ;  /* 0x0000001506004986 */ /* 0x000fe8000c101928 */
[----:B------:R1:W-:Y:S01]  /*d8270*/  @P0 STG.E desc[UR40][R8.64], R235 ;  /* 0x000000eb08000986 */ /* 0x0003e2000c101928 */
[----:B------:R-:W-:Y:S02]  /*d8280*/  ISETP.LT.AND P4, PT, R252, UR4, !P1 ;  /* 0x00000004fc007c0c */ /* 0x000fe4000cf81270 */
[----:B------:R-:W-:Y:S01]  /*d8290*/  ISETP.LT.AND P0, PT, R55, UR4, !P1 ;  /* 0x0000000437007c0c */ /* 0x000fe2000cf01270 */
[----:B-1----:R-:W2:Y:S04]  /*d82a0*/  LDL.LU R235, [R1+0x10c0] ;  /* 0x0010c00001eb7983 */ /* 0x002ea80000300800 */
[----:B------:R-:W2:Y:S04]  /*d82b0*/  LDL.LU R22, [R1+0xe80] ;  /* 0x000e800001167983 */ /* 0x000ea80000300800 */
[----:B------:R1:W-:Y:S04]  /*d82c0*/  @P2 STG.E desc[UR40][R2.64], R32 ;  /* 0x0000002002002986 */ /* 0x0003e8000c101928 */
[----:B------:R-:W2:Y:S04]  /*d82d0*/  LDL.LU R21, [R1+0x2ca4] ;  /* 0x002ca40001157983 */ /* 0x000ea80000300800 */
[----:B----4-:R4:W-:Y:S04]  /*d82e0*/  @P3 STG.E desc[UR40][R4.64], R33 ;  /* 0x0000002104003986 */ /* 0x0109e8000c101928 */
[----:B------:R-:W2:Y:S01]  /*d82f0*/  LDL.LU R14, [R1+0xd90] ;  /* 0x000d9000010e7983 */ /* 0x000ea20000300800 */
        /* <DEDUP_REMOVED lines=19> */
[----:B------:R-:W-:Y:S01]  /*d8430*/  ISETP.LT.AND P1, PT, R35, UR4, !P1 ;  /* 0x0000000423007c0c */ /* 0x000fe2000cf21270 */
[----:B--2---:R1:W-:Y:S01]  /*d8440*/  @P5 STG.E desc[UR40][R8.64], R18 ;  /* 0x0000001208005986 */ /* 0x0043e2000c101928 */
[----:B------:R-:W-:Y:S02]  /*d8450*/  ISETP.LT.AND P6, PT, R252, UR4, !P4 ;  /* 0x00000004fc007c0c */ /* 0x000fe4000e7c1270 */
[----:B------:R-:W-:Y:S01]  /*d8460*/  ISETP.LT.AND P5, PT, R55, UR4, !P4 ;  /* 0x0000000437007c0c */ /* 0x000fe2000e7a1270 */
[----:B-1----:R-:W2:Y:S04]  /*d8470*/  LDL.LU R18, [R1+0x1f14] ;  /* 0x001f140001127983 */ /* 0x002ea80000300800 */
[----:B------:R1:W-:Y:S04]  /*d8480*/  @P2 STG.E desc[UR40][R2.64], R235 ;  /* 0x000000eb02002986 */ /* 0x0003e8000c101928 */
[----:B------:R1:W-:Y:S04]  /*d8490*/  @P3 STG.E desc[UR40][R4.64], R22 ;  /* 0x0000001604003986 */ /* 0x0003e8000c101928 */
[----:B------:R-:W2:Y:S04]  /*d84a0*/  LDL.LU R15, [R1+0x1ef4] ;  /* 0x001ef400010f7983 */ /* 0x000ea80000300800 */
[----:B------:R-:W2:Y:S01]  /*d84b0*/  LDL.LU R96, [R1+0x1ed4] ;  /* 0x001ed40001607983 */ /* 0x000ea20000300800 */
[----:B------:R-:W-:Y:S01]  /*d84c0*/  ISETP.LT.AND P3, PT, R234, UR4, !P4 ;  /* 0x00000004ea007c0c */ /* 0x000fe2000e761270 */
[----:B------:R-:W-:-:S04]  /*d84d0*/  IMAD.WIDE R6, R21, 0x4, R122 ;  /* 0x0000000415067825 */ /* 0x000fc800078e027a */
[C---:B------:R-:W-:Y:S01]  /*d84e0*/  IMAD.WIDE R8, R21.reuse, 0x4, R120 ;  /* 0x0000000415087825 */ /* 0x040fe200078e0278 */
[----:B-1----:R-:W2:Y:S03]  /*d84f0*/  LDL.LU R235, [R1+0x1ec4] ;  /* 0x001ec40001eb7983 */ /* 0x002ea60000300800 */
[C---:B------:R-:W-:Y:S01]  /*d8500*/  IMAD.WIDE R2, R34.reuse, 0x4, R110 ;  /* 0x0000000422027825 */ /* 0x040fe200078e026e */
[----:B------:R-:W2:Y:S03]  /*d8510*/  LDL.LU R22, [R1+0x1e74] ;  /* 0x001e740001167983 */ /* 0x000ea60000300800 */
[----:B------:R-:W-:Y:S02]  /*d8520*/  IMAD.WIDE R4, R34, 0x4, R108 ;  /* 0x0000000422047825 */ /* 0x000fe400078e026c */
        /* <DEDUP_REMOVED lines=15> */
[----:B------:R-:W-:Y:S01]  /*d8620*/  ISETP.LT.AND P4, PT, R35, UR4, !P4 ;  /* 0x0000000423007c0c */ /* 0x000fe2000e781270 */
[----:B------:R-:W3:Y:S04]  /*d8630*/  LDL.LU R14, [R1+0x15a4] ;  /* 0x0015a400010e7983 */ /* 0x000ee80000300800 */
[----:B------:R-:W3:Y:S01]  /*d8640*/  LDL.LU R97, [R1+0x11e4] ;  /* 0x0011e40001617983 */ /* 0x000ee20000300800 */
[----:B------:R-:W-:Y:S01]  /*d8650*/  ISETP.GE.AND P0, PT, R11, UR5, PT ;  /* 0x000000050b007c0c */ /* 0x000fe2000bf06270 */
[----:B------:R-:W-:-:S04]  /*d8660*/  IMAD.WIDE R2, R21, 0x4, R114 ;  /* 0x0000000415027825 */ /* 0x000fc800078e0272 */
[----:B------:R-:W-:-:S04]  /*d8670*/  IMAD.WIDE R6, R21, 0x4, R110 ;  /* 0x0000000415067825 */ /* 0x000fc800078e026e */
[----:B------:R-:W-:Y:S01]  /*d8680*/  IMAD.WIDE R8, R21, 0x4, R108 ;  /* 0x0000000415087825 */ /* 0x000fe200078e026c */
[----:B--2---:R1:W-:Y:S01]  /*d8690*/  @P2 STG.E desc[UR40][R4.64], R18 ;  /* 0x0000001204002986 */ /* 0x0043e2000c101928 */
[----:B------:R-:W-:Y:S02]  /*d86a0*/  ISETP.LT.AND P3, PT, R252, UR4, !P0 ;  /* 0x00000004fc007c0c */ /* 0x000fe4000c761270 */
[----:B------:R-:W-:Y:S01]  /*d86b0*/  ISETP.LT.AND P2, PT, R55, UR4, !P0 ;  /* 0x0000000437007c0c */ /* 0x000fe2000c741270 */
[----:B------:R2:W-:Y:S01]  /*d86c0*/  @P5 STG.E desc[UR40][R2.64], R15 ;  /* 0x0000000f02005986 */ /* 0x0005e2000c101928 */
[----:B-1----:R-:W-:-:S03]  /*d86d0*/  IMAD.WIDE R4, R21, 0x4, R112 ;  /* 0x0000000415047825 */ /* 0x002fc600078e0270 */
[----:B------:R-:W3:Y:S04]  /*d86e0*/  LDL.LU R18, [R1+0x10c4] ;  /* 0x0010c40001127983 */ /* 0x000ee80000300800 */
[----:B------:R-:W3:Y:S04]  /*d86f0*/  LDL.LU R21, [R1+0xe84] ;  /* 0x000e840001157983 */ /* 0x000ee80000300800 */
[----:B------:R1:W-:Y:S04]  /*d8700*/  @P1 STG.E desc[UR40][R4.64], R96 ;  /* 0x0000006004001986 */ /* 0x0003e8000c101928 */
[----:B------:R-:W-:Y:S04]  /*d8710*/  @P6 STG.E desc[UR40][R6.64], R235 ;  /* 0x000000eb06006986 */ /* 0x000fe8000c101928 */
[----:B------:R1:W-:Y:S01]  /*d8720*/  @P4 STG.E desc[UR40][R8.64], R22 ;  /* 0x0000001608004986 */ /* 0x0003e2000c101928 */
[----:B--2---:R-:W-:-:S03]  /*d8730*/  IMAD.WIDE R2, R34, 0x4, R122 ;  /* 0x0000000422027825 */ /* 0x004fc600078e027a */
[----:B-1----:R-:W2:Y:S04]  /*d8740*/  LDL.LU R96, [R1+0xd94] ;  /* 0x000d940001607983 */ /* 0x002ea80000300800 */
[----:B------:R-:W2:Y:S01]  /*d8750*/  LDL.LU R22, [R1+0xc34] ;  /* 0x000c340001167983 */ /* 0x000ea20000300800 */
[----:B------:R-:W-:-:S03]  /*d8760*/  IMAD.WIDE R4, R34, 0x4, R120 ;  /* 0x0000000422047825 */ /* 0x000fc600078e0278 */
[----:B------:R-:W2:Y:S04]  /*d8770*/  LDL.LU R235, [R1+0x2cac] ;  /* 0x002cac0001eb7983 */ /* 0x000ea80000300800 */
[----:B----4-:R1:W-:Y:S04]  /*d8780*/  @P3 STG.E desc[UR40][R2.64], R32 ;  /* 0x0000002002003986 */ /* 0x0103e8000c101928 */
[----:B------:R4:W-:Y:S01]  /*d8790*/  @P2 STG.E desc[UR40][R4.64], R33 ;  /* 0x0000002104002986 */ /* 0x0009e2000c101928 */
[----:B------:R-:W-:Y:S02]  /*d87a0*/  ISETP.LT.AND P6, PT, R234, UR4, !P0 ;  /* 0x00000004ea007c0c */ /* 0x000fe4000c7c1270 */
[----:B------:R-:W-:-:S02]  /*d87b0*/  ISETP.LT.AND P5, PT, R233, UR4, !P0 ;  /* 0x00000004e9007c0c */ /* 0x000fc4000c7a1270 */
[----:B------:R-:W-:Y:S02]  /*d87c0*/  ISETP.LT.AND P4, PT, R232, UR4, !P0 ;  /* 0x00000004e8007c0c */ /* 0x000fe4000c781270 */
[----:B------:R-:W-:Y:S02]  /*d87d0*/  ISETP.LT.AND P1, PT, R142, UR4, !P0 ;  /* 0x000000048e007c0c */ /* 0x000fe4000c721270 */
[----:B------:R-:W-:Y:S02]  /*d87e0*/  ISETP.LT.AND P2, PT, R143, UR4, !P0 ;  /* 0x000000048f007c0c */ /* 0x000fe4000c741270 */
[----:B------:R-:W-:Y:S01]  /*d87f0*/  ISETP.LT.AND P3, PT, R35, UR4, !P0 ;  /* 0x0000000423007c0c */ /* 0x000fe2000c761270 */
[----:B------:R-:W2:Y:S04]  /*d8800*/  LDL.LU R15, [R1+0x1f08] ;  /* 0x001f0800010f7983 */ /* 0x000ea80000300800 */
[----:B------:R-:W2:Y:S01]  /*d8810*/  LDL.LU R12, [R1+0x42c0] ;  /* 0x0042c000010c7983 */ /* 0x000ea20000300800 */
[----:B---3--:R-:W-:-:S03]  /*d8820*/  ISETP.GE.AND P0, PT, R10, UR5, PT ;  /* 0x000000050a007c0c */ /* 0x008fc6000bf06270 */
[----:B------:R-:W3:Y:S04]  /*d8830*/  LDL.LU R10, [R1+0x1ee8] ;  /* 0x001ee800010a7983 */ /* 0x000ee80000300800 */
[----:B-1----:R-:W3:Y:S04]  /*d8840*/  LDL.LU R32, [R1+0x1f28] ;  /* 0x001f280001207983 */ /* 0x002ee80000300800 */
[----:B----4-:R-:W4:Y:S01]  /*d8850*/  LDL.LU R33, [R1+0x1f18] ;  /* 0x001f180001217983 */ /* 0x010f220000300800 */
[----:B------:R-:W-:-:S04]  /*d8860*/  IMAD.WIDE R2, R34, 0x4, R118 ;  /* 0x0000000422027825 */ /* 0x000fc800078e0276 */
[----:B------:R-:W-:-:S04]  /*d8870*/  IMAD.WIDE R4, R34, 0x4, R116 ;  /* 0x0000000422047825 */ /* 0x000fc800078e0274 */
[----:B------:R-:W-:-:S04]  /*d8880*/  IMAD.WIDE R6, R34, 0x4, R114 ;  /* 0x0000000422067825 */ /* 0x000fc800078e0272 */
[----:B------:R-:W-:Y:S01]  /*d8890*/  IMAD.WIDE R8, R34, 0x4, R112 ;  /* 0x0000000422087825 */ /* 0x000fe200078e0270 */
[----:B------:R1:W-:Y:S04]  /*d88a0*/  @P6 STG.E desc[UR40][R2.64], R14 ;  /* 0x0000000e02006986 */ /* 0x0003e8000c101928 */
[----:B------:R1:W-:Y:S01]  /*d88b0*/  @P5 STG.E desc[UR40][R4.64], R97 ;  /* 0x0000006104005986 */ /* 0x0003e2000c101928 */
[----:B------:R-:W-:Y:S02]  /*d88c0*/  ISETP.LT.AND P6, PT, R234, UR4, !P0 ;  /* 0x00000004ea007c0c */ /* 0x000fe4000c7c1270 */
[----:B------:R-:W-:Y:S01]  /*d88d0*/  ISETP.LT.AND P5, PT, R233, UR4, !P0 ;  /* 0x00000004e9007c0c */ /* 0x000fe2000c7a1270 */
        /* <DEDUP_REMOVED lines=10> */
[----:B------:R-:W4:Y:S04]  /*d8980*/  LDL.LU R11, [R1+0x42cc] ;  /* 0x0042cc00010b7983 */ /* 0x000f280000300800 */
[----:B--2---:R1:W-:Y:S04]  /*d8990*/  @P2 STG.E desc[UR40][R2.64], R96 ;  /* 0x0000006002002986 */ /* 0x0043e8000c101928 */
[----:B------:R-:W2:Y:S04]  /*d89a0*/  LDL.LU R97, [R1+0x1e78] ;  /* 0x001e780001617983 */ /* 0x000ea80000300800 */
[----:B------:R1:W-:Y:S01]  /*d89b0*/  @P3 STG.E desc[UR40][R4.64], R22 ;  /* 0x0000001604003986 */ /* 0x0003e2000c101928 */
[----:B------:R-:W-:-:S03]  /*d89c0*/  IMAD.WIDE R6, R235, 0x4, R118 ;  /* 0x00000004eb067825 */ /* 0x000fc600078e0276 */
[----:B-1----:R-:W2:Y:S04]  /*d89d0*/  LDL.LU R96, [R1+0x1cb8] ;  /* 0x001cb80001607983 */ /* 0x002ea80000300800 */
[----:B------:R-:W2:Y:S01]  /*d89e0*/  LDL.LU R22, [R1+0x1a98] ;  /* 0x001a980001167983 */ /* 0x000ea20000300800 */
[----:B------:R-:W-:-:S04]  /*d89f0*/  IMAD.WIDE R2, R235, 0x4, R122 ;  /* 0x00000004eb027825 */ /* 0x000fc800078e027a */
[----:B------:R-:W-:-:S04]  /*d8a00*/  IMAD.WIDE R4, R235, 0x4, R120 ;  /* 0x00000004eb047825 */ /* 0x000fc800078e0278 */
[----:B------:R-:W-:Y:S01]  /*d8a10*/  IMAD.WIDE R8, R235, 0x4, R116 ;  /* 0x00000004eb087825 */ /* 0x000fe200078e0274 */
[----:B------:R-:W-:Y:S04]  /*d8a20*/  @P4 STG.E desc[UR40][R2.64], R15 ;  /* 0x0000000f02004986 */ /* 0x000fe8000c101928 */
[----:B---3--:R1:W-:Y:S04]  /*d8a30*/  @P1 STG.E desc[UR40][R4.64], R10 ;  /* 0x0000000a04001986 */ /* 0x0083e8000c101928 */
[----:B------:R-:W-:Y:S04]  /*d8a40*/  @P6 STG.E desc[UR40][R6.64], R32 ;  /* 0x0000002006006986 */ /* 0x000fe8000c101928 */
[----:B----4-:R3:W-:Y:S04]  /*d8a50*/  @P5 STG.E desc[UR40][R8.64], R33 ;  /* 0x0000002108005986 */ /* 0x0107e8000c101928 */
[----:B-1----:R-:W4:Y:S04]  /*d8a60*/  LDL.LU R10, [R1+0x15a8] ;  /* 0x0015a800010a7983 */ /* 0x002f280000300800 */
[----:B---3--:R-:W3:Y:S01]  /*d8a70*/  LDL.LU R33, [R1+0x11e8] ;  /* 0x0011e80001217983 */ /* 0x008ee20000300800 */
[----:B------:R-:W-:-:S02]  /*d8a80*/  ISETP.LT.AND P2, PT, R232, UR4, !P0 ;  /* 0x00000004e8007c0c */ /* 0x000fc4000c741270 */
[----:B------:R-:W-:Y:S02]  /*d8a90*/  ISETP.LT.AND P3, PT, R142, UR4, !P0 ;  /* 0x000000048e007c0c */ /* 0x000fe4000c761270 */
[----:B------:R-:W-:Y:S02]  /*d8aa0*/  ISETP.GE.AND P4, PT, R12, UR5, PT ;  /* 0x000000050c007c0c */ /* 0x000fe4000bf86270 */
[----:B------:R-:W-:Y:S02]  /*d8ab0*/  ISETP.LT.AND P1, PT, R143, UR4, !P0 ;  /* 0x000000048f007c0c */ /* 0x000fe4000c721270 */
[----:B------:R-:W-:Y:S01]  /*d8ac0*/  ISETP.LT.AND P0, PT, R35, UR4, !P0 ;  /* 0x0000000423007c0c */ /* 0x000fe2000c701270 */
[----:B------:R-:W-:Y:S01]  /*d8ad0*/  IMAD.WIDE R2, R235, 0x4, R114 ;  /* 0x00000004eb027825 */ /* 0x000fe200078e0272 */
[----:B------:R-:W-:-:S03]  /*d8ae0*/  ISETP.LT.AND P6, PT, R252, UR4, !P4 ;  /* 0x00000004fc007c0c */ /* 0x000fc6000e7c1270 */
[----:B------:R-:W-:Y:S01]  /*d8af0*/  IMAD.WIDE R4, R235, 0x4, R112 ;  /* 0x00000004eb047825 */ /* 0x000fe200078e0270 */
[----:B------:R-:W-:Y:S01]  /*d8b00*/  ISETP.LT.AND P5, PT, R55, UR4, !P4 ;  /* 0x0000000437007c0c */ /* 0x000fe2000e7a1270 */
[----:B------:R-:W3:Y:S04]  /*d8b10*/  LDL.LU R15, [R1+0x10c8] ;  /* 0x0010c800010f7983 */ /* 0x000ee80000300800 */
[----:B------:R-:W3:Y:S04]  /*d8b20*/  LDL.LU R32, [R1+0xe88] ;  /* 0x000e880001207983 */ /* 0x000ee80000300800 */
[----:B------:R1:W-:Y:S04]  /*d8b30*/  @P2 STG.E desc[UR40][R2.64], R18 ;  /* 0x0000001202002986 */ /* 0x0003e8000c101928 */
[----:B------:R1:W-:Y:S01]  /*d8b40*/  @P3 STG.E desc[UR40][R4.64], R21 ;  /* 0x0000001504003986 */ /* 0x0003e2000c101928 */
[----:B------:R-:W-:-:S04]  /*d8b50*/  IMAD.WIDE R6, R34, 0x4, R122 ;  /* 0x0000000422067825 */ /* 0x000fc800078e027a */
[----:B------:R-:W-:Y:S01]  /*d8b60*/  IMAD.WIDE R8, R34, 0x4, R120 ;  /* 0x0000000422087825 */ /* 0x000fe200078e0278 */
[----:B------:R-:W-:-:S03]  /*d8b70*/  ISETP.LT.AND P3, PT, R234, UR4, !P4 ;  /* 0x00000004ea007c0c */ /* 0x000fc6000e761270 */
[----:B-1----:R-:W-:-:S04]  /*d8b80*/  IMAD.WIDE R2, R235, 0x4, R110 ;  /* 0x00000004eb027825 */ /* 0x002fc800078e026e */
[----:B------:R-:W-:Y:S01]  /*d8b90*/  IMAD.WIDE R4, R235, 0x4, R108 ;  /* 0x00000004eb047825 */ /* 0x000fe200078e026c */
[----:B------:R-:W3:Y:S04]  /*d8ba0*/  LDL.LU R21, [R1+0xd98] ;  /* 0x000d980001157983 */ /* 0x000ee80000300800 */
[----:B------:R-:W3:Y:S04]  /*d8bb0*/  LDL.LU R235, [R1+0xc38] ;  /* 0x000c380001eb7983 */ /* 0x000ee80000300800 */
[----:B------:R-:W3:Y:S04]  /*d8bc0*/  LDL.LU R18, [R1+0x2cbc] ;  /* 0x002cbc0001127983 */ /* 0x000ee80000300800 */
[----:B------:R-:W-:Y:S04]  /*d8bd0*/  @P1 STG.E desc[UR40][R2.64], R14 ;  /* 0x0000000e02001986 */ /* 0x000fe8000c101928 */
[----:B--2---:R1:W-:Y:S04]  /*d8be0*/  @P0 STG.E desc[UR40][R4.64], R97 ;  /* 0x0000006104000986 */ /* 0x0043e8000c101928 */
[----:B------:R-:W-:Y:S04]  /*d8bf0*/  @P6 STG.E desc[UR40][R6.64], R96 ;  /* 0x0000006006006986 */ /* 0x000fe8000c101928 */
[----:B------:R2:W-:Y:S01]  /*d8c00*/  @P5 STG.E desc[UR40][R8.64], R22 ;  /* 0x0000001608005986 */ /* 0x0005e2000c101928 */
[----:B------:R-:W-:-:S03]  /*d8c10*/  ISETP.LT.AND P2, PT, R233, UR4, !P4 ;  /* 0x00000004e9007c0c */ /* 0x000fc6000e741270 */
[----:B-1----:R-:W3:Y:S04]  /*d8c20*/  LDL.LU R97, [R1+0x1f0c] ;  /* 0x001f0c0001617983 */ /* 0x002ee80000300800 */
[----:B--2---:R-:W2:Y:S01]  /*d8c30*/  LDL.LU R22, [R1+0x1eec] ;  /* 0x001eec0001167983 */ /* 0x004ea20000300800 */
[----:B------:R-:W-:-:S04]  /*d8c40*/  IMAD.WIDE R2, R34, 0x4, R118 ;  /* 0x0000000422027825 */ /* 0x000fc800078e0276 */
[C---:B------:R-:W-:Y:S01]  /*d8c50*/  IMAD.WIDE R4, R34.reuse, 0x4, R116 ;  /* 0x0000000422047825 */ /* 0x040fe200078e0274 */
[----:B------:R-:W-:Y:S02]  /*d8c60*/  ISETP.GE.AND P1, PT, R11, UR5, PT ;  /* 0x000000050b007c0c */ /* 0x000fe4000bf26270 */
[----:B------:R-:W2:Y:S04]  /*d8c70*/  LDL.LU R11, [R1+0x42d8] ;  /* 0x0042d800010b7983 */ /* 0x000ea80000300800 */
[----:B------:R-:W2:Y:S01]  /*d8c80*/  LDL.LU R96, [R1+0x1f2c] ;  /* 0x001f2c0001607983 */ /* 0x000ea20000300800 */
[----:B------:R-:W-:-:S04]  /*d8c90*/  IMAD.WIDE R6, R34, 0x4, R110 ;  /* 0x0000000422067825 */ /* 0x000fc800078e026e */
[C---:B------:R-:W-:Y:S01]  /*d8ca0*/  IMAD.WIDE R8, R34.reuse, 0x4, R108 ;  /* 0x0000000422087825 */ /* 0x040fe200078e026c */
[----:B----4-:R1:W-:Y:S04]  /*d8cb0*/  @P3 STG.E desc[UR40][R2.64], R10 ;  /* 0x0000000a02003986 */ /* 0x0103e8000c101928 */
[----:B---3--:R3:W-:Y:S04]  /*d8cc0*/  @P2 STG.E desc[UR40][R4.64], R33 ;  /* 0x0000002104002986 */ /* 0x0087e8000c101928 */
[----:B-1----:R-:W4:Y:S01]  /*d8cd0*/  LDL.LU R10, [R1+0x1f1c] ;  /* 0x001f1c00010a7983 */ /* 0x002f220000300800 */
[----:B------:R-:W-:-:S04]  /*d8ce0*/  IMAD.WIDE R2, R34, 0x4, R114 ;  /* 0x0000000422027825 */ /* 0x000fc800078e0272 */
[----:B---3--:R-:W-:Y:S01]  /*d8cf0*/  IMAD.WIDE R4, R34, 0x4, R112 ;  /* 0x0000000422047825 */ /* 0x008fe200078e0270 */
[----:B------:R-:W3:Y:S04]  /*d8d00*/  LDL.LU R33, [R1+0x1efc] ;  /* 0x001efc0001217983 */ /* 0x000ee80000300800 */
[----:B------:R-:W3:Y:S01]  /*d8d10*/  LDL.LU R34, [R1+0x1edc] ;  /* 0x001edc0001227983 */ /* 0x000ee20000300800 */
[----:B------:R-:W-:Y:S02]  /*d8d20*/  ISETP.LT.AND P5, PT, R232, UR4, !P4 ;  /* 0x00000004e8007c0c */ /* 0x000fe4000e7a1270 */
[----:B------:R-:W-:Y:S02]  /*d8d30*/  ISETP.LT.AND P0, PT, R142, UR4, !P4 ;  /* 0x000000048e007c0c */ /* 0x000fe4000e701270 */
[----:B------:R-:W-:-:S02]  /*d8d40*/  ISETP.LT.AND P6, PT, R143, UR4, !P4 ;  /* 0x000000048f007c0c */ /* 0x000fc4000e7c1270 */
[----:B------:R-:W-:Y:S02]  /*d8d50*/  ISETP.LT.AND P4, PT, R35, UR4, !P4 ;  /* 0x0000000423007c0c */ /* 0x000fe4000e781270 */
[----:B------:R-:W-:Y:S02]  /*d8d60*/  ISETP.LT.AND P3, PT, R252, UR4, !P1 ;  /* 0x00000004fc007c0c */ /* 0x000fe4000cf61270 */
[----:B------:R-:W-:-:S03]  /*d8d70*/  ISETP.LT.AND P2, PT, R55, UR4, !P1 ;  /* 0x0000000437007c0c */ /* 0x000fc6000cf41270 */
[----:B------:R1:W-:Y:S04]  /*d8d80*/  @P5 STG.E desc[UR40][R2.64], R15 ;  /* 0x0000000f02005986 */ /* 0x0003e8000c101928 */
[----:B------:R1:W-:Y:S01]  /*d8d90*/  @P0 STG.E desc[UR40][R4.64], R32 ;  /* 0x0000002004000986 */ /* 0x0003e2000c101928 */
[----:B------:R-:W-:-:S03]  /*d8da0*/  ISETP.LT.AND P5, PT, R233, UR4, !P1 ;  /* 0x00000004e9007c0c */ /* 0x000fc6000cfa1270 */
[----:B------:R1:W-:Y:S04]  /*d8db0*/  @P6 STG.E desc[UR40][R6.64], R21 ;  /* 0x0000001506006986 */ /* 0x0003e8000c101928 */
[----:B------:R1:W-:Y:S02]  /*d8dc0*/  @P4 STG.E desc[UR40][R8.64], R235 ;  /* 0x000000eb08004986 */ /* 0x0003e4000c101928 */
[----:B-1----:R-:W-:-:S04]  /*d8dd0*/  IMAD.WIDE R2, R18, 0x4, R122 ;  /* 0x0000000412027825 */ /* 0x002fc800078e027a */
[----:B------:R-:W-:Y:S01]  /*d8de0*/  IMAD.WIDE R4, R18, 0x4, R120 ;  /* 0x0000000412047825 */ /* 0x000fe200078e0278 */
[----:B------:R-:W-:Y:S02]  /*d8df0*/  ISETP.LT.AND P6, PT, R234, UR4, !P1 ;  /* 0x00000004ea007c0c */ /* 0x000fe4000cfc1270 */
[----:B------:R-:W-:Y:S01]  /*d8e00*/  ISETP.LT.AND P4, PT, R232, UR4, !P1 ;  /* 0x00000004e8007c0c */ /* 0x000fe2000cf81270 */
[----:B------:R-:W3:Y:S04]  /*d8e10*/  LDL.LU R21, [R1+0x1ecc] ;  /* 0x001ecc0001157983 */ /* 0x000ee80000300800 */
[----:B------:R-:W3:Y:S04]  /*d8e20*/  LDL.LU R235, [R1+0x1e7c] ;  /* 0x001e7c0001eb7983 */ /* 0x000ee80000300800 */
[----:B------:R-:W3:Y:S04]  /*d8e30*/  LDL.LU R32, [R1+0x2cd8] ;  /* 0x002cd80001207983 */ /* 0x000ee80000300800 */
[----:B------:R-:W-:Y:S04]  /*d8e40*/  @P3 STG.E desc[UR40][R2.64], R97 ;  /* 0x0000006102003986 */ /* 0x000fe8000c101928 */
[----:B--2---:R1:W-:Y:S01]  /*d8e50*/  @P2 STG.E desc[UR40][R4.64], R22 ;  /* 0x0000001604002986 */ /* 0x0043e2000c101928 */
[----:B------:R-:W-:Y:S01]  /*d8e60*/  ISETP.LT.AND P0, PT, R142, UR4, !P1 ;  /* 0x000000048e007c0c */ /* 0x000fe2000cf01270 */
[----:B------:R-:W-:Y:S01]  /*d8e70*/  IMAD.WIDE R6, R18, 0x4, R114 ;  /* 0x0000000412067825 */ /* 0x000fe200078e0272 */
[----:B------:R-:W-:-:S02]  /*d8e80*/  ISETP.LT.AND P2, PT, R143, UR4, !P1 ;  /* 0x000000048f007c0c */ /* 0x000fc4000cf41270 */
[----:B------:R-:W-:Y:S01]  /*d8e90*/  ISETP.LT.AND P3, PT, R35, UR4, !P1 ;  /* 0x0000000423007c0c */ /* 0x000fe2000cf61270 */
[----:B-1----:R-:W2:Y:S01]  /*d8ea0*/  LDL.LU R22, [R1+0x1cbc] ;  /* 0x001cbc0001167983 */ /* 0x002ea20000300800 */
[----:B------:R-:W-:-:S04]  /*d8eb0*/  IMAD.WIDE R2, R18, 0x4, R118 ;  /* 0x0000000412027825 */ /* 0x000fc800078e0276 */
[----:B------:R-:W-:-:S04]  /*d8ec0*/  IMAD.WIDE R4, R18, 0x4, R116 ;  /* 0x0000000412047825 */ /* 0x000fc800078e0274 */
[----:B------:R-:W-:Y:S01]  /*d8ed0*/  IMAD.WIDE R8, R18, 0x4, R112 ;  /* 0x0000000412087825 */ /* 0x000fe200078e0270 */
[----:B------:R-:W-:Y:S02]  /*d8ee0*/  ISETP.GE.AND P1, PT, R11, UR5, PT ;  /* 0x000000050b007c0c */ /* 0x000fe4000bf26270 */
[----:B------:R-:W2:Y:S04]  /*d8ef0*/  LDL.LU R11, [R1+0x42dc] ;  /* 0x0042dc00010b7983 */ /* 0x000ea80000300800 */
[----:B------:R-:W-:Y:S04]  /*d8f00*/  @P6 STG.E desc[UR40][R2.64], R96 ;  /* 0x0000006002006986 */ /* 0x000fe8000c101928 */
[----:B------:R-:W2:Y:S04]  /*d8f10*/  LDL.LU R99, [R1+0x1a9c] ;  /* 0x001a9c0001637983 */ /* 0x000ea80000300800 */
[----:B------:R-:W2:Y:S04]  /*d8f20*/  LDL.LU R98, [R1+0x15ac] ;  /* 0x0015ac0001627983 */ /* 0x000ea80000300800 */
[----:B------:R-:W2:Y:S04]  /*d8f30*/  LDL.LU R14, [R1+0x11ec] ;  /* 0x0011ec00010e7983 */ /* 0x000ea80000300800 */
[----:B----4-:R-:W-:Y:S04]  /*d8f40*/  @P5 STG.E desc[UR40][R4.64], R10 ;  /* 0x0000000a04005986 */ /* 0x010fe8000c101928 */
[----:B---3--:R-:W-:Y:S04]  /*d8f50*/  @P4 STG.E desc[UR40][R6.64], R33 ;  /* 0x0000002106004986 */ /* 0x008fe8000c101928 */
[----:B------:R1:W-:Y:S04]  /*d8f60*/  @P0 STG.E desc[UR40][R8.64], R34 ;  /* 0x0000002208000986 */ /* 0x0003e8000c101928 */
[----:B-1----:R-:W3:Y:S04]  /*d8f70*/  LDL.LU R34, [R1+0x2ce8] ;  /* 0x002ce80001227983 */ /* 0x002ee80000300800 */
[----:B------:R-:W4:Y:S04]  /*d8f80*/  LDL.LU R15, [R1+0x10cc] ;  /* 0x0010cc00010f7983 */ /* 0x000f280000300800 */
[----:B------:R-:W3:Y:S04]  /*d8f90*/  LDL.LU R97, [R1+0xe8c] ;  /* 0x000e8c0001617983 */ /* 0x000ee80000300800 */
[----:B------:R-:W3:Y:S04]  /*d8fa0*/  LDL.LU R96, [R1+0xd9c] ;  /* 0x000d9c0001607983 */ /* 0x000ee80000300800 */
[----:B------:R-:W3:Y:S01]  /*d8fb0*/  LDL.LU R10, [R1+0x42e0] ;  /* 0x0042e000010a7983 */ /* 0x000ee20000300800 */
[----:B------:R-:W-:Y:S01]  /*d8fc0*/  ISETP.LT.AND P4, PT, R252, UR4, !P1 ;  /* 0x00000004fc007c0c */ /* 0x000fe2000cf81270 */
[----:B------:R-:W-:-:S04]  /*d8fd0*/  IMAD.WIDE R2, R18, 0x4, R110 ;  /* 0x0000000412027825 */ /* 0x000fc800078e026e */
[----:B------:R-:W-:Y:S01]  /*d8fe0*/  IMAD.WIDE R4, R18, 0x4, R108 ;  /* 0x0000000412047825 */ /* 0x000fe200078e026c */
[----:B------:R-:W3:Y:S01]  /*d8ff0*/  LDL.LU R33, [R1+0xc3c] ;  /* 0x000c3c0001217983 */ /* 0x000ee20000300800 */
[----:B------:R-:W-:-:S03]  /*d9000*/  ISETP.LT.AND P0, PT, R55, UR4, !P1 ;  /* 0x0000000437007c0c */ /* 0x000fc6000cf01270 */
[----:B------:R-:W3:Y:S01]  /*d9010*/  LDL.LU R18, [R1+0xa0] ;  /* 0x0000a00001127983 */ /* 0x000ee20000300800 */
[----:B------:R-:W-:Y:S02]  /*d9020*/  ISETP.LT.AND P6, PT, R234, UR4, !P1 ;  /* 0x00000004ea007c0c */ /* 0x000fe4000cfc1270 */
[----:B------:R-:W-:Y:S01]  /*d9030*/  ISETP.LT.AND P5, PT, R233, UR4, !P1 ;  /* 0x00000004e9007c0c */ /* 0x000fe2000cfa1270 */
[----:B------:R1:W-:Y:S04]  /*d9040*/  @P2 STG.E desc[UR40][R2.64], R21 ;  /* 0x0000001502002986 */ /* 0x0003e8000c101928 */
[----:B------:R1:W-:Y:S01]  /*d9050*/  @P3 STG.E desc[UR40][R4.64], R235 ;  /* 0x000000eb04003986 */ /* 0x0003e2000c101928 */
[----:B------:R-:W-:Y:S02]  /*d9060*/  ISETP.LT.AND P2, PT, R232, UR4, !P1 ;  /* 0x00000004e8007c0c */ /* 0x000fe4000cf41270 */
[----:B------:R-:W-:Y:S01]  /*d9070*/  ISETP.LT.AND P3, PT, R142, UR4, !P1 ;  /* 0x000000048e007c0c */ /* 0x000fe2000cf61270 */
[C---:B-1----:R-:W-:Y:S01]  /*d9080*/  IMAD.WIDE R2, R32.reuse, 0x4, R122 ;  /* 0x0000000420027825 */ /* 0x042fe200078e027a */
[----:B------:R-:W3:Y:S04]  /*d9090*/  LDL.LU R21, [R1+0x70] ;  /* 0x0000700001157983 */ /* 0x000ee80000300800 */
[----:B------:R-:W3:Y:S04]  /*d90a0*/  LDL.LU R235, [R1+0x30] ;  /* 0x0000300001eb7983 */ /* 0x000ee80000300800 */
[----:B--2---:R1:W-:Y:S01]  /*d90b0*/  @P4 STG.E desc[UR40][R2.64], R22 ;  /* 0x0000001602004986 */ /* 0x0043e2000c101928 */
[----:B------:R-:W-:-:S04]  /*d90c0*/  IMAD.WIDE R4, R32, 0x4, R120 ;  /* 0x0000000420047825 */ /* 0x000fc800078e0278 */
[----:B------:R-:W-:-:S04]  /*d90d0*/  IMAD.WIDE R6, R32, 0x4, R118 ;  /* 0x0000000420067825 */ /* 0x000fc800078e0276 */
[C---:B------:R-:W-:Y:S01]  /*d90e0*/  IMAD.WIDE R8, R32.reuse, 0x4, R116 ;  /* 0x0000000420087825 */ /* 0x040fe200078e0274 */
[----:B-1----:R-:W2:Y:S04]  /*d90f0*/  LDL.LU R22, [R1+0x10] ;  /* 0x0000100001167983 */ /* 0x002ea80000300800 */
[----:B------:R1:W-:Y:S01]  /*d9100*/  @P0 STG.E desc[UR40][R4.64], R99 ;  /* 0x0000006304000986 */ /* 0x0003e2000c101928 */
[C---:B------:R-:W-:Y:S01]  /*d9110*/  IMAD.WIDE R2, R32.reuse, 0x4, R114 ;  /* 0x0000000420027825 */ /* 0x040fe200078e0272 */
[----:B------:R-:W-:Y:S02]  /*d9120*/  ISETP.LT.AND P0, PT, R143, UR4, !P1 ;  /* 0x000000048f007c0c */ /* 0x000fe4000cf01270 */
[----:B------:R-:W-:Y:S04]  /*d9130*/  @P6 STG.E desc[UR40][R6.64], R98 ;  /* 0x0000006206006986 */ /* 0x000fe8000c101928 */
[----:B------:R-:W-:Y:S01]  /*d9140*/  @P5 STG.E desc[UR40][R8.64], R14 ;  /* 0x0000000e08005986 */ /* 0x000fe2000c101928 */
[----:B-1----:R-:W-:-:S03]  /*d9150*/  IMAD.WIDE R4, R32, 0x4, R112 ;  /* 0x0000000420047825 */ /* 0x002fc600078e0270 */
[----:B----4-:R1:W-:Y:S04]  /*d9160*/  @P2 STG.E desc[UR40][R2.64], R15 ;  /* 0x0000000f02002986 */ /* 0x0103e8000c101928 */
[----:B---3--:R3:W-:Y:S01]  /*d9170*/  @P3 STG.E desc[UR40][R4.64], R97 ;  /* 0x0000006104003986 */ /* 0x0087e2000c101928 */
[----:B-1----:R-:W-:-:S04]  /*d9180*/  IMAD.WIDE R2, R32, 0x4, R110 ;  /* 0x0000000420027825 */ /* 0x002fc800078e026e */
[----:B---3--:R-:W-:Y:S02]  /*d9190*/  IMAD.WIDE R4, R32, 0x4, R108 ;  /* 0x0000000420047825 */ /* 0x008fe400078e026c */
[----:B------:R-:W3:Y:S04]  /*d91a0*/  LDL.LU R32, [R1+0x2cec] ;  /* 0x002cec0001207983 */ /* 0x000ee80000300800 */
[----:B------:R1:W-:Y:S01]  /*d91b0*/  @P0 STG.E desc[UR40][R2.64], R96 ;  /* 0x0000006002000986 */ /* 0x0003e2000c101928 */
[----:B------:R-:W-:-:S03]  /*d91c0*/  ISETP.GE.AND P0, PT, R10, UR5, PT ;  /* 0x000000050a007c0c */ /* 0x000fc6000bf06270 */
[----:B------:R-:W4:Y:S01]  /*d91d0*/  LDL.LU R10, [R1+0x42e4] ;  /* 0x0042e400010a7983 */ /* 0x000f220000300800 */
[----:B------:R-:W-:Y:S02]  /*d91e0*/  ISETP.GE.AND P4, PT, R11, UR5, PT ;  /* 0x000000050b007c0c */ /* 0x000fe4000bf86270 */
[----:B------:R-:W-:Y:S02]  /*d91f0*/  ISETP.LT.AND P1, PT, R35, UR4, !P1 ;  /* 0x0000000423007c0c */ /* 0x000fe4000cf21270 */
[----:B------:R-:W-:Y:S02]  /*d9200*/  ISETP.LT.AND P6, PT, R252, UR4, !P4 ;  /* 0x00000004fc007c0c */ /* 0x000fe4000e7c1270 */
[----:B------:R-:W-:Y:S02]  /*d9210*/  ISETP.LT.AND P5, PT, R55, UR4, !P4 ;  /* 0x0000000437007c0c */ /* 0x000fe4000e7a1270 */
[----:B------:R-:W-:Y:S02]  /*d9220*/  ISETP.LT.AND P3, PT, R234, UR4, !P4 ;  /* 0x00000004ea007c0c */ /* 0x000fe4000e761270 */
[----:B------:R-:W-:Y:S01]  /*d9230*/  ISETP.LT.AND P2, PT, R233, UR4, !P4 ;  /* 0x00000004e9007c0c */ /* 0x000fe2000e741270 */
[----:B------:R-:W-:-:S04]  /*d9240*/  IMAD.WIDE R6, R34, 0x4, R122 ;  /* 0x0000000422067825 */ /* 0x000fc800078e027a */
[----:B------:R-:W-:-:S04]  /*d9250*/  IMAD.WIDE R8, R34, 0x4, R120 ;  /* 0x0000000422087825 */ /* 0x000fc800078e0278 */
[C---:B-1----:R-:W-:Y:S01]  /*d9260*/  IMAD.WIDE R2, R34.reuse, 0x4, R118 ;  /* 0x0000000422027825 */ /* 0x042fe200078e0276 */
[----:B------:R1:W-:Y:S04]  /*d9270*/  @P1 STG.E desc[UR40][R4.64], R33 ;  /* 0x0000002104001986 */ /* 0x0003e8000c101928 */
[----:B------:R1:W-:Y:S04]  /*d9280*/  @P6 STG.E desc[UR40][R6.64], R18 ;  /* 0x0000001206006986 */ /* 0x0003e8000c101928 */
[----:B------:R-:W-:Y:S04]  /*d9290*/  @P5 STG.E desc[UR40][R8.64], R21 ;  /* 0x0000001508005986 */ /* 0x000fe8000c101928 */
[----:B------:R2:W-:Y:S01]  /*d92a0*/  @P3 STG.E desc[UR40][R2.64], R235 ;  /* 0x000000eb02003986 */ /* 0x0005e2000c101928 */
[----:B-1----:R-:W-:Y:S01]  /*d92b0*/  IMAD.WIDE R4, R34, 0x4, R116 ;  /* 0x0000000422047825 */ /* 0x002fe200078e0274 */
[----:B------:R-:W-:-:S02]  /*d92c0*/  ISETP.LT.AND P5, PT, R232, UR4, !P4 ;  /* 0x00000004e8007c0c */ /* 0x000fc4000e7a1270 */
[----:B------:R-:W-:Y:S02]  /*d92d0*/  ISETP.LT.AND P1, PT, R142, UR4, !P4 ;  /* 0x000000048e007c0c */ /* 0x000fe4000e721270 */
[----:B--2---:R1:W-:Y:S01]  /*d92e0*/  @P2 STG.E desc[UR40][R4.64], R22 ;  /* 0x0000001604002986 */ /* 0x0043e2000c101928 */
[----:B------:R-:W-:Y:S01]  /*d92f0*/  ISETP.LT.AND P6, PT, R143, UR4, !P4 ;  /* 0x000000048f007c0c */ /* 0x000fe2000e7c1270 */
[----:B------:R-:W-:-:S04]  /*d9300*/  IMAD.WIDE R6, R34, 0x4, R114 ;  /* 0x0000000422067825 */ /* 0x000fc800078e0272 */
[----:B------:R-:W-:-:S04]  /*d9310*/  IMAD.WIDE R2, R34, 0x4, R110 ;  /* 0x0000000422027825 */ /* 0x000fc800078e026e */
[C---:B------:R-:W-:Y:S01]  /*d9320*/  IMAD.WIDE R8, R34.reuse, 0x4, R108 ;  /* 0x0000000422087825 */ /* 0x040fe200078e026c */
[----:B-1----:R-:W2:Y:S04]  /*d9330*/  LDL.LU R22, [R1+0xa4] ;  /* 0x0000a40001167983 */ /* 0x002ea80000300800 */
[----:B------:R-:W2:Y:S04]  /*d9340*/  LDL.LU R11, [R1+0x42e8] ;  /* 0x0042e800010b7983 */ /* 0x000ea80000300800 */
[----:B------:R-:W2:Y:S04]  /*d9350*/  LDL.LU R18, [R1+0x74] ;  /* 0x0000740001127983 */ /* 0x000ea80000300800 */
[----:B------:R-:W2:Y:S01]  /*d9360*/  LDL.LU R21, [R1+0x34] ;  /* 0x0000340001157983 */ /* 0x000ea20000300800 */
[----:B------:R-:W-:-:S03]  /*d9370*/  IMAD.WIDE R4, R34, 0x4, R112 ;  /* 0x0000000422047825 */ /* 0x000fc600078e0270 */
[----:B------:R-:W2:Y:S04]  /*d9380*/  LDL.LU R235, [R1+0x14] ;  /* 0x0000140001eb7983 */ /* 0x000ea80000300800 */
[----:B------:R-:W2:Y:S01]  /*d9390*/  LDL.LU R34, [R1+0x2d08] ;  /* 0x002d080001227983 */ /* 0x000ea20000300800 */
[----:B------:R-:W-:Y:S02]  /*d93a0*/  ISETP.LT.AND P4, PT, R35, UR4, !P4 ;  /* 0x0000000423007c0c */ /* 0x000fe4000e781270 */
[----:B------:R-:W-:Y:S02]  /*d93b0*/  ISETP.LT.AND P3, PT, R252, UR4, !P0 ;  /* 0x00000004fc007c0c */ /* 0x000fe4000c761270 */
[----:B------:R-:W-:Y:S01]  /*d93c0*/  ISETP.LT.AND P2, PT, R55, UR4, !P0 ;  /* 0x0000000437007c0c */ /* 0x000fe2000c741270 */
[----:B------:R-:W-:Y:S04]  /*d93d0*/  @P5 STG.E desc[UR40][R6.64], R248 ;  /* 0x000000f806005986 */ /* 0x000fe8000c101928 */
[----:B------:R-:W-:Y:S04]  /*d93e0*/  @P1 STG.E desc[UR40][R4.64], R244 ;  /* 0x000000f404001986 */ /* 0x000fe8000c101928 */
[----:B------:R3:W-:Y:S01]  /*d93f0*/  @P6 STG.E desc[UR40][R2.64], R240 ;  /* 0x000000f002006986 */ /* 0x0007e2000c101928 */
[----:B------:R-:W-:-:S02]  /*d9400*/  ISETP.LT.AND P6, PT, R234, UR4, !P0 ;  /* 0x00000004ea007c0c */ /* 0x000fc4000c7c1270 */
[----:B------:R-:W-:Y:S02]  /*d9410*/  ISETP.LT.AND P5, PT, R233, UR4, !P0 ;  /* 0x00000004e9007c0c */ /* 0x000fe4000c7a1270 */
[----:B------:R-:W-:Y:S01]  /*d9420*/  ISETP.LT.AND P1, PT, R142, UR4, !P0 ;  /* 0x000000048e007c0c */ /* 0x000fe2000c721270 */
[----:B------:R-:W2:Y:S04]  /*d9430*/  LDL.LU R33, [R1+0x2d18] ;  /* 0x002d180001217983 */ /* 0x000ea80000300800 */
[----:B------:R1:W-:Y:S01]  /*d9440*/  @P4 STG.E desc[UR40][R8.64], R236 ;  /* 0x000000ec08004986 */ /* 0x0003e2000c101928 */
[----:B------:R-:W-:Y:S01]  /*d9450*/  ISETP.LT.AND P4, PT, R232, UR4, !P0 ;  /* 0x00000004e8007c0c */ /* 0x000fe2000c781270 */
[----:B---3--:R-:W-:-:S04]  /*d9460*/  IMAD.WIDE R2, R32, 0x4, R122 ;  /* 0x0000000420027825 */ /* 0x008fc800078e027a */
[----:B------:R-:W-:Y:S01]  /*d9470*/  IMAD.WIDE R4, R32, 0x4, R120 ;  /* 0x0000000420047825 */ /* 0x000fe200078e0278 */
[----:B------:R3:W-:Y:S04]  /*d9480*/  @P3 STG.E desc[UR40][R2.64], R228 ;  /* 0x000000e402003986 */ /* 0x0007e8000c101928 */
[----:B------:R1:W-:Y:S01]  /*d9490*/  @P2 STG.E desc[UR40][R4.64], R224 ;  /* 0x000000e004002986 */ /* 0x0003e2000c101928 */
[----:B------:R-:W-:Y:S02]  /*d94a0*/  ISETP.LT.AND P2, PT, R143, UR4, !P0 ;  /* 0x000000048f007c0c */ /* 0x000fe4000c741270 */
[----:B------:R-:W-:Y:S02]  /*d94b0*/  ISETP.LT.AND P3, PT, R35, UR4, !P0 ;  /* 0x0000000423007c0c */ /* 0x000fe4000c761270 */
[----:B----4-:R-:W-:-:S02]  /*d94c0*/  ISETP.GE.AND P0, PT, R10, UR5, PT ;  /* 0x000000050a007c0c */ /* 0x010fc4000bf06270 */
[----:B------:R-:W4:Y:S01]  /*d94d0*/  LDL.LU R10, [R1+0x42ec] ;  /* 0x0042ec00010a7983 */ /* 0x000f220000300800 */
[----:B------:R-:W-:-:S04]  /*d94e0*/  IMAD.WIDE R6, R32, 0x4, R114 ;  /* 0x0000000420067825 */ /* 0x000fc800078e0272 */
[----:B-1----:R-:W-:-:S04]  /*d94f0*/  IMAD.WIDE R8, R32, 0x4, R112 ;  /* 0x0000000420087825 */ /* 0x002fc800078e0270 */
[----:B---3--:R-:W-:-:S04]  /*d9500*/  IMAD.WIDE R2, R32, 0x4, R118 ;  /* 0x0000000420027825 */ /* 0x008fc800078e0276 */
[----:B------:R-:W-:Y:S01]  /*d9510*/  IMAD.WIDE R4, R32, 0x4, R116 ;  /* 0x0000000420047825 */ /* 0x000fe200078e0274 */
[----:B------:R1:W-:Y:S04]  /*d9520*/  @P6 STG.E desc[UR40][R2.64], R220 ;  /* 0x000000dc02006986 */ /* 0x0003e8000c101928 */
[----:B------:R3:W-:Y:S04]  /*d9530*/  @P5 STG.E desc[UR40][R4.64], R216 ;  /* 0x000000d804005986 */ /* 0x0007e8000c101928 */
[----:B------:R-:W-:Y:S04]  /*d9540*/  @P4 STG.E desc[UR40][R6.64], R212 ;  /* 0x000000d406004986 */ /* 0x000fe8000c101928 */
[----:B------:R-:W-:Y:S01]  /*d9550*/  @P1 STG.E desc[UR40][R8.64], R208 ;  /* 0x000000d008001986 */ /* 0x000fe2000c101928 */
[----:B------:R-:W-:-:S02]  /*d9560*/  ISETP.LT.AND P4, PT, R252, UR4, !P0 ;  /* 0x00000004fc007c0c */ /* 0x000fc4000c781270 */
[----:B------:R-:W-:Y:S02]  /*d9570*/  ISETP.LT.AND P1, PT, R55, UR4, !P0 ;  /* 0x0000000437007c0c */ /* 0x000fe4000c721270 */
[----:B------:R-:W-:Y:S01]  /*d9580*/  ISETP.LT.AND P6, PT, R234, UR4, !P0 ;  /* 0x00000004ea007c0c */ /* 0x000fe2000c7c1270 */
[----:B-1----:R-:W-:-:S04]  /*d9590*/  IMAD.WIDE R2, R32, 0x4, R110 ;  /* 0x0000000420027825 */ /* 0x002fc800078e026e */
[----:B---3--:R-:W-:Y:S01]  /*d95a0*/  IMAD.WIDE R4, R32, 0x4, R108 ;  /* 0x0000000420047825 */ /* 0x008fe200078e026c */
[----:B------:R-:W-:Y:S01]  /*d95b0*/  ISETP.LT.AND P5, PT, R233, UR4, !P0 ;  /* 0x00000004e9007c0c */ /* 0x000fe2000c7a1270 */
[----:B------:R2:W-:Y:S04]  /*d95c0*/  @P2 STG.E desc[UR40][R2.64], R204 ;  /* 0x000000cc02002986 */ /* 0x0005e8000c101928 */
[----:B------:R1:W-:Y:S01]  /*d95d0*/  @P3 STG.E desc[UR40][R4.64], R200 ;  /* 0x000000c804003986 */ /* 0x0003e2000c101928 */
[----:B------:R-:W-:Y:S02]  /*d95e0*/  ISETP.LT.AND P2, PT, R232, UR4, !P0 ;  /* 0x00000004e8007c0c */ /* 0x000fe4000c741270 */
[----:B------:R-:W-:Y:S01]  /*d95f0*/  ISETP.LT.AND P3, PT, R142, UR4, !P0 ;  /* 0x000000048e007c0c */ /* 0x000fe2000c761270 */
[----:B--2---:R-:W-:-:S04]  /*d9600*/  IMAD.WIDE R2, R34, 0x4, R122 ;  /* 0x0000000422027825 */ /* 0x004fc800078e027a */
[----:B-1----:R-:W-:-:S04]  /*d9610*/  IMAD.WIDE R4, R34, 0x4, R120 ;  /* 0x0000000422047825 */ /* 0x002fc800078e0278 */
[C---:B------:R-:W-:Y:S01]  /*d9620*/  IMAD.WIDE R6, R34.reuse, 0x4, R118 ;  /* 0x0000000422067825 */ /* 0x040fe200078e0276 */
[----:B------:R1:W-:Y:S04]  /*d9630*/  @P4 STG.E desc[UR40][R2.64], R22 ;  /* 0x0000001602004986 */ /* 0x0003e8000c101928 */
[----:B------:R2:W-:Y:S01]  /*d9640*/  @P1 STG.E desc[UR40][R4.64], R18 ;  /* 0x0000001204001986 */ /* 0x0005e2000c101928 */
[----:B------:R-:W-:Y:S01]  /*d9650*/  ISETP.LT.AND P1, PT, R143, UR4, !P0 ;  /* 0x000000048f007c0c */ /* 0x000fe2000c721270 */
[C---:B------:R-:W-:Y:S02]  /*d9660*/  IMAD.WIDE R8, R34.reuse, 0x4, R116 ;  /* 0x0000000422087825 */ /* 0x040fe400078e0274 */
[----:B------:R-:W-:Y:S04]  /*d9670*/  @P6 STG.E desc[UR40][R6.64], R21 ;  /* 0x0000001506006986 */ /* 0x000fe8000c101928 */
[----:B------:R-:W-:Y:S01]  /*d9680*/  @P5 STG.E desc[UR40][R8.64], R235 ;  /* 0x000000eb08005986 */ /* 0x000fe2000c101928 */
[----:B-1----:R-:W-:-:S04]  /*d9690*/  IMAD.WIDE R2, R34, 0x4, R114 ;  /* 0x0000000422027825 */ /* 0x002fc800078e0272 */
[C---:B--2---:R-:W-:Y:S01]  /*d96a0*/  IMAD.WIDE R4, R34.reuse, 0x4, R112 ;  /* 0x0000000422047825 */ /* 0x044fe200078e0270 */
[----:B------:R-:W2:Y:S04]  /*d96b0*/  LDL.LU R22, [R1+0x2d14] ;  /* 0x002d140001167983 */ /* 0x000ea80000300800 */
[----:B------:R1:W-:Y:S04]  /*d96c0*/  @P2 STG.E desc[UR40][R2.64], R249 ;  /* 0x000000f902002986 */ /* 0x0003e8000c101928 */
[----:B------:R3:W-:Y:S04]  /*d96d0*/  @P3 STG.E desc[UR40][R4.64], R245 ;  /* 0x000000f504003986 */ /* 0x0007e8000c101928 */
[----:B------:R-:W2:Y:S01]  /*d96e0*/  LDL.LU R18, [R1+0xa8] ;  /* 0x0000a80001127983 */ /* 0x000ea20000300800 */
[----:B-1----:R-:W-:-:S04]  /*d96f0*/  IMAD.WIDE R2, R34, 0x4, R110 ;  /* 0x0000000422027825 */ /* 0x002fc800078e026e */
[----:B---3--:R-:W-:Y:S02]  /*d9700*/  IMAD.WIDE R4, R34, 0x4, R108 ;  /* 0x0000000422047825 */ /* 0x008fe400078e026c */
[----:B------:R-:W3:Y:S04]  /*d9710*/  LDL.LU R34, [R1+0x78] ;  /* 0x0000780001227983 */ /* 0x000ee80000300800 */
[----:B------:R1:W-:Y:S01]  /*d9720*/  @P1 STG.E desc[UR40][R2.64], R241 ;  /* 0x000000f102001986 */ /* 0x0003e2000c101928 */
[----:B----4-:R-:W-:-:S03]  /*d9730*/  ISETP.GE.AND P1, PT, R10, UR5, PT ;  /* 0x000000050a007c0c */ /* 0x010fc6000bf26270 */
[----:B------:R-:W4:Y:S04]  /*d9740*/  LDL.LU R10, [R1+0x4300] ;  /* 0x00430000010a7983 */ /* 0x000f280000300800 */
[----:B------:R-:W4:Y:S04]  /*d9750*/  LDL.LU R21, [R1+0x38] ;  /* 0x0000380001157983 */ /* 0x000f280000300800 */
[----:B------:R-:W4:Y:S01]  /*d9760*/  LDL.LU R235, [R1+0x18] ;  /* 0x0000180001eb7983 */ /* 0x000f220000300800 */
[----:B------:R-:W-:Y:S02]  /*d9770*/  ISETP.GE.AND P4, PT, R11, UR5, PT ;  /* 0x000000050b007c0c */ /* 0x000fe4000bf86270 */
[----:B------:R-:W-:Y:S01]  /*d9780*/  ISETP.LT.AND P0, PT, R35, UR4, !P0 ;  /* 0x0000000423007c0c */ /* 0x000fe2000c701270 */
[----:B------:R-:W-:-:S04]  /*d9790*/  IMAD.WIDE R6, R33, 0x4, R122 ;  /* 0x0000000421067825 */ /* 0x000fc800078e027a */
[----:B------:R-:W-:Y:S01]  /*d97a0*/  IMAD.WIDE R8, R33, 0x4, R120 ;  /* 0x0000000421087825 */ /* 0x000fe200078e0278 */
[----:B------:R-:W-:Y:S02]  /*d97b0*/  ISETP.LT.AND P6, PT, R252, UR4, !P4 ;  /* 0x00000004fc007c0c */ /* 0x000fe4000e7c1270 */
[----:B------:R-:W-:Y:S02]  /*d97c0*/  ISETP.LT.AND P5, PT, R55, UR4, !P4 ;  /* 0x0000000437007c0c */ /* 0x000fe4000e7a1270 */
[----:B------:R-:W-:Y:S02]  /*d97d0*/  ISETP.LT.AND P3, PT, R234, UR4, !P4 ;  /* 0x00000004ea007c0c */ /* 0x000fe4000e761270 */
[----:B------:R-:W-:Y:S01]  /*d97e0*/  ISETP.LT.AND P2, PT, R233, UR4, !P4 ;  /* 0x00000004e9007c0c */ /* 0x000fe2000e741270 */
[----:B-1----:R-:W-:Y:S01]  /*d97f0*/  IMAD.WIDE R2, R33, 0x4, R118 ;  /* 0x0000000421027825 */ /* 0x002fe200078e0276 */
[----:B------:R-:W4:Y:S04]  /*d9800*/  LDL.LU R32, [R1+0x2d10] ;  /* 0x002d100001207983 */ /* 0x000f280000300800 */
[----:B------:R-:W4:Y:S04]  /*d9810*/  LDL.LU R11, [R1+0x4308] ;  /* 0x00430800010b7983 */ /* 0x000f280000300800 */
[----:B------:R1:W-:Y:S04]  /*d9820*/  @P0 STG.E desc[UR40][R4.64], R237 ;  /* 0x000000ed04000986 */ /* 0x0003e8000c101928 */
[----:B------:R1:W-:Y:S01]  /*d9830*/  @P6 STG.E desc[UR40][R6.64], R229 ;  /* 0x000000e506006986 */ /* 0x0003e2000c101928 */
[----:B------:R-:W-:-:S03]  /*d9840*/  ISETP.LT.AND P0, PT, R142, UR4, !P4 ;  /* 0x000000048e007c0c */ /* 0x000fc6000e701270 */
[----:B------:R-:W-:Y:S01]  /*d9850*/  @P5 STG.E desc[UR40][R8.64], R225 ;  /* 0x000000e108005986 */ /* 0x000fe2000c101928 */
[----:B------:R-:W-:Y:S02]  /*d9860*/  ISETP.LT.AND P5, PT, R232, UR4, !P4 ;  /* 0x00000004e8007c0c */ /* 0x000fe4000e7a1270 */
[----:B------:R-:W-:Y:S02]  /*d9870*/  ISETP.LT.AND P6, PT, R143, UR4, !P4 ;  /* 0x000000048f007c0c */ /* 0x000fe4000e7c1270 */
[----:B------:R-:W-:Y:S01]  /*d9880*/  ISETP.LT.AND P4, PT, R35, UR4, !P4 ;  /* 0x0000000423007c0c */ /* 0x000fe2000e781270 */
[----:B------:R1:W-:Y:S02]  /*d9890*/  @P3 STG.E desc[UR40][R2.64], R221 ;  /* 0x000000dd02003986 */ /* 0x0003e4000c101928 */
[----:B-1----:R-:W-:-:S04]  /*d98a0*/  IMAD.WIDE R4, R33, 0x4, R116 ;  /* 0x0000000421047825 */ /* 0x002fc800078e0274 */
[----:B------:R-:W-:Y:S01]  /*d98b0*/  IMAD.WIDE R6, R33, 0x4, R114 ;  /* 0x0000000421067825 */ /* 0x000fe200078e0272 */
[----:B------:R-:W-:Y:S01]  /*d98c0*/  ISETP.LT.AND P3, PT, R252, UR4, !P1 ;  /* 0x00000004fc007c0c */ /* 0x000fe2000cf61270 */
[----:B------:R1:W-:Y:S01]  /*d98d0*/  @P2 STG.E desc[UR40][R4.64], R217 ;  /* 0x000000d904002986 */ /* 0x0003e2000c101928 */
[----:B------:R-:W-:Y:S01]  /*d98e0*/  ISETP.LT.AND P2, PT, R55, UR4, !P1 ;  /* 0x0000000437007c0c */ /* 0x000fe2000cf41270 */
[C---:B------:R-:W-:Y:S02]  /*d98f0*/  IMAD.WIDE R2, R33.reuse, 0x4, R110 ;  /* 0x0000000421027825 */ /* 0x040fe400078e026e */
[----:B------:R-:W-:Y:S02]  /*d9900*/  @P5 STG.E desc[UR40][R6.64], R213 ;  /* 0x000000d506005986 */ /* 0x000fe4000c101928 */
[----:B------:R-:W-:-:S04]  /*d9910*/  IMAD.WIDE R8, R33, 0x4, R108 ;  /* 0x0000000421087825 */ /* 0x000fc800078e026c */
[----:B-1----:R-:W-:Y:S01]  /*d9920*/  IMAD.WIDE R4, R33, 0x4, R112 ;  /* 0x0000000421047825 */ /* 0x002fe200078e0270 */
[----:B------:R-:W-:-:S04]  /*d9930*/  ISETP.LT.AND P5, PT, R233, UR4, !P1 ;  /* 0x00000004e9007c0c */ /* 0x000fc8000cfa1270 */
[----:B------:R2:W-:Y:S04]  /*d9940*/  @P0 STG.E desc[UR40][R4.64], R209 ;  /* 0x000000d104000986 */ /* 0x0005e8000c101928 */
[----:B------:R1:W-:Y:S01]  /*d9950*/  @P6 STG.E desc[UR40][R2.64], R205 ;  /* 0x000000cd02006986 */ /* 0x0003e2000c101928 */
[----:B------:R-:W-:-:S03]  /*d9960*/  ISETP.LT.AND P6, PT, R234, UR4, !P1 ;  /* 0x00000004ea007c0c */ /* 0x000fc6000cfc1270 */
[----:B------:R-:W-:Y:S01]  /*d9970*/  @P4 STG.E desc[UR40][R8.64], R201 ;  /* 0x000000c908004986 */ /* 0x000fe2000c101928 */
[----:B------:R-:W-:Y:S01]  /*d9980*/  ISETP.LT.AND P4, PT, R232, UR4, !P1 ;  /* 0x00000004e8007c0c */ /* 0x000fe2000cf81270 */
[----:B--2---:R-:W-:-:S04]  /*d9990*/  IMAD.WIDE R4, R22, 0x4, R120 ;  /* 0x0000000416047825 */ /* 0x004fc800078e0278 */
[----:B-1----:R-:W-:Y:S01]  /*d99a0*/  IMAD.WIDE R2, R22, 0x4, R122 ;  /* 0x0000000416027825 */ /* 0x002fe200078e027a */
[----:B------:R-:W-:-:S04]  /*d99b0*/  ISETP.LT.AND P0, PT, R142, UR4, !P1 ;  /* 0x000000048e007c0c */ /* 0x000fc8000cf01270 */
[----:B------:R1:W-:Y:S01]  /*d99c0*/  @P3 STG.E desc[UR40][R2.64], R18 ;  /* 0x0000001202003986 */ /* 0x0003e2000c101928 */
[----:B------:R-:W-:-:S03]  /*d99d0*/  ISETP.LT.AND P3, PT, R35, UR4, !P1 ;  /* 0x0000000423007c0c */ /* 0x000fc6000cf61270 */
[----:B---3--:R2:W-:Y:S01]  /*d99e0*/  @P2 STG.E desc[UR40][R4.64], R34 ;  /* 0x0000002204002986 */ /* 0x0085e2000c101928 */
[----:B------:R-:W-:Y:S01]  /*d99f0*/  ISETP.LT.AND P2, PT, R143, UR4, !P1 ;  /* 0x000000048f007c0c */ /* 0x000fe2000cf41270 */
[C---:B-1----:R-:W-:Y:S02]  /*d9a00*/  IMAD.WIDE R2, R22.reuse, 0x4, R118 ;  /* 0x0000000416027825 */ /* 0x042fe400078e0276 */
[----:B--2---:R-:W2:Y:S02]  /*d9a10*/  LDL.LU R34, [R1+0x2d0c] ;  /* 0x002d0c0001227983 */ /* 0x004ea40000300800 */
[----:B------:R-:W-:-:S04]  /*d9a20*/  IMAD.WIDE R4, R22, 0x4, R116 ;  /* 0x0000000416047825 */ /* 0x000fc800078e0274 */
[----:B------:R-:W-:-:S04]  /*d9a30*/  IMAD.WIDE R6, R22, 0x4, R114 ;  /* 0x0000000416067825 */ /* 0x000fc800078e0272 */
[----:B------:R-:W-:Y:S01]  /*d9a40*/  IMAD.WIDE R8, R22, 0x4, R112 ;  /* 0x0000000416087825 */ /* 0x000fe200078e0270 */
[----:B----4-:R-:W-:Y:S02]  /*d9a50*/  ISETP.GE.AND P1, PT, R10, UR5, PT ;  /* 0x000000050a007c0c */ /* 0x010fe4000bf26270 */
[----:B------:R-:W3:Y:S04]  /*d9a60*/  LDL.LU R10, [R1+0x430c] ;  /* 0x00430c00010a7983 */ /* 0x000ee80000300800 */
[----:B------:R-:W4:Y:S04]  /*d9a70*/  LDL.LU R33, [R1+0xac] ;  /* 0x0000ac0001217983 */ /* 0x000f280000300800 */
[----:B------:R1:W-:Y:S04]  /*d9a80*/  @P6 STG.E desc[UR40][R2.64], R21 ;  /* 0x0000001502006986 */ /* 0x0003e8000c101928 */
[----:B------:R-:W3:Y:S04]  /*d9a90*/  LDL.LU R18, [R1+0x7c] ;  /* 0x00007c0001127983 */ /* 0x000ee80000300800 */
[----:B------:R1:W-:Y:S04]  /*d9aa0*/  @P5 STG.E desc[UR40][R4.64], R235 ;  /* 0x000000eb04005986 */ /* 0x0003e8000c101928 */
[----:B-1----:R-:W3:Y:S04]  /*d9ab0*/  LDL.LU R21, [R1+0x3c] ;  /* 0x00003c0001157983 */ /* 0x002ee80000300800 */
[----:B------:R-:W3:Y:S01]  /*d9ac0*/  LDL.LU R235, [R1+0x1c] ;  /* 0x00001c0001eb7983 */ /* 0x000ee20000300800 */
[----:B------:R-:W-:-:S04]  /*d9ad0*/  IMAD.WIDE R2, R22, 0x4, R110 ;  /* 0x0000000416027825 */ /* 0x000fc800078e026e */
[----:B------:R-:W-:Y:S02]  /*d9ae0*/  IMAD.WIDE R4, R22, 0x4, R108 ;  /* 0x0000000416047825 */ /* 0x000fe400078e026c */
[----:B------:R-:W3:Y:S04]  /*d9af0*/  LDL.LU R22, [R1+0x2d04] ;  /* 0x002d040001167983 */ /* 0x000ee80000300800 */
[----:B------:R-:W3:Y:S04]  /*d9b00*/  LDL.LU R14, [R1+0x4314] ;  /* 0x00431400010e7983 */ /* 0x000ee80000300800 */
[----:B------:R1:W-:Y:S04]  /*d9b10*/  @P4 STG.E desc[UR40][R6.64], R250 ;  /* 0x000000fa06004986 */ /* 0x0003e8000c101928 */
[----:B------:R1:W-:Y:S01]  /*d9b20*/  @P0 STG.E desc[UR40][R8.64], R246 ;  /* 0x000000f608000986 */ /* 0x0003e2000c101928 */
[----:B------:R-:W-:-:S02]  /*d9b30*/  ISETP.LT.AND P4, PT, R252, UR4, !P1 ;  /* 0x00000004fc007c0c */ /* 0x000fc4000cf81270 */
[----:B------:R-:W-:Y:S02]  /*d9b40*/  ISETP.LT.AND P0, PT, R55, UR4, !P1 ;  /* 0x0000000437007c0c */ /* 0x000fe4000cf01270 */
[----:B------:R-:W-:Y:S02]  /*d9b50*/  ISETP.LT.AND P6, PT, R234, UR4, !P1 ;  /* 0x00000004ea007c0c */ /* 0x000fe4000cfc1270 */
[----:B------:R-:W-:Y:S01]  /*d9b60*/  ISETP.LT.AND P5, PT, R233, UR4, !P1 ;  /* 0x00000004e9007c0c */ /* 0x000fe2000cfa1270 */
[----:B------:R1:W-:Y:S04]  /*d9b70*/  @P2 STG.E desc[UR40][R2.64], R242 ;  /* 0x000000f202002986 */ /* 0x0003e8000c101928 */
[----:B------:R1:W-:Y:S01]  /*d9b80*/  @P3 STG.E desc[UR40][R4.64], R238 ;  /* 0x000000ee04003986 */ /* 0x0003e2000c101928 */
[----:B------:R-:W-:-:S02]  /*d9b90*/  ISETP.LT.AND P2, PT, R232, UR4, !P1 ;  /* 0x00000004e8007c0c */ /* 0x000fc4000cf41270 */
[----:B------:R-:W-:Y:S01]  /*d9ba0*/  ISETP.LT.AND P3, PT, R142, UR4, !P1 ;  /* 0x000000048e007c0c */ /* 0x000fe2000cf61270 */
[----:B------:R-:W3:Y:S01]  /*d9bb0*/  LDL.LU R15, [R1+0x4310] ;  /* 0x00431000010f7983 */ /* 0x000ee20000300800 */
[----:B-1----:R-:W-:-:S04]  /*d9bc0*/  IMAD.WIDE R6, R32, 0x4, R118 ;  /* 0x0000000420067825 */ /* 0x002fc800078e0276 */
[----:B------:R-:W-:-:S04]  /*d9bd0*/  IMAD.WIDE R8, R32, 0x4, R116 ;  /* 0x0000000420087825 */ /* 0x000fc800078e0274 */
[----:B------:R-:W-:-:S04]  /*d9be0*/  IMAD.WIDE R2, R32, 0x4, R122 ;  /* 0x0000000420027825 */ /* 0x000fc800078e027a */
[----:B------:R-:W-:Y:S01]  /*d9bf0*/  IMAD.WIDE R4, R32, 0x4, R120 ;  /* 0x0000000420047825 */ /* 0x000fe200078e0278 */
[----:B------:R1:W-:Y:S04]  /*d9c00*/  @P4 STG.E desc[UR40][R2.64], R230 ;  /* 0x000000e602004986 */ /* 0x0003e8000c101928 */
[----:B------:R1:W-:Y:S01]  /*d9c10*/  @P0 STG.E desc[UR40][R4.64], R226 ;  /* 0x000000e204000986 */ /* 0x0003e2000c101928 */
[----:B------:R-:W-:Y:S02]  /*d9c20*/  ISETP.GE.AND P4, PT, R11, UR5, PT ;  /* 0x000000050b007c0c */ /* 0x000fe4000bf86270 */
[----:B------:R-:W-:Y:S02]  /*d9c30*/  ISETP.LT.AND P0, PT, R143, UR4, !P1 ;  /* 0x000000048f007c0c */ /* 0x000fe4000cf01270 */
[----:B------:R-:W-:Y:S01]  /*d9c40*/  ISETP.LT.AND P1, PT, R35, UR4, !P1 ;  /* 0x0000000423007c0c */ /* 0x000fe2000cf21270 */
[----:B------:R-:W-:Y:S04]  /*d9c50*/  @P6 STG.E desc[UR40][R6.64], R222 ;  /* 0x000000de06006986 */ /* 0x000fe8000c101928 */
[----:B------:R-:W-:Y:S01]  /*d9c60*/  @P5 STG.E desc[UR40][R8.64], R218 ;  /* 0x000000da08005986 */ /* 0x000fe2000c101928 */
[----:B------:R-:W-:Y:S01]  /*d9c70*/  ISETP.LT.AND P6, PT, R252, UR4, !P4 ;  /* 0x00000004fc007c0c */ /* 0x000fe2000e7c1270 */
[----:B-1----:R-:W-:-:S04]  /*d9c80*/  IMAD.WIDE R2, R32, 0x4, R114 ;  /* 0x0000000420027825 */ /* 0x002fc800078e0272 */
[----:B------:R-:W-:Y:S01]  /*d9c90*/  IMAD.WIDE R4, R32, 0x4, R112 ;  /* 0x0000000420047825 */ /* 0x000fe200078e0270 */
[----:B------:R-:W-:Y:S01]  /*d9ca0*/  ISETP.LT.AND P5, PT, R55, UR4, !P4 ;  /* 0x0000000437007c0c */ /* 0x000fe2000e7a1270 */
        /* <DEDUP_REMOVED lines=8> */
[----:B--2---:R-:W-:-:S04]  /*d9d30*/  IMAD.WIDE R6, R34, 0x4, R122 ;  /* 0x0000000422067825 */ /* 0x004fc800078e027a */
[----:B------:R-:W-:-:S04]  /*d9d40*/  IMAD.WIDE R8, R34, 0x4, R120 ;  /* 0x0000000422087825 */ /* 0x000fc800078e0278 */
[----:B-1----:R-:W-:-:S04]  /*d9d50*/  IMAD.WIDE R2, R34, 0x4, R118 ;  /* 0x0000000422027825 */ /* 0x002fc800078e0276 */
[----:B------:R-:W-:Y:S01]  /*d9d60*/  IMAD.WIDE R4, R34, 0x4, R116 ;  /* 0x0000000422047825 */ /* 0x000fe200078e0274 */
[----:B------:R-:W-:Y:S01]  /*d9d70*/  ISETP.LT.AND P1, PT, R142, UR4, !P4 ;  /* 0x000000048e007c0c */ /* 0x000fe2000e721270 */
[----:B----4-:R1:W-:Y:S04]  /*d9d80*/  @P6 STG.E desc[UR40][R6.64], R33 ;  /* 0x0000002106006986 */ /* 0x0103e8000c101928 */
[----:B---3--:R-:W-:Y:S01]  /*d9d90*/  @P5 STG.E desc[UR40][R8.64], R18 ;  /* 0x0000001208005986 */ /* 0x008fe2000c101928 */
[----:B------:R-:W-:Y:S02]  /*d9da0*/  ISETP.GE.AND P0, PT, R10, UR5, PT ;  /* 0x000000050a007c0c */ /* 0x000fe4000bf06270 */
[----:B------:R-:W-:Y:S02]  /*d9db0*/  ISETP.LT.AND P5, PT, R232, UR4, !P4 ;  /* 0x00000004e8007c0c */ /* 0x000fe4000e7a1270 */
[----:B------:R-:W-:-:S02]  /*d9dc0*/  ISETP.LT.AND P6, PT, R143, UR4, !P4 ;  /* 0x000000048f007c0c */ /* 0x000fc4000e7c1270 */
[----:B------:R-:W-:Y:S01]  /*d9dd0*/  ISETP.LT.AND P4, PT, R35, UR4, !P4 ;  /* 0x0000000423007c0c */ /* 0x000fe2000e781270 */
[----:B------:R-:W-:Y:S04]  /*d9de0*/  @P3 STG.E desc[UR40][R2.64], R21 ;  /* 0x0000001502003986 */ /* 0x000fe8000c101928 */
[----:B------:R2:W-:Y:S01]  /*d9df0*/  @P2 STG.E desc[UR40][R4.64], R235 ;  /* 0x000000eb04002986 */ /* 0x0005e2000c101928 */
[----:B------:R-:W-:Y:S02]  /*d9e00*/  ISETP.LT.AND P3, PT, R252, UR4, !P0 ;  /* 0x00000004fc007c0c */ /* 0x000fe4000c761270 */
[----:B------:R-:W-:Y:S01]  /*d9e10*/  ISETP.LT.AND P2, PT, R55, UR4, !P0 ;  /* 0x0000000437007c0c */ /* 0x000fe2000c741270 */
[C---:B-1----:R-:W-:Y:S01]  /*d9e20*/  IMAD.WIDE R6, R34.reuse, 0x4, R114 ;  /* 0x0000000422067825 */ /* 0x042fe200078e0272 */
[----:B--2---:R-:W2:Y:S03]  /*d9e30*/  LDL.LU R235, [R1+0x2d00] ;  /* 0x002d000001eb7983 */ /* 0x004ea60000300800 */
[----:B------:R-:W-:-:S04]  /*d9e40*/  IMAD.WIDE R4, R34, 0x4, R112 ;  /* 0x0000000422047825 */ /* 0x000fc800078e0270 */
[----:B------:R-:W-:-:S04]  /*d9e50*/  IMAD.WIDE R2, R34, 0x4, R110 ;  /* 0x0000000422027825 */ /* 0x000fc800078e026e */
[----:B------:R-:W-:-:S04]  /*d9e60*/  IMAD.WIDE R8, R34, 0x4, R108 ;  /* 0x0000000422087825 */ /* 0x000fc800078e026c */
[C---:B------:R-:W-:Y:S01]  /*d9e70*/  IMAD.WIDE R10, R22.reuse, 0x4, R122 ;  /* 0x00000004160a7825 */ /* 0x040fe200078e027a */
[----:B------:R-:W-:Y:S03]  /*d9e80*/  @P5 STG.E desc[UR40][R6.64], R251 ;  /* 0x000000fb06005986 */ /* 0x000fe6000c101928 */
[----:B------:R-:W-:Y:S01]  /*d9e90*/  IMAD.WIDE R12, R22, 0x4, R120 ;  /* 0x00000004160c7825 */ /* 0x000fe200078e0278 */
[----:B------:R1:W-:Y:S04]  /*d9ea0*/  @P1 STG.E desc[UR40][R4.64], R247 ;  /* 0x000000f704001986 */ /* 0x0003e8000c101928 */
[----:B------:R3:W-:Y:S04]  /*d9eb0*/  @P6 STG.E desc[UR40][R2.64], R243 ;  /* 0x000000f302006986 */ /* 0x0007e8000c101928 */
[----:B------:R4:W-:Y:S04]  /*d9ec0*/  @P4 STG.E desc[UR40][R8.64], R239 ;  /* 0x000000ef08004986 */ /* 0x0009e8000c101928 */
[----:B------:R1:W-:Y:S04]  /*d9ed0*/  @P3 STG.E desc[UR40][R10.64], R231 ;  /* 0x000000e70a003986 */ /* 0x0003e8000c101928 */
[----:B------:R1:W-:Y:S01]  /*d9ee0*/  @P2 STG.E desc[UR40][R12.64], R227 ;  /* 0x000000e30c002986 */ /* 0x0003e2000c101928 */
[----:B------:R-:W-:-:S02]  /*d9ef0*/  ISETP.LT.AND P6, PT, R234, UR4, !P0 ;  /* 0x00000004ea007c0c */ /* 0x000fc4000c7c1270 */
[----:B------:R-:W-:Y:S02]  /*d9f00*/  ISETP.LT.AND P5, PT, R233, UR4, !P0 ;  /* 0x00000004e9007c0c */ /* 0x000fe4000c7a1270 */
[----:B------:R-:W-:Y:S02]  /*d9f10*/  ISETP.LT.AND P4, PT, R232, UR4, !P0 ;  /* 0x00000004e8007c0c */ /* 0x000fe4000c781270 */
[----:B------:R-:W-:Y:S02]  /*d9f20*/  ISETP.LT.AND P1, PT, R142, UR4, !P0 ;  /* 0x000000048e007c0c */ /* 0x000fe4000c721270 */
[----:B------:R-:W-:Y:S02]  /*d9f30*/  ISETP.LT.AND P2, PT, R143, UR4, !P0 ;  /* 0x000000048f007c0c */ /* 0x000fe4000c741270 */
[----:B------:R-:W-:Y:S02]  /*d9f40*/  ISETP.LT.AND P3, PT, R35, UR4, !P0 ;  /* 0x0000000423007c0c */ /* 0x000fe4000c761270 */
[----:B------:R-:W-:Y:S01]  /*d9f50*/  ISETP.GE.AND P0, PT, R14, UR5, PT ;  /* 0x000000050e007c0c */ /* 0x000fe2000bf06270 */
[----:B------:R-:W2:Y:S04]  /*d9f60*/  LDL.LU R34, [R1+0x2cfc] ;  /* 0x002cfc0001227983 */ /* 0x000ea80000300800 */
[----:B------:R-:W2:Y:S01]  /*d9f70*/  LDL.LU R14, [R1+0x4304] ;  /* 0x00430400010e7983 */ /* 0x000ea20000300800 */
[----:B-1----:R-:W-:-:S04]  /*d9f80*/  IMAD.WIDE R4, R22, 0x4, R118 ;  /* 0x0000000416047825 */ /* 0x002fc800078e0276 */
[----:B---3--:R-:W-:-:S04]  /*d9f90*/  IMAD.WIDE R2, R22, 0x4, R116 ;  /* 0x0000000416027825 */ /* 0x008fc800078e0274 */
[----:B------:R-:W-:-:S04]  /*d9fa0*/  IMAD.WIDE R6, R22, 0x4, R114 ;  /* 0x0000000416067825 */ /* 0x000fc800078e0272 */
[----:B----4-:R-:W-:Y:S01]  /*d9fb0*/  IMAD.WIDE R8, R22, 0x4, R112 ;  /* 0x0000000416087825 */ /* 0x010fe200078e0270 */
[----:B------:R-:W-:Y:S04]  /*d9fc0*/  @P6 STG.E desc[UR40][R4.64], R223 ;  /* 0x000000df04006986 */ /* 0x000fe8000c101928 */
[----:B------:R2:W-:Y:S04]  /*d9fd0*/  @P5 STG.E desc[UR40][R2.64], R219 ;  /* 0x000000db02005986 */ /* 0x0005e8000c101928 */
[----:B------:R1:W-:Y:S04]  /*d9fe0*/  @P4 STG.E desc[UR40][R6.64], R215 ;  /* 0x000000d706004986 */ /* 0x0003e8000c101928 */
[----:B------:R3:W-:Y:S01]  /*d9ff0*/  @P1 STG.E desc[UR40][R8.64], R211 ;  /* 0x000000d308001986 */ /* 0x0007e2000c101928 */
[----:B------:R-:W-:-:S02]  /*da000*/  ISETP.LT.AND P4, PT, R252, UR4, !P0 ;  /* 0x00000004fc007c0c */ /* 0x000fc4000c781270 */
[----:B------:R-:W-:Y:S01]  /*da010*/  ISETP.LT.AND P1, PT, R55, UR4, !P0 ;  /* 0x0000000437007c0c */ /* 0x000fe2000c721270 */
[----:B------:R-:W-:-:S04]  /*da020*/  IMAD.WIDE R10, R22, 0x4, R110 ;  /* 0x00000004160a7825 */ /* 0x000fc800078e026e */
[----:B------:R-:W-:Y:S01]  /*da030*/  IMAD.WIDE R12, R22, 0x4, R108 ;  /* 0x00000004160c7825 */ /* 0x000fe200078e026c */
[----:B------:R-:W-:Y:S02]  /*da040*/  ISETP.LT.AND P6, PT, R234, UR4, !P0 ;  /* 0x00000004ea007c0c */ /* 0x000fe4000c7c1270 */
[----:B------:R-:W-:Y:S01]  /*da050*/  ISETP.LT.AND P5, PT, R233, UR4, !P0 ;  /* 0x00000004e9007c0c */ /* 0x000fe2000c7a1270 */
[----:B------:R-:W4:Y:S04]  /*da060*/  LDL.LU R22, [R1+0x2cf8] ;  /* 0x002cf80001167983 */ /* 0x000f280000300800 */
[----:B------:R1:W-:Y:S04]  /*da070*/  @P2 STG.E desc[UR40][R10.64], R207 ;  /* 0x000000cf0a002986 */ /* 0x0003e8000c101928 */
[----:B------:R1:W-:Y:S01]  /*da080*/  @P3 STG.E desc[UR40][R12.64], R203 ;  /* 0x000000cb0c003986 */ /* 0x0003e2000c101928 */
[----:B------:R-:W-:-:S02]  /*da090*/  ISETP.LT.AND P2, PT, R232, UR4, !P0 ;  /* 0x00000004e8007c0c */ /* 0x000fc4000c741270 */
[----:B------:R-:W-:Y:S01]  /*da0a0*/  ISETP.LT.AND P3, PT, R142, UR4, !P0 ;  /* 0x000000048e007c0c */ /* 0x000fe2000c761270 */
[----:B--2---:R-:W-:-:S04]  /*da0b0*/  IMAD.WIDE R2, R235, 0x4, R122 ;  /* 0x00000004eb027825 */ /* 0x004fc800078e027a */
[----:B------:R-:W-:Y:S01]  /*da0c0*/  IMAD.WIDE R4, R235, 0x4, R120 ;  /* 0x00000004eb047825 */ /* 0x000fe200078e0278 */
[----:B------:R2:W-:Y:S04]  /*da0d0*/  @P4 STG.E desc[UR40][R2.64], R196 ;  /* 0x000000c402004986 */ /* 0x0005e8000c101928 */
[----:B------:R2:W-:Y:S01]  /*da0e0*/  @P1 STG.E desc[UR40][R4.64], R192 ;  /* 0x000000c004001986 */ /* 0x0005e2000c101928 */
[----:B------:R-:W-:Y:S01]  /*da0f0*/  ISETP.LT.AND P1, PT, R143, UR4, !P0 ;  /* 0x000000048f007c0c */ /* 0x000fe2000c721270 */
[----:B-1----:R-:W-:-:S04]  /*da100*/  IMAD.WIDE R6, R235, 0x4, R118 ;  /* 0x00000004eb067825 */ /* 0x002fc800078e0276 */
[----:B---3--:R-:W-:-:S04]  /*da110*/  IMAD.WIDE R8, R235, 0x4, R116 ;  /* 0x00000004eb087825 */ /* 0x008fc800078e0274 */
[----:B------:R-:W-:-:S04]  /*da120*/  IMAD.WIDE R10, R235, 0x4, R114 ;  /* 0x00000004eb0a7825 */ /* 0x000fc800078e0272 */
[C---:B------:R-:W-:Y:S01]  /*da130*/  IMAD.WIDE R12, R235.reuse, 0x4, R112 ;  /* 0x00000004eb0c7825 */ /* 0x040fe200078e0270 */
[----:B------:R1:W-:Y:S04]  /*da140*/  @P6 STG.E desc[UR40][R6.64], R188 ;  /* 0x000000bc06006986 */ /* 0x0003e8000c101928 */
[----:B------:R3:W-:Y:S01]  /*da150*/  @P5 STG.E desc[UR40][R8.64], R184 ;  /* 0x000000b808005986 */ /* 0x0007e2000c101928 */
[----:B--2---:R-:W-:-:S03]  /*da160*/  IMAD.WIDE R2, R235, 0x4, R110 ;  /* 0x00000004eb027825 */ /* 0x004fc600078e026e */
[----:B------:R2:W-:Y:S04]  /*da170*/  @P2 STG.E desc[UR40][R10.64], R180 ;  /* 0x000000b40a002986 */ /* 0x0005e8000c101928 */
[----:B------:R1:W-:Y:S04]  /*da180*/  @P3 STG.E desc[UR40][R12.64], R176 ;  /* 0x000000b00c003986 */ /* 0x0003e8000c101928 */
[----:B------:R1:W-:Y:S01]  /*da190*/  @P1 STG.E desc[UR40][R2.64], R172 ;  /* 0x000000ac02001986 */ /* 0x0003e2000c101928 */
[----:B------:R-:W-:-:S03]  /*da1a0*/  ISETP.GE.AND P1, PT, R14, UR5, PT ;  /* 0x000000050e007c0c */ /* 0x000fc6000bf26270 */
[----:B------:R-:W4:Y:S01]  /*da1b0*/  LDL.LU R14, [R1+0x42fc] ;  /* 0x0042fc00010e7983 */ /* 0x000f220000300800 */
[----:B------:R-:W-:Y:S02]  /*da1c0*/  ISETP.GE.AND P4, PT, R15, UR5, PT ;  /* 0x000000050f007c0c */ /* 0x000fe4000bf86270 */
[----:B------:R-:W-:Y:S01]  /*da1d0*/  ISETP.LT.AND P0, PT, R35, UR4, !P0 ;  /* 0x0000000423007c0c */ /* 0x000fe2000c701270 */
[----:B------:R-:W-:-:S04]  /*da1e0*/  IMAD.WIDE R4, R235, 0x4, R108 ;  /* 0x00000004eb047825 */ /* 0x000fc800078e026c */
[----:B-1----:R-:W-:Y:S01]  /*da1f0*/  IMAD.WIDE R6, R34, 0x4, R122 ;  /* 0x0000000422067825 */ /* 0x002fe200078e027a */
[----:B------:R-:W-:Y:S02]  /*da200*/  ISETP.LT.AND P6, PT, R252, UR4, !P4 ;  /* 0x00000004fc007c0c */ /* 0x000fe4000e7c1270 */
[----:B------:R-:W-:Y:S02]  /*da210*/  ISETP.LT.AND P5, PT, R55, UR4, !P4 ;  /* 0x0000000437007c0c */ /* 0x000fe4000e7a1270 */
[----:B------:R-:W-:Y:S02]  /*da220*/  ISETP.LT.AND P3, PT, R234, UR4, !P4 ;  /* 0x00000004ea007c0c */ /* 0x000fe4000e761270 */
[----:B------:R-:W-:Y:S01]  /*da230*/  ISETP.LT.AND P2, PT, R233, UR4, !P4 ;  /* 0x00000004e9007c0c */ /* 0x000fe2000e741270 */
[----:B---3--:R-:W-:-:S04]  /*da240*/  IMAD.WIDE R8, R34, 0x4, R120 ;  /* 0x0000000422087825 */ /* 0x008fc800078e0278 */
[----:B--2---:R-:W-:-:S04]  /*da250*/  IMAD.WIDE R10, R34, 0x4, R118 ;  /* 0x00000004220a7825 */ /* 0x004fc800078e0276 */
[----:B------:R-:W-:Y:S01]  /*da260*/  IMAD.WIDE R12, R34, 0x4, R116 ;  /* 0x00000004220c7825 */ /* 0x000fe200078e0274 */
[----:B------:R-:W2:Y:S04]  /*da270*/  LDL.LU R15, [R1+0x42f8] ;  /* 0x0042f800010f7983 */ /* 0x000ea80000300800 */
[----:B------:R1:W-:Y:S04]  /*da280*/  @P0 STG.E desc[UR40][R4.64], R168 ;  /* 0x000000a804000986 */ /* 0x0003e8000c101928 */
[----:B------:R-:W3:Y:S01]  /*da290*/  LDL.LU R235, [R1+0x2cf4] ;  /* 0x002cf40001eb7983 */ /* 0x000ee20000300800 */
[----:B------:R-:W-:-:S03]  /*da2a0*/  ISETP.LT.AND P0, PT, R142, UR4, !P4 ;  /* 0x000000048e007c0c */ /* 0x000fc6000e701270 */
[----:B------:R1:W-:Y:S04]  /*da2b0*/  @P6 STG.E desc[UR40][R6.64], R164 ;  /* 0x000000a406006986 */ /* 0x0003e8000c101928 */
[----:B------:R1:W-:Y:S01]  /*da2c0*/  @P5 STG.E desc[UR40][R8.64], R160 ;  /* 0x000000a008005986 */ /* 0x0003e2000c101928 */
[----:B------:R-:W-:Y:S02]  /*da2d0*/  ISETP.LT.AND P5, PT, R232, UR4, !P4 ;  /* 0x00000004e8007c0c */ /* 0x000fe4000e7a1270 */
[----:B------:R-:W-:Y:S02]  /*da2e0*/  ISETP.LT.AND P6, PT, R143, UR4, !P4 ;  /* 0x000000048f007c0c */ /* 0x000fe4000e7c1270 */
[----:B------:R-:W-:Y:S01]  /*da2f0*/  ISETP.LT.AND P4, PT, R35, UR4, !P4 ;  /* 0x0000000423007c0c */ /* 0x000fe2000e781270 */
[----:B------:R4:W-:Y:S04]  /*da300*/  @P3 STG.E desc[UR40][R10.64], R156 ;  /* 0x0000009c0a003986 */ /* 0x0009e8000c101928 */
[----:B------:R4:W-:Y:S01]  /*da310*/  @P2 STG.E desc[UR40][R12.64], R152 ;  /* 0x000000980c002986 */ /* 0x0009e2000c101928 */
[----:B------:R-:W-:-:S02]  /*da320*/  ISETP.LT.AND P3, PT, R252, UR4, !P1 ;  /* 0x00000004fc007c0c */ /* 0x000fc4000cf61270 */
[----:B------:R-:W-:Y:S01]  /*da330*/  ISETP.LT.AND P2, PT, R55, UR4, !P1 ;  /* 0x0000000437007c0c */ /* 0x000fe2000cf41270 */
[----:B------:R-:W-:-:S04]  /*da340*/  IMAD.WIDE R2, R34, 0x4, R114 ;  /* 0x0000000422027825 */ /* 0x000fc800078e0272 */
[----:B-1----:R-:W-:-:S04]  /*da350*/  IMAD.WIDE R4, R34, 0x4, R112 ;  /* 0x0000000422047825 */ /* 0x002fc800078e0270 */
[----:B------:R-:W-:-:S04]  /*da360*/  IMAD.WIDE R6, R34, 0x4, R110 ;  /* 0x0000000422067825 */ /* 0x000fc800078e026e */
[----:B------:R-:W-:Y:S02]  /*da370*/  IMAD.WIDE R8, R34, 0x4, R108 ;  /* 0x0000000422087825 */ /* 0x000fe400078e026c */
[----:B------:R-:W2:Y:S04]  /*da380*/  LDL.LU R34, [R1+0x2cf0] ;  /* 0x002cf00001227983 */ /* 0x000ea80000300800 */
[----:B------:R1:W-:Y:S01]  /*da390*/  @P5 STG.E desc[UR40][R2.64], R148 ;  /* 0x0000009402005986 */ /* 0x0003e2000c101928 */
[----:B----4-:R-:W-:-:S04]  /*da3a0*/  IMAD.WIDE R10, R22, 0x4, R122 ;  /* 0x00000004160a7825 */ /* 0x010fc800078e027a */
        /* <DEDUP_REMOVED lines=12> */
[----:B------:R-:W-:-:S02]  /*da470*/  ISETP.GE.AND P1, PT, R14, UR5, PT ;  /* 0x000000050e007c0c */ /* 0x000fc4000bf26270 */
[----:B------:R-:W2:Y:S01]  /*da480*/  LDL.LU R14, [R1+0x42f4] ;  /* 0x0042f400010e7983 */ /* 0x000ea20000300800 */
[----:B-1----:R-:W-:-:S04]  /*da490*/  IMAD.WIDE R2, R22, 0x4, R118 ;  /* 0x0000000416027825 */ /* 0x002fc800078e0276 */
[----:B----4-:R-:W-:-:S04]  /*da4a0*/  IMAD.WIDE R4, R22, 0x4, R116 ;  /* 0x0000000416047825 */ /* 0x010fc800078e0274 */
[----:B------:R-:W-:-:S04]  /*da4b0*/  IMAD.WIDE R6, R22, 0x4, R114 ;  /* 0x0000000416067825 */ /* 0x000fc800078e0272 */
[----:B------:R-:W-:Y:S01]  /*da4c0*/  IMAD.WIDE R8, R22, 0x4, R112 ;  /* 0x0000000416087825 */ /* 0x000fe200078e0270 */
[----:B------:R3:W-:Y:S04]  /*da4d0*/  @P6 STG.E desc[UR40][R2.64], R189 ;  /* 0x000000bd02006986 */ /* 0x0007e8000c101928 */
[----:B------:R1:W-:Y:S04]  /*da4e0*/  @P5 STG.E desc[UR40][R4.64], R185 ;  /* 0x000000b904005986 */ /* 0x0003e8000c101928 */
[----:B------:R4:W-:Y:S04]  /*da4f0*/  @P4 STG.E desc[UR40][R6.64], R181 ;  /* 0x000000b506004986 */ /* 0x0009e8000c101928 */
[----:B------:R1:W-:Y:S01]  /*da500*/  @P0 STG.E desc[UR40][R8.64], R177 ;  /* 0x000000b108000986 */ /* 0x0003e2000c101928 */
[----:B------:R-:W-:-:S02]  /*da510*/  ISETP.LT.AND P4, PT, R252, UR4, !P1 ;  /* 0x00000004fc007c0c */ /* 0x000fc4000cf81270 */
[----:B------:R-:W-:Y:S01]  /*da520*/  ISETP.LT.AND P0, PT, R55, UR4, !P1 ;  /* 0x0000000437007c0c */ /* 0x000fe2000cf01270 */
[----:B------:R-:W-:-:S04]  /*da530*/  IMAD.WIDE R10, R22, 0x4, R110 ;  /* 0x00000004160a7825 */ /* 0x000fc800078e026e */
[----:B------:R-:W-:Y:S01]  /*da540*/  IMAD.WIDE R12, R22, 0x4, R108 ;  /* 0x00000004160c7825 */ /* 0x000fe200078e026c */
[----:B------:R-:W-:Y:S01]  /*da550*/  ISETP.LT.AND P6, PT, R234, UR4, !P1 ;  /* 0x00000004ea007c0c */ /* 0x000fe2000cfc1270 */
[----:B------:R-:W2:Y:S02]  /*da560*/  LDL.LU R22, [R1+0x2ce4] ;  /* 0x002ce40001167983 */ /* 0x000ea40000300800 */
[----:B---3--:R-:W-:-:S04]  /*da570*/  IMAD.WIDE R2, R235, 0x4, R122 ;  /* 0x00000004eb027825 */ /* 0x008fc800078e027a */
[----:B-1----:R-:W-:Y:S01]  /*da580*/  IMAD.WIDE R4, R235, 0x4, R120 ;  /* 0x00000004eb047825 */ /* 0x002fe200078e0278 */
[----:B------:R1:W-:Y:S01]  /*da590*/  @P2 STG.E desc[UR40][R10.64], R173 ;  /* 0x000000ad0a002986 */ /* 0x0003e2000c101928 */
[----:B------:R-:W-:-:S03]  /*da5a0*/  ISETP.LT.AND P5, PT, R233, UR4, !P1 ;  /* 0x00000004e9007c0c */ /* 0x000fc6000cfa1270 */
[----:B------:R3:W-:Y:S01]  /*da5b0*/  @P3 STG.E desc[UR40][R12.64], R169 ;  /* 0x000000a90c003986 */ /* 0x0007e2000c101928 */
[----:B------:R-:W-:-:S03]  /*da5c0*/  ISETP.LT.AND P2, PT, R232, UR4, !P1 ;  /* 0x00000004e8007c0c */ /* 0x000fc6000cf41270 */
[----:B------:R1:W-:Y:S01]  /*da5d0*/  @P4 STG.E desc[UR40][R2.64], R165 ;  /* 0x000000a502004986 */ /* 0x0003e2000c101928 */
[----:B------:R-:W-:-:S03]  /*da5e0*/  ISETP.LT.AND P3, PT, R142, UR4, !P1 ;  /* 0x000000048e007c0c */ /* 0x000fc6000cf61270 */
[----:B------:R1:W-:Y:S01]  /*da5f0*/  @P0 STG.E desc[UR40][R4.64], R161 ;  /* 0x000000a104000986 */ /* 0x0003e2000c101928 */
[----:B------:R-:W-:Y:S02]  /*da600*/  ISETP.LT.AND P0, PT, R143, UR4, !P1 ;  /* 0x000000048f007c0c */ /* 0x000fe4000cf01270 */
[----:B--2---:R-:W-:Y:S01]  /*da610*/  ISETP.GE.AND P4, PT, R15, UR5, PT ;  /* 0x000000050f007c0c */ /* 0x004fe2000bf86270 */
[C---:B----4-:R-:W-:Y:S01]  /*da620*/  IMAD.WIDE R6, R235.reuse, 0x4, R118 ;  /* 0x00000004eb067825 */ /* 0x050fe200078e0276 */
[----:B------:R-:W2:Y:S03]  /*da630*/  LDL.LU R15, [R1+0x42f0] ;  /* 0x0042f000010f7983 */ /* 0x000ea60000300800 */
[----:B------:R-:W-:-:S04]  /*da640*/  IMAD.WIDE R8, R235, 0x4, R116 ;  /* 0x00000004eb087825 */ /* 0x000fc800078e0274 */
[----:B-1----:R-:W-:-:S04]  /*da650*/  IMAD.WIDE R10, R235, 0x4, R114 ;  /* 0x00000004eb0a7825 */ /* 0x002fc800078e0272 */
[----:B---3--:R-:W-:-:S04]  /*da660*/  IMAD.WIDE R12, R235, 0x4, R112 ;  /* 0x00000004eb0c7825 */ /* 0x008fc800078e0270 */
[C---:B------:R-:W-:Y:S01]  /*da670*/  IMAD.WIDE R2, R235.reuse, 0x4, R110 ;  /* 0x00000004eb027825 */ /* 0x040fe200078e026e */
[----:B------:R1:W-:Y:S04]  /*da680*/  @P6 STG.E desc[UR40][R6.64], R157 ;  /* 0x0000009d06006986 */ /* 0x0003e8000c101928 */
[----:B------:R3:W-:Y:S04]  /*da690*/  @P5 STG.E desc[UR40][R8.64], R153 ;  /* 0x0000009908005986 */ /* 0x0007e8000c101928 */
[----:B------:R4:W-:Y:S04]  /*da6a0*/  @P2 STG.E desc[UR40][R10.64], R149 ;  /* 0x000000950a002986 */ /* 0x0009e8000c101928 */
[----:B------:R3:W-:Y:S04]  /*da6b0*/  @P3 STG.E desc[UR40][R12.64], R145 ;  /* 0x000000910c003986 */ /* 0x0007e8000c101928 */
[----:B------:R4:W-:Y:S01]  /*da6c0*/  @P0 STG.E desc[UR40][R2.64], R93 ;  /* 0x0000005d02000986 */ /* 0x0009e2000c101928 */
[----:B------:R-:W-:Y:S01]  /*da6d0*/  IMAD.WIDE R4, R235, 0x4, R108 ;  /* 0x00000004eb047825 */ /* 0x000fe200078e026c */
[----:B------:R-:W-:-:S02]  /*da6e0*/  ISETP.LT.AND P1, PT, R35, UR4, !P1 ;  /* 0x0000000423007c0c */ /* 0x000fc4000cf21270 */
[----:B------:R-:W-:Y:S02]  /*da6f0*/  ISETP.LT.AND P6, PT, R252, UR4, !P4 ;  /* 0x00000004fc007c0c */ /* 0x000fe4000e7c1270 */
[----:B------:R-:W-:Y:S01]  /*da700*/  ISETP.LT.AND P5, PT, R55, UR4, !P4 ;  /* 0x0000000437007c0c */ /* 0x000fe2000e7a1270 */
[----:B-1----:R-:W-:-:S04]  /*da710*/  IMAD.WIDE R6, R34, 0x4, R122 ;  /* 0x0000000422067825 */ /* 0x002fc800078e027a */
[----:B---3--:R-:W-:-:S04]  /*da720*/  IMAD.WIDE R8, R34, 0x4, R120 ;  /* 0x0000000422087825 */ /* 0x008fc800078e0278 */
[----:B----4-:R-:W-:-:S04]  /*da730*/  IMAD.WIDE R10, R34, 0x4, R118 ;  /* 0x00000004220a7825 */ /* 0x010fc800078e0276 */
[----:B------:R-:W-:-:S04]  /*da740*/  IMAD.WIDE R12, R34, 0x4, R116 ;  /* 0x00000004220c7825 */ /* 0x000fc800078e0274 */
[C---:B------:R-:W-:Y:S01]  /*da750*/  IMAD.WIDE R2, R34.reuse, 0x4, R114 ;  /* 0x0000000422027825 */ /* 0x040fe200078e0272 */
[----:B------:R1:W-:Y:S04]  /*da760*/  @P1 STG.E desc[UR40][R4.64], R89 ;  /* 0x0000005904001986 */ /* 0x0003e8000c101928 */
[----:B------:R3:W-:Y:S04]  /*da770*/  @P6 STG.E desc[UR40][R6.64], R198 ;  /* 0x000000c606006986 */ /* 0x0007e8000c101928 */
[----:B------:R4:W-:Y:S01]  /*da780*/  @P5 STG.E desc[UR40][R8.64], R194 ;  /* 0x000000c208005986 */ /* 0x0009e2000c101928 */
[----:B-1----:R-:W-:-:S04]  /*da790*/  IMAD.WIDE R4, R34, 0x4, R112 ;  /* 0x0000000422047825 */ /* 0x002fc800078e0270 */
[----:B---3--:R-:W-:-:S04]  /*da7a0*/  IMAD.WIDE R6, R34, 0x4, R110 ;  /* 0x0000000422067825 */ /* 0x008fc800078e026e */
[----:B----4-:R-:W-:Y:S01]  /*da7b0*/  IMAD.WIDE R8, R34, 0x4, R108 ;  /* 0x0000000422087825 */ /* 0x010fe200078e026c */
[----:B------:R-:W-:Y:S02]  /*da7c0*/  ISETP.GE.AND P0, PT, R14, UR5, PT ;  /* 0x000000050e007c0c */ /* 0x000fe4000bf06270 */
[----:B------:R-:W3:Y:S04]  /*da7d0*/  LDL.LU R14, [R1+0x42d4] ;  /* 0x0042d400010e7983 */ /* 0x000ee80000300800 */
[----:B------:R-:W4:Y:S04]  /*da7e0*/  LDL.LU R235, [R1+0x2ce0] ;  /* 0x002ce00001eb7983 */ /* 0x000f280000300800 */
[----:B------:R-:W3:Y:S01]  /*da7f0*/  LDL.LU R34, [R1+0x2cd4] ;  /* 0x002cd40001227983 */ /* 0x000ee20000300800 */
[----:B------:R-:W-:-:S02]  /*da800*/  ISETP.LT.AND P3, PT, R234, UR4, !P4 ;  /* 0x00000004ea007c0c */ /* 0x000fc4000e761270 */
[----:B------:R-:W-:Y:S02]  /*da810*/  ISETP.LT.AND P2, PT, R233, UR4, !P4 ;  /* 0x00000004e9007c0c */ /* 0x000fe4000e741270 */
[----:B------:R-:W-:Y:S02]  /*da820*/  ISETP.LT.AND P5, PT, R232, UR4, !P4 ;  /* 0x00000004e8007c0c */ /* 0x000fe4000e7a1270 */
[----:B------:R-:W-:Y:S02]  /*da830*/  ISETP.LT.AND P1, PT, R142, UR4, !P4 ;  /* 0x000000048e007c0c */ /* 0x000fe4000e721270 */
[----:B------:R-:W-:Y:S02]  /*da840*/  ISETP.LT.AND P6, PT, R143, UR4, !P4 ;  /* 0x000000048f007c0c */ /* 0x000fe4000e7c1270 */
[----:B------:R-:W-:-:S03]  /*da850*/  ISETP.LT.AND P4, PT, R35, UR4, !P4 ;  /* 0x0000000423007c0c */ /* 0x000fc6000e781270 */
[----:B------:R1:W-:Y:S04]  /*da860*/  @P3 STG.E desc[UR40][R10.64], R190 ;  /* 0x000000be0a003986 */ /* 0x0003e8000c101928 */
[----:B------:R1:W-:Y:S01]  /*da870*/  @P2 STG.E desc[UR40][R12.64], R186 ;  /* 0x000000ba0c002986 */ /* 0x0003e2000c101928 */
[----:B------:R-:W-:Y:S02]  /*da880*/  ISETP.LT.AND P3, PT, R252, UR4, !P0 ;  /* 0x00000004fc007c0c */ /* 0x000fe4000c761270 */
[----:B------:R-:W-:Y:S01]  /*da890*/  ISETP.LT.AND P2, PT, R55, UR4, !P0 ;  /* 0x0000000437007c0c */ /* 0x000fe2000c741270 */
[----:B------:R1:W-:Y:S04]  /*da8a0*/  @P5 STG.E desc[UR40][R2.64], R182 ;  /* 0x000000b602005986 */ /* 0x0003e8000c101928 */
[----:B------:R1:W-:Y:S04]  /*da8b0*/  @P1 STG.E desc[UR40][R4.64], R178 ;  /* 0x000000b204001986 */ /* 0x0003e8000c101928 */
[----:B------:R2:W-:Y:S01]  /*da8c0*/  @P6 STG.E desc[UR40][R6.64], R174 ;  /* 0x000000ae06006986 */ /* 0x0005e2000c101928 */
[----:B------:R-:W-:-:S03]  /*da8d0*/  ISETP.LT.AND P6, PT, R234, UR4, !P0 ;  /* 0x00000004ea007c0c */ /* 0x000fc6000c7c1270 */
[----:B------:R2:W-:Y:S01]  /*da8e0*/  @P4 STG.E desc[UR40][R8.64], R170 ;  /* 0x000000aa08004986 */ /* 0x0005e2000c101928 */
[----:B------:R-:W-:Y:S02]  /*da8f0*/  ISETP.LT.AND P5, PT, R233, UR4, !P0 ;  /* 0x00000004e9007c0c */ /* 0x000fe4000c7a1270 */
[----:B------:R-:W-:Y:S02]  /*da900*/  ISETP.LT.AND P4, PT, R232, UR4, !P0 ;  /* 0x00000004e8007c0c */ /* 0x000fe4000c781270 */
[----:B------:R-:W-:Y:S01]  /*da910*/  ISETP.LT.AND P1, PT, R142, UR4, !P0 ;  /* 0x000000048e007c0c */ /* 0x000fe2000c721270 */
[----:B-1----:R-:W-:-:S04]  /*da920*/  IMAD.WIDE R10, R22, 0x4, R122 ;  /* 0x00000004160a7825 */ /* 0x002fc800078e027a */
[----:B------:R-:W-:-:S04]  /*da930*/  IMAD.WIDE R12, R22, 0x4, R120 ;  /* 0x00000004160c7825 */ /* 0x000fc800078e0278 */
[----:B------:R-:W-:-:S04]  /*da940*/  IMAD.WIDE R2, R22, 0x4, R118 ;  /* 0x0000000416027825 */ /* 0x000fc800078e0276 */
[----:B------:R-:W-:-:S04]  /*da950*/  IMAD.WIDE R4, R22, 0x4, R116 ;  /* 0x0000000416047825 */ /* 0x000fc800078e0274 */
[C---:B--2---:R-:W-:Y:S01]  /*da960*/  IMAD.WIDE R6, R22.reuse, 0x4, R114 ;  /* 0x0000000416067825 */ /* 0x044fe200078e0272 */
[----:B------:R1:W-:Y:S04]  /*da970*/  @P3 STG.E desc[UR40][R10.64], R166 ;  /* 0x000000a60a003986 */ /* 0x0003e8000c101928 */
[----:B------:R2:W-:Y:S01]  /*da980*/  @P2 STG.E desc[UR40][R12.64], R162 ;  /* 0x000000a20c002986 */ /* 0x0005e2000c101928 */
[----:B------:R-:W-:Y:S02]  /*da990*/  ISETP.LT.AND P2, PT, R143, UR4, !P0 ;  /* 0x000000048f007c0c */ /* 0x000fe4000c741270 */
[----:B------:R-:W-:Y:S01]  /*da9a0*/  ISETP.LT.AND P3, PT, R35, UR4, !P0 ;  /* 0x0000000423007c0c */ /* 0x000fe2000c761270 */
[----:B------:R-:W-:Y:S01]  /*da9b0*/  IMAD.WIDE R8, R22, 0x4, R112 ;  /* 0x0000000416087825 */ /* 0x000fe200078e0270 */
[----:B------:R-:W-:Y:S01]  /*da9c0*/  ISETP.GE.AND P0, PT, R15, UR5, PT ;  /* 0x000000050f007c0c */ /* 0x000fe2000bf06270 */
[----:B------:R4:W-:Y:S04]  /*da9d0*/  @P6 STG.E desc[UR40][R2.64], R158 ;  /* 0x0000009e02006986 */ /* 0x0009e8000c101928 */
[----:B------:R1:W-:Y:S04]  /*da9e0*/  @P5 STG.E desc[UR40][R4.64], R154 ;  /* 0x0000009a04005986 */ /* 0x0003e8000c101928 */
[----:B------:R1:W-:Y:S01]  /*da9f0*/  @P4 STG.E desc[UR40][R6.64], R150 ;  /* 0x0000009606004986 */ /* 0x0003e2000c101928 */
[----:B------:R-:W-:-:S03]  /*daa00*/  ISETP.LT.AND P4, PT, R252, UR4, !P0 ;  /* 0x00000004fc007c0c */ /* 0x000fc6000c781270 */
[----:B------:R2:W-:Y:S01]  /*daa10*/  @P1 STG.E desc[UR40][R8.64], R146 ;  /* 0x0000009208001986 */ /* 0x0005e2000c101928 */
[----:B------:R-:W-:-:S03]  /*daa20*/  ISETP.LT.AND P1, PT, R55, UR4, !P0 ;  /* 0x0000000437007c0c */ /* 0x000fc6000c721270 */
[----:B------:R-:W3:Y:S01]  /*daa30*/  LDL.LU R15, [R1+0x42d0] ;  /* 0x0042d000010f7983 */ /* 0x000ee20000300800 */
[----:B------:R-:W-:Y:S02]  /*daa40*/  ISETP.LT.AND P6, PT, R234, UR4, !P0 ;  /* 0x00000004ea007c0c */ /* 0x000fe4000c7c1270 */
[----:B------:R-:W-:Y:S01]  /*daa50*/  ISETP.LT.AND P5, PT, R233, UR4, !P0 ;  /* 0x00000004e9007c0c */ /* 0x000fe2000c7a1270 */
[----:B-1----:R-:W-:-:S04]  /*daa60*/  IMAD.WIDE R10, R22, 0x4, R110 ;  /* 0x00000004160a7825 */ /* 0x002fc800078e026e */
[----:B--2---:R-:W-:Y:S02]  /*daa70*/  IMAD.WIDE R12, R22, 0x4, R108 ;  /* 0x00000004160c7825 */ /* 0x004fe400078e026c */
[----:B------:R-:W2:Y:S04]  /*daa80*/  LDL.LU R22, [R1+0x2cd0] ;  /* 0x002cd00001167983 */ /* 0x000ea80000300800 */
[----:B------:R1:W-:Y:S04]  /*daa90*/  @P2 STG.E desc[UR40][R10.64], R94 ;  /* 0x0000005e0a002986 */ /* 0x0003e8000c101928 */
[----:B------:R1:W-:Y:S01]  /*daaa0*/  @P3 STG.E desc[UR40][R12.64], R90 ;  /* 0x0000005a0c003986 */ /* 0x0003e2000c101928 */
[----:B------:R-:W-:-:S02]  /*daab0*/  ISETP.LT.AND P2, PT, R232, UR4, !P0 ;  /* 0x00000004e8007c0c */ /* 0x000fc4000c741270 */
[----:B------:R-:W-:Y:S01]  /*daac0*/  ISETP.LT.AND P3, PT, R142, UR4, !P0 ;  /* 0x000000048e007c0c */ /* 0x000fe2000c761270 */
[----:B----4-:R-:W-:-:S04]  /*daad0*/  IMAD.WIDE R2, R235, 0x4, R122 ;  /* 0x00000004eb027825 */ /* 0x010fc800078e027a */
[----:B------:R-:W-:-:S04]  /*daae0*/  IMAD.WIDE R4, R235, 0x4, R120 ;  /* 0x00000004eb047825 */ /* 0x000fc800078e0278 */
[----:B------:R-:W-:-:S04]  /*daaf0*/  IMAD.WIDE R6, R235, 0x4, R118 ;  /* 0x00000004eb067825 */ /* 0x000fc800078e0276 */
[----:B------:R-:W-:Y:S01]  /*dab00*/  IMAD.WIDE R8, R235, 0x4, R116 ;  /* 0x00000004eb087825 */ /* 0x000fe200078e0274 */
[----:B------:R4:W-:Y:S01]  /*dab10*/  @P4 STG.E desc[UR40][R2.64], R199 ;  /* 0x000000c702004986 */ /* 0x0009e2000c101928 */
[----:B---3--:R-:W-:-:S03]  /*dab20*/  ISETP.GE.AND P4, PT, R14, UR5, PT ;  /* 0x000000050e007c0c */ /* 0x008fc6000bf86270 */
[----:B------:R3:W-:Y:S01]  /*dab30*/  @P1 STG.E desc[UR40][R4.64], R195 ;  /* 0x000000c304001986 */ /* 0x0007e2000c101928 */
[----:B------:R-:W-:-:S03]  /*dab40*/  ISETP.LT.AND P1, PT, R143, UR4, !P0 ;  /* 0x000000048f007c0c */ /* 0x000fc6000c721270 */
[----:B------:R3:W-:Y:S01]  /*dab50*/  @P6 STG.E desc[UR40][R6.64], R191 ;  /* 0x000000bf06006986 */ /* 0x0007e2000c101928 */
[----:B------:R-:W-:-:S03]  /*dab60*/  ISETP.LT.AND P0, PT, R35, UR4, !P0 ;  /* 0x0000000423007c0c */ /* 0x000fc6000c701270 */
[----:B------:R3:W-:Y:S01]  /*dab70*/  @P5 STG.E desc[UR40][R8.64], R187 ;  /* 0x000000bb08005986 */ /* 0x0007e2000c101928 */
[----:B------:R-:W-:Y:S02]  /*dab80*/  ISETP.LT.AND P6, PT, R252, UR4, !P4 ;  /* 0x00000004fc007c0c */ /* 0x000fe4000e7c1270 */
[----:B------:R-:W-:Y:S01]  /*dab90*/  ISETP.LT.AND P5, PT, R55, UR4, !P4 ;  /* 0x0000000437007c0c */ /* 0x000fe2000e7a1270 */
[----:B------:R-:W2:Y:S01]  /*daba0*/  LDL.LU R14, [R1+0x42c8] ;  /* 0x0042c800010e7983 */ /* 0x000ea20000300800 */
[----:B-1----:R-:W-:-:S04]  /*dabb0*/  IMAD.WIDE R10, R235, 0x4, R114 ;  /* 0x00000004eb0a7825 */ /* 0x002fc800078e0272 */
[----:B------:R-:W-:-:S04]  /*dabc0*/  IMAD.WIDE R12, R235, 0x4, R112 ;  /* 0x00000004eb0c7825 */ /* 0x000fc800078e0270 */
[----:B----4-:R-:W-:-:S04]  /*dabd0*/  IMAD.WIDE R2, R235, 0x4, R110 ;  /* 0x00000004eb027825 */ /* 0x010fc800078e026e */
[----:B---3--:R-:W-:-:S04]  /*dabe0*/  IMAD.WIDE R4, R235, 0x4, R108 ;  /* 0x00000004eb047825 */ /* 0x008fc800078e026c */
[C---:B------:R-:W-:Y:S01]  /*dabf0*/  IMAD.WIDE R6, R34.reuse, 0x4, R122 ;  /* 0x0000000422067825 */ /* 0x040fe200078e027a */
[----:B------:R1:W-:Y:S04]  /*dac00*/  @P2 STG.E desc[UR40][R10.64], R183 ;  /* 0x000000b70a002986 */ /* 0x0003e8000c101928 */
[----:B------:R3:W-:Y:S01]  /*dac10*/  @P3 STG.E desc[UR40][R12.64], R179 ;  /* 0x000000b30c003986 */ /* 0x0007e2000c101928 */
[----:B------:R-:W-:-:S03]  /*dac20*/  IMAD.WIDE R8, R34, 0x4, R120 ;  /* 0x0000000422087825 */ /* 0x000fc600078e0278 */
[----:B------:R4:W-:Y:S04]  /*dac30*/  @P1 STG.E desc[UR40][R2.64], R175 ;  /* 0x000000af02001986 */ /* 0x0009e8000c101928 */
[----:B------:R3:W-:Y:S04]  /*dac40*/  @P0 STG.E desc[UR40][R4.64], R171 ;  /* 0x000000ab04000986 */ /* 0x0007e8000c101928 */
[----:B------:R3:W-:Y:S04]  /*dac50*/  @P6 STG.E desc[UR40][R6.64], R167 ;  /* 0x000000a706006986 */ /* 0x0007e8000c101928 */
[----:B------:R3:W-:Y:S01]  /*dac60*/  @P5 STG.E desc[UR40][R8.64], R163 ;  /* 0x000000a308005986 */ /* 0x0007e2000c101928 */
[----:B-1----:R-:W-:-:S04]  /*dac70*/  IMAD.WIDE R10, R34, 0x4, R118 ;  /* 0x00000004220a7825 */ /* 0x002fc800078e0276 */
[----:B---3--:R-:W-:-:S04]  /*dac80*/  IMAD.WIDE R12, R34, 0x4, R116 ;  /* 0x00000004220c7825 */ /* 0x008fc800078e0274 */
[----:B----4-:R-:W-:-:S04]  /*dac90*/  IMAD.WIDE R2, R34, 0x4, R114 ;  /* 0x0000000422027825 */ /* 0x010fc800078e0272 */
[----:B------:R-:W-:-:S04]  /*daca0*/  IMAD.WIDE R4, R34, 0x4, R112 ;  /* 0x0000000422047825 */ /* 0x000fc800078e0270 */
[----:B------:R-:W-:-:S04]  /*dacb0*/  IMAD.WIDE R6, R34, 0x4, R110 ;  /* 0x0000000422067825 */ /* 0x000fc800078e026e */
[----:B------:R-:W-:Y:S02]  /*dacc0*/  IMAD.WIDE R8, R34, 0x4, R108 ;  /* 0x0000000422087825 */ /* 0x000fe400078e026c */
[----:B------:R-:W3:Y:S04]  /*dacd0*/  LDL.LU R34, [R1+0x2ccc] ;  /* 0x002ccc0001227983 */ /* 0x000ee80000300800 */
[----:B------:R-:W4:Y:S01]  /*dace0*/  LDL.LU R18, [R1+0x42c4] ;  /* 0x0042c40001127983 */ /* 0x000f220000300800 */
[----:B------:R-:W-:Y:S02]  /*dacf0*/  ISETP.LT.AND P3, PT, R234, UR4, !P4 ;  /* 0x00000004ea007c0c */ /* 0x000fe4000e761270 */
[----:B------:R-:W-:Y:S02]  /*dad00*/  ISETP.LT.AND P2, PT, R233, UR4, !P4 ;  /* 0x00000004e9007c0c */ /* 0x000fe4000e741270 */
[----:B------:R-:W-:-:S02]  /*dad10*/  ISETP.LT.AND P5, PT, R232, UR4, !P4 ;  /* 0x00000004e8007c0c */ /* 0x000fc4000e7a1270 */
[----:B------:R-:W-:Y:S02]  /*dad20*/  ISETP.LT.AND P0, PT, R142, UR4, !P4 ;  /* 0x000000048e007c0c */ /* 0x000fe4000e701270 */
[----:B------:R-:W-:Y:S01]  /*dad30*/  ISETP.LT.AND P6, PT, R143, UR4, !P4 ;  /* 0x000000048f007c0c */ /* 0x000fe2000e7c1270 */
[----:B------:R-:W4:Y:S04]  /*dad40*/  LDL.LU R235, [R1+0x2cc8] ;  /* 0x002cc80001eb7983 */ /* 0x000f280000300800 */
[----:B------:R-:W-:Y:S04]  /*dad50*/  @P3 STG.E desc[UR40][R10.64], R159 ;  /* 0x0000009f0a003986 */ /* 0x000fe8000c101928 */
[----:B------:R-:W-:Y:S04]  /*dad60*/  @P2 STG.E desc[UR40][R12.64], R155 ;  /* 0x0000009b0c002986 */ /* 0x000fe8000c101928 */
[----:B------:R-:W-:Y:S04]  /*dad70*/  @P5 STG.E desc[UR40][R2.64], R151 ;  /* 0x0000009702005986 */ /* 0x000fe8000c101928 */
[----:B------:R-:W-:Y:S04]  /*dad80*/  @P0 STG.E desc[UR40][R4.64], R147 ;  /* 0x0000009304000986 */ /* 0x000fe8000c101928 */
[----:B------:R-:W-:Y:S04]  /*dad90*/  @P6 STG.E desc[UR40][R6.64], R95 ;  /* 0x0000005f06006986 */ /* 0x000fe8000c101928 */
[----:B------:R1:W2:Y:S04]  /*dada0*/  LDS.128 R4, [R0] ;  /* 0x0000000000047984 */ /* 0x0002a80000000c00 */
[----:B-1----:R-:W4:Y:S01]  /*dadb0*/  LDL.LU R0, [R1+0x42ac] ;  /* 0x0042ac0001007983 */ /* 0x002f220000300800 */
[----:B------:R-:W-:-:S02]  /*dadc0*/  ISETP.LT.AND P4, PT, R35, UR4, !P4 ;  /* 0x0000000423007c0c */ /* 0x000fc4000e781270 */
[----:B------:R-:W-:-:S04]  /*dadd0*/  ISETP.GE.AND P1, PT, R15, UR5, PT ;  /* 0x000000050f007c0c */ /* 0x000fc8000bf26270 */
[----:B------:R-:W-:Y:S02]  /*dade0*/  ISETP.LT.AND P3, PT, R252, UR4, !P1 ;  /* 0x00000004fc007c0c */ /* 0x000fe4000cf61270 */
[----:B------:R-:W-:Y:S02]  /*dadf0*/  ISETP.LT.AND P2, PT, R55, UR4, !P1 ;  /* 0x0000000437007c0c */ /* 0x000fe4000cf41270 */
[----:B------:R-:W-:-:S03]  /*dae00*/  ISETP.LT.AND P6, PT, R233, UR4, !P1 ;  /* 0x00000004e9007c0c */ /* 0x000fc6000cfc1270 */
[----:B------:R1:W-:Y:S01]  /*dae10*/  @P4 STG.E desc[UR40][R8.64], R91 ;  /* 0x0000005b08004986 */ /* 0x0003e2000c101928 */
[----:B------:R-:W-:Y:S01]  /*dae20*/  ISETP.LT.AND P4, PT, R234, UR4, !P1 ;  /* 0x00000004ea007c0c */ /* 0x000fe2000cf81270 */
[----:B--2---:R-:W-:-:S04]  /*dae30*/  IMAD.WIDE R10, R22, 0x4, R122 ;  /* 0x00000004160a7825 */ /* 0x004fc800078e027a */
[----:B------:R-:W-:-:S04]  /*dae40*/  IMAD.WIDE R12, R22, 0x4, R120 ;  /* 0x00000004160c7825 */ /* 0x000fc800078e0278 */
[----:B------:R-:W-:Y:S01]  /*dae50*/  IMAD.WIDE R2, R22, 0x4, R118 ;  /* 0x0000000416027825 */ /* 0x000fe200078e0276 */
[----:B------:R-:W-:Y:S01]  /*dae60*/  ISETP.LT.AND P5, PT, R232, UR4, !P1 ;  /* 0x00000004e8007c0c */ /* 0x000fe2000cfa1270 */
[----:B------:R2:W-:Y:S04]  /*dae70*/  @P3 STG.E desc[UR40][R10.64], R84 ;  /* 0x000000540a003986 */ /* 0x0005e8000c101928 */
[----:B------:R2:W-:Y:S01]  /*dae80*/  @P2 STG.E desc[UR40][R12.64], R80 ;  /* 0x000000500c002986 */ /* 0x0005e2000c101928 */
[----:B------:R-:W-:Y:S02]  /*dae90*/  ISETP.LT.AND P2, PT, R142, UR4, !P1 ;  /* 0x000000048e007c0c */ /* 0x000fe4000cf41270 */
[----:B------:R-:W-:Y:S02]  /*daea0*/  ISETP.LT.AND P3, PT, R143, UR4, !P1 ;  /* 0x000000048f007c0c */ /* 0x000fe4000cf61270 */
[----:B------:R-:W-:Y:S01]  /*daeb0*/  ISETP.LT.AND P1, PT, R35, UR4, !P1 ;  /* 0x0000000423007c0c */ /* 0x000fe2000cf21270 */
[----:B------:R3:W-:Y:S01]  /*daec0*/  @P4 STG.E desc[UR40][R2.64], R76 ;  /* 0x0000004c02004986 */ /* 0x0007e2000c101928 */
[----:B-1----:R-:W-:-:S04]  /*daed0*/  IMAD.WIDE R8, R22, 0x4, R114 ;  /* 0x0000000416087825 */ /* 0x002fc800078e0272 */
[----:B------:R-:W-:-:S04]  /*daee0*/  IMAD.WIDE R16, R22, 0x4, R108 ;  /* 0x0000000416107825 */ /* 0x000fc800078e026c */
[----:B--2---:R-:W-:-:S04]  /*daef0*/  IMAD.WIDE R10, R22, 0x4, R112 ;  /* 0x00000004160a7825 */ /* 0x004fc800078e0270 */
[----:B------:R-:W-:Y:S01]  /*daf00*/  IMAD.WIDE R12, R22, 0x4, R110 ;  /* 0x00000004160c7825 */ /* 0x000fe200078e026e */
[----:B------:R-:W-:-:S03]  /*daf10*/  ISETP.GE.AND P0, PT, R14, UR5, PT ;  /* 0x000000050e007c0c */ /* 0x000fc6000bf06270 */
[----:B------:R-:W-:Y:S02]  /*daf20*/  IMAD.WIDE R14, R22, 0x4, R116 ;  /* 0x00000004160e7825 */ /* 0x000fe400078e0274 */
[----:B------:R-:W2:Y:S04]  /*daf30*/  LDL.LU R22, [R1+0x2cc4] ;  /* 0x002cc40001167983 */ /* 0x000ea80000300800 */
[----:B------:R-:W-:Y:S01]  /*daf40*/  @P6 STG.E desc[UR40][R14.64], R72 ;  /* 0x000000480e006986 */ /* 0x000fe2000c101928 */
[----:B------:R-:W-:-:S03]  /*daf50*/  ISETP.LT.AND P6, PT, R252, UR4, !P0 ;  /* 0x00000004fc007c0c */ /* 0x000fc6000c7c1270 */
[----:B------:R1:W-:Y:S04]  /*daf60*/  @P5 STG.E desc[UR40][R8.64], R68 ;  /* 0x0000004408005986 */ /* 0x0003e8000c101928 */
[----:B------:R1:W-:Y:S04]  /*daf70*/  @P2 STG.E desc[UR40][R10.64], R64 ;  /* 0x000000400a002986 */ /* 0x0003e8000c101928 */
[----:B------:R1:W-:Y:S01]  /*daf80*/  @P3 STG.E desc[UR40][R12.64], R60 ;  /* 0x0000003c0c003986 */ /* 0x0003e2000c101928 */
[----:B------:R-:W-:-:S03]  /*daf90*/  ISETP.LT.AND P5, PT, R55, UR4, !P0 ;  /* 0x0000000437007c0c */ /* 0x000fc6000c7a1270 */
[----:B------:R1:W-:Y:S01]  /*dafa0*/  @P1 STG.E desc[UR40][R16.64], R56 ;  /* 0x0000003810001986 */ /* 0x0003e2000c101928 */
[----:B------:R-:W-:Y:S01]  /*dafb0*/  ISETP.LT.AND P4, PT, R234, UR4, !P0 ;  /* 0x00000004ea007c0c */ /* 0x000fe2000c781270 */
[----:B---3--:R-:W-:-:S05]  /*dafc0*/  IMAD.WIDE R2, R34, 0x4, R122 ;  /* 0x0000000422027825 */ /* 0x008fca00078e027a */
[----:B------:R3:W-:Y:S01]  /*dafd0*/  @P6 STG.E desc[UR40][R2.64], R52 ;  /* 0x0000003402006986 */ /* 0x0007e2000c101928 */
[----:B----4-:R-:W-:-:S03]  /*dafe0*/  ISETP.GE.AND P6, PT, R18, UR5, PT ;  /* 0x0000000512007c0c */ /* 0x010fc6000bfc6270 */
[----:B------:R-:W4:Y:S01]  /*daff0*/  LDL.LU R18, [R1+0x4298] ;  /* 0x0042980001127983 */ /* 0x000f220000300800 */
[----:B-1----:R-:W-:-:S04]  /*db000*/  IMAD.WIDE R8, R34, 0x4, R120 ;  /* 0x0000000422087825 */ /* 0x002fc800078e0278 */
[----:B------:R-:W-:Y:S01]  /*db010*/  IMAD.WIDE R14, R34, 0x4, R118 ;  /* 0x00000004220e7825 */ /* 0x000fe200078e0276 */
        /* <DEDUP_REMOVED lines=8> */
[----:B------:R-:W-:-:S04]  /*db0a0*/  IMAD.WIDE R12, R34, 0x4, R114 ;  /* 0x00000004220c7825 */ /* 0x000fc800078e0272 */
[----:B------:R-:W-:-:S04]  /*db0b0*/  IMAD.WIDE R16, R34, 0x4, R112 ;  /* 0x0000000422107825 */ /* 0x000fc800078e0270 */
[C---:B---3--:R-:W-:Y:S01]  /*db0c0*/  IMAD.WIDE R2, R34.reuse, 0x4, R110 ;  /* 0x0000000422027825 */ /* 0x048fe200078e026e */
[----:B------:R3:W-:Y:S03]  /*db0d0*/  @P1 STG.E desc[UR40][R10.64], R40 ;  /* 0x000000280a001986 */ /* 0x0007e6000c101928 */
[----:B-1----:R-:W-:Y:S01]  /*db0e0*/  IMAD.WIDE R8, R34, 0x4, R108 ;  /* 0x0000000422087825 */ /* 0x002fe200078e026c */
[----:B------:R1:W-:Y:S04]  /*db0f0*/  @P2 STG.E desc[UR40][R12.64], R36 ;  /* 0x000000240c002986 */ /* 0x0003e8000c101928 */
[----:B------:R-:W4:Y:S04]  /*db100*/  LDL.LU R34, [R1+0x2cc0] ;  /* 0x002cc00001227983 */ /* 0x000f280000300800 */
[----:B------:R1:W-:Y:S04]  /*db110*/  @P3 STG.E desc[UR40][R16.64], R28 ;  /* 0x0000001c10003986 */ /* 0x0003e8000c101928 */
[----:B------:R1:W-:Y:S04]  /*db120*/  @P4 STG.E desc[UR40][R2.64], R24 ;  /* 0x0000001802004986 */ /* 0x0003e8000c101928 */
[----:B------:R1:W-:Y:S01]  /*db130*/  @P0 STG.E desc[UR40][R8.64], R4 ;  /* 0x0000000408000986 */ /* 0x0003e2000c101928 */
[----:B------:R-:W-:-:S03]  /*db140*/  ISETP.GE.AND P0, PT, R0, UR5, PT ;  /* 0x0000000500007c0c */ /* 0x000fc6000bf06270 */
[----:B------:R-:W4:Y:S01]  /*db150*/  LDL.LU R0, [R1+0x4288] ;  /* 0x0042880001007983 */ /* 0x000f220000300800 */
[----:B------:R-:W-:Y:S02]  /*db160*/  ISETP.LT.AND P5, PT, R252, UR4, !P6 ;  /* 0x00000004fc007c0c */ /* 0x000fe4000f7a1270 */
[----:B------:R-:W-:Y:S02]  /*db170*/  ISETP.LT.AND P3, PT, R55, UR4, !P6 ;  /* 0x0000000437007c0c */ /* 0x000fe4000f761270 */
[----:B------:R-:W-:Y:S02]  /*db180*/  ISETP.LT.AND P2, PT, R234, UR4, !P6 ;  /* 0x00000004ea007c0c */ /* 0x000fe4000f741270 */
[----:B------:R-:W-:Y:S01]  /*db190*/  ISETP.LT.AND P1, PT, R233, UR4, !P6 ;  /* 0x00000004e9007c0c */ /* 0x000fe2000f721270 */
[----:B------:R-:W-:-:S04]  /*db1a0*/  IMAD.WIDE R14, R235, 0x4, R122 ;  /* 0x00000004eb0e7825 */ /* 0x000fc800078e027a */
[----:B---3--:R-:W-:-:S04]  /*db1b0*/  IMAD.WIDE R10, R235, 0x4, R120 ;  /* 0x00000004eb0a7825 */ /* 0x008fc800078e0278 */
[----:B-1----:R-:W-:-:S04]  /*db1c0*/  IMAD.WIDE R12, R235, 0x4, R118 ;  /* 0x00000004eb0c7825 */ /* 0x002fc800078e0276 */
[----:B------:R-:W-:Y:S01]  /*db1d0*/  IMAD.WIDE R16, R235, 0x4, R116 ;  /* 0x00000004eb107825 */ /* 0x000fe200078e0274 */
[----:B------:R-:W-:Y:S01]  /*db1e0*/  ISETP.LT.AND P4, PT, R232, UR4, !P6 ;  /* 0x00000004e8007c0c */ /* 0x000fe2000f781270 */
[----:B------:R-:W-:Y:S04]  /*db1f0*/  @P5 STG.E desc[UR40][R14.64], R85 ;  /* 0x000000550e005986 */ /* 0x000fe8000c101928 */
[----:B------:R1:W-:Y:S04]  /*db200*/  @P3 STG.E desc[UR40][R10.64], R81 ;  /* 0x000000510a003986 */ /* 0x0003e8000c101928 */
[----:B------:R3:W-:Y:S01]  /*db210*/  @P2 STG.E desc[UR40][R12.64], R77 ;  /* 0x0000004d0c002986 */ /* 0x0007e2000c101928 */
[----:B------:R-:W-:-:S03]  /*db220*/  ISETP.LT.AND P5, PT, R142, UR4, !P6 ;  /* 0x000000048e007c0c */ /* 0x000fc6000f7a1270 */
[----:B------:R1:W-:Y:S01]  /*db230*/  @P1 STG.E desc[UR40][R16.64], R73 ;  /* 0x0000004910001986 */ /* 0x0003e2000c101928 */
[----:B------:R-:W-:Y:S02]  /*db240*/  ISETP.LT.AND P1, PT, R143, UR4, !P6 ;  /* 0x000000048f007c0c */ /* 0x000fe4000f721270 */
[----:B------:R-:W-:Y:S02]  /*db250*/  ISETP.LT.AND P6, PT, R35, UR4, !P6 ;  /* 0x0000000423007c0c */ /* 0x000fe4000f7c1270 */
[----:B------:R-:W-:Y:S02]  /*db260*/  ISETP.LT.AND P3, PT, R252, UR4, !P0 ;  /* 0x00000004fc007c0c */ /* 0x000fe4000c761270 */
[----:B------:R-:W-:Y:S01]  /*db270*/  ISETP.LT.AND P2, PT, R55, UR4, !P0 ;  /* 0x0000000437007c0c */ /* 0x000fe2000c741270 */
[----:B------:R-:W-:-:S04]  /*db280*/  IMAD.WIDE R2, R235, 0x4, R114 ;  /* 0x00000004eb027825 */ /* 0x000fc800078e0272 */
[----:B------:R-:W-:-:S04]  /*db290*/  IMAD.WIDE R8, R235, 0x4, R112 ;  /* 0x00000004eb087825 */ /* 0x000fc800078e0270 */
[----:B-1----:R-:W-:-:S04]  /*db2a0*/  IMAD.WIDE R10, R235, 0x4, R110 ;  /* 0x00000004eb0a7825 */ /* 0x002fc800078e026e */
[----:B---3--:R-:W-:Y:S01]  /*db2b0*/  IMAD.WIDE R12, R235, 0x4, R108 ;  /* 0x00000004eb0c7825 */ /* 0x008fe200078e026c */
[----:B------:R1:W-:Y:S04]  /*db2c0*/  @P4 STG.E desc[UR40][R2.64], R69 ;  /* 0x0000004502004986 */ /* 0x0003e8000c101928 */
[----:B------:R3:W-:Y:S04]  /*db2d0*/  @P5 STG.E desc[UR40][R8.64], R65 ;  /* 0x0000004108005986 */ /* 0x0007e8000c101928 */
[----:B------:R1:W-:Y:S04]  /*db2e0*/  @P1 STG.E desc[UR40][R10.64], R61 ;  /* 0x0000003d0a001986 */ /* 0x0003e8000c101928 */
[----:B------:R1:W-:Y:S01]  /*db2f0*/  @P6 STG.E desc[UR40][R12.64], R57 ;  /* 0x000000390c006986 */ /* 0x0003e2000c101928 */
[----:B------:R-:W-:-:S02]  /*db300*/  ISETP.LT.AND P5, PT, R234, UR4, !P0 ;  /* 0x00000004ea007c0c */ /* 0x000fc4000c7a1270 */
[----:B------:R-:W-:Y:S02]  /*db310*/  ISETP.LT.AND P4, PT, R233, UR4, !P0 ;  /* 0x00000004e9007c0c */ /* 0x000fe4000c781270 */
[----:B------:R-:W-:Y:S02]  /*db320*/  ISETP.LT.AND P1, PT, R142, UR4, !P0 ;  /* 0x000000048e007c0c */ /* 0x000fe4000c721270 */
[----:B------:R-:W-:Y:S01]  /*db330*/  ISETP.LT.AND P6, PT, R35, UR4, !P0 ;  /* 0x0000000423007c0c */ /* 0x000fe2000c7c1270 */
[----:B--2---:R-:W-:-:S04]  /*db340*/  IMAD.WIDE R14, R22, 0x4, R122 ;  /* 0x00000004160e7825 */ /* 0x004fc800078e027a */
[----:B------:R-:W-:Y:S01]  /*db350*/  IMAD.WIDE R16, R22, 0x4, R120 ;  /* 0x0000000416107825 */ /* 0x000fe200078e0278 */
[----:B------:R2:W-:Y:S04]  /*db360*/  @P3 STG.E desc[UR40][R14.64], R53 ;  /* 0x000000350e003986 */ /* 0x0005e8000c101928 */
[----:B------:R2:W-:Y:S01]  /*db370*/  @P2 STG.E desc[UR40][R16.64], R49 ;  /* 0x0000003110002986 */ /* 0x0005e2000c101928 */
[----:B------:R-:W-:Y:S02]  /*db380*/  ISETP.LT.AND P2, PT, R232, UR4, !P0 ;  /* 0x00000004e8007c0c */ /* 0x000fe4000c741270 */
[----:B------:R-:W-:Y:S01]  /*db390*/  ISETP.LT.AND P3, PT, R143, UR4, !P0 ;  /* 0x000000048f007c0c */ /* 0x000fe2000c761270 */
[----:B-1----:R-:W-:-:S04]  /*db3a0*/  IMAD.WIDE R2, R22, 0x4, R118 ;  /* 0x0000000416027825 */ /* 0x002fc800078e0276 */
[----:B---3--:R-:W-:Y:S01]  /*db3b0*/  IMAD.WIDE R8, R22, 0x4, R116 ;  /* 0x0000000416087825 */ /* 0x008fe200078e0274 */
[----:B------:R1:W-:Y:S01]  /*db3c0*/  @P5 STG.E desc[UR40][R2.64], R45 ;  /* 0x0000002d02005986 */ /* 0x0003e2000c101928 */
[----:B----4-:R-:W-:-:S03]  /*db3d0*/  ISETP.GE.AND P0, PT, R18, UR5, PT ;  /* 0x0000000512007c0c */ /* 0x010fc6000bf06270 */
[----:B------:R-:W3:Y:S04]  /*db3e0*/  LDL.LU R18, [R1+0x427c] ;  /* 0x00427c0001127983 */ /* 0x000ee80000300800 */
[----:B------:R-:W4:Y:S01]  /*db3f0*/  LDL.LU R235, [R1+0x2cb8] ;  /* 0x002cb80001eb7983 */ /* 0x000f220000300800 */
[----:B------:R-:W-:Y:S01]  /*db400*/  ISETP.LT.AND P5, PT, R252, UR4, !P0 ;  /* 0x00000004fc007c0c */ /* 0x000fe2000c7a1270 */
[----:B------:R-:W-:-:S04]  /*db410*/  IMAD.WIDE R10, R22, 0x4, R114 ;  /* 0x00000004160a7825 */ /* 0x000fc800078e0272 */
[----:B------:R-:W-:-:S04]  /*db420*/  IMAD.WIDE R12, R22, 0x4, R112 ;  /* 0x00000004160c7825 */ /* 0x000fc800078e0270 */
[----:B--2---:R-:W-:-:S04]  /*db430*/  IMAD.WIDE R14, R22, 0x4, R110 ;  /* 0x00000004160e7825 */ /* 0x004fc800078e026e */
[----:B------:R-:W-:Y:S01]  /*db440*/  IMAD.WIDE R16, R22, 0x4, R108 ;  /* 0x0000000416107825 */ /* 0x000fe200078e026c */
[----:B------:R2:W-:Y:S04]  /*db450*/  @P4 STG.E desc[UR40][R8.64], R41 ;  /* 0x0000002908004986 */ /* 0x0005e8000c101928 */
[----:B------:R1:W-:Y:S04]  /*db460*/  @P2 STG.E desc[UR40][R10.64], R37 ;  /* 0x000000250a002986 */ /* 0x0003e8000c101928 */
[----:B------:R-:W-:Y:S04]  /*db470*/  @P1 STG.E desc[UR40][R12.64], R29 ;  /* 0x0000001d0c001986 */ /* 0x000fe8000c101928 */
[----:B------:R-:W-:Y:S04]  /*db480*/  @P3 STG.E desc[UR40][R14.64], R25 ;  /* 0x000000190e003986 */ /* 0x000fe8000c101928 */
[----:B------:R2:W-:Y:S01]  /*db490*/  @P6 STG.E desc[UR40][R16.64], R5 ;  /* 0x0000000510006986 */ /* 0x0005e2000c101928 */
[----:B-1----:R-:W-:-:S05]  /*db4a0*/  IMAD.WIDE R2, R34, 0x4, R122 ;  /* 0x0000000422027825 */ /* 0x002fca00078e027a */
[----:B------:R1:W-:Y:S01]  /*db4b0*/  @P5 STG.E desc[UR40][R2.64], R86 ;  /* 0x0000005602005986 */ /* 0x0003e2000c101928 */
[----:B------:R-:W-:-:S03]  /*db4c0*/  ISETP.GE.AND P5, PT, R0, UR5, PT ;  /* 0x0000000500007c0c */ /* 0x000fc6000bfa6270 */
[----:B------:R-:W3:Y:S04]  /*db4d0*/  LDL.LU R0, [R1+0x4318] ;  /* 0x0043180001007983 */ /* 0x000ee80000300800 */
[----:B------:R-:W3:Y:S01]  /*db4e0*/  LDL.LU R22, [R1+0x2cb4] ;  /* 0x002cb40001167983 */ /* 0x000ee20000300800 */
[----:B------:R-:W-:Y:S02]  /*db4f0*/  ISETP.LT.AND P4, PT, R55, UR4, !P0 ;  /* 0x0000000437007c0c */ /* 0x000fe4000c781270 */
[----:B------:R-:W-:Y:S02]  /*db500*/  ISETP.LT.AND P1, PT, R234, UR4, !P0 ;  /* 0x00000004ea007c0c */ /* 0x000fe4000c721270 */
[----:B------:R-:W-:Y:S02]  /*db510*/  ISETP.LT.AND P6, PT, R233, UR4, !P0 ;  /* 0x00000004e9007c0c */ /* 0x000fe4000c7c1270 */
[----:B------:R-:W-:-:S02]  /*db520*/  ISETP.LT.AND P3, PT, R232, UR4, !P0 ;  /* 0x00000004e8007c0c */ /* 0x000fc4000c761270 */
[----:B------:R-:W-:Y:S01]  /*db530*/  ISETP.LT.AND P2, PT, R142, UR4, !P0 ;  /* 0x000000048e007c0c */ /* 0x000fe2000c741270 */
[----:B--2---:R-:W-:-:S04]  /*db540*/  IMAD.WIDE R8, R34, 0x4, R120 ;  /* 0x0000000422087825 */ /* 0x004fc800078e0278 */
[----:B------:R-:W-:-:S04]  /*db550*/  IMAD.WIDE R10, R34, 0x4, R118 ;  /* 0x00000004220a7825 */ /* 0x000fc800078e0276 */
[----:B------:R-:W-:-:S04]  /*db560*/  IMAD.WIDE R4, R34, 0x4, R116 ;  /* 0x0000000422047825 */ /* 0x000fc800078e0274 */
[----:B------:R-:W-:-:S04]  /*db570*/  IMAD.WIDE R12, R34, 0x4, R114 ;  /* 0x00000004220c7825 */ /* 0x000fc800078e0272 */
[----:B------:R-:W-:Y:S01]  /*db580*/  IMAD.WIDE R14, R34, 0x4, R112 ;  /* 0x00000004220e7825 */ /* 0x000fe200078e0270 */
[----:B------:R2:W-:Y:S04]  /*db590*/  @P4 STG.E desc[UR40][R8.64], R82 ;  /* 0x0000005208004986 */ /* 0x0005e8000c101928 */
[----:B------:R-:W-:Y:S01]  /*db5a0*/  @P1 STG.E desc[UR40][R10.64], R78 ;  /* 0x0000004e0a001986 */ /* 0x000fe2000c101928 */
[----:B------:R-:W-:-:S03]  /*db5b0*/  ISETP.LT.AND P4, PT, R143, UR4, !P0 ;  /* 0x000000048f007c0c */ /* 0x000fc6000c781270 */
[----:B------:R4:W-:Y:S01]  /*db5c0*/  @P6 STG.E desc[UR40][R4.64], R74 ;  /* 0x0000004a04006986 */ /* 0x0009e2000c101928 */
[----:B------:R-:W-:-:S03]  /*db5d0*/  ISETP.LT.AND P0, PT, R35, UR4, !P0 ;  /* 0x0000000423007c0c */ /* 0x000fc6000c701270 */
[----:B------:R1:W-:Y:S04]  /*db5e0*/  @P3 STG.E desc[UR40][R12.64], R70 ;  /* 0x000000460c003986 */ /* 0x0003e8000c101928 */
[----:B------:R2:W-:Y:S01]  /*db5f0*/  @P2 STG.E desc[UR40][R14.64], R66 ;  /* 0x000000420e002986 */ /* 0x0005e2000c101928 */
[----:B------:R-:W-:Y:S02]  /*db600*/  ISETP.LT.AND P1, PT, R252, UR4, !P5 ;  /* 0x00000004fc007c0c */ /* 0x000fe4000ef21270 */
[----:B------:R-:W-:Y:S02]  /*db610*/  ISETP.LT.AND P2, PT, R55, UR4, !P5 ;  /* 0x0000000437007c0c */ /* 0x000fe4000ef41270 */
[----:B------:R-:W-:Y:S02]  /*db620*/  ISETP.LT.AND P6, PT, R234, UR4, !P5 ;  /* 0x00000004ea007c0c */ /* 0x000fe4000efc1270 */
[----:B------:R-:W-:Y:S01]  /*db630*/  ISETP.LT.AND P3, PT, R233, UR4, !P5 ;  /* 0x00000004e9007c0c */ /* 0x000fe2000ef61270 */
[----:B-1----:R-:W-:-:S04]  /*db640*/  IMAD.WIDE R2, R34, 0x4, R110 ;  /* 0x0000000422027825 */ /* 0x002fc800078e026e */
[----:B--2---:R-:W-:Y:S02]  /*db650*/  IMAD.WIDE R8, R34, 0x4, R108 ;  /* 0x0000000422087825 */ /* 0x004fe400078e026c */
[----:B------:R-:W2:Y:S04]  /*db660*/  LDL.LU R34, [R1+0x2d1c] ;  /* 0x002d1c0001227983 */ /* 0x000ea80000300800 */
[----:B------:R1:W-:Y:S04]  /*db670*/  @P4 STG.E desc[UR40][R2.64], R62 ;  /* 0x0000003e02004986 */ /* 0x0003e8000c101928 */
[----:B------:R1:W-:Y:S01]  /*db680*/  @P0 STG.E desc[UR40][R8.64], R58 ;  /* 0x0000003a08000986 */ /* 0x0003e2000c101928 */
[----:B------:R-:W-:Y:S01]  /*db690*/  ISETP.LT.AND P0, PT, R232, UR4, !P5 ;  /* 0x00000004e8007c0c */ /* 0x000fe2000ef01270 */
[----:B----4-:R-:W-:-:S04]  /*db6a0*/  IMAD.WIDE R4, R235, 0x4, R122 ;  /* 0x00000004eb047825 */ /* 0x010fc800078e027a */
[----:B------:R-:W-:-:S04]  /*db6b0*/  IMAD.WIDE R10, R235, 0x4, R120 ;  /* 0x00000004eb0a7825 */ /* 0x000fc800078e0278 */
[----:B------:R-:W-:-:S04]  /*db6c0*/  IMAD.WIDE R12, R235, 0x4, R118 ;  /* 0x00000004eb0c7825 */ /* 0x000fc800078e0276 */
[----:B------:R-:W-:Y:S01]  /*db6d0*/  IMAD.WIDE R14, R235, 0x4, R116 ;  /* 0x00000004eb0e7825 */ /* 0x000fe200078e0274 */
[----:B------:R4:W-:Y:S04]  /*db6e0*/  @P1 STG.E desc[UR40][R4.64], R54 ;  /* 0x0000003604001986 */ /* 0x0009e8000c101928 */
[----:B------:R3:W-:Y:S04]  /*db6f0*/  @P2 STG.E desc[UR40][R10.64], R50 ;  /* 0x000000320a002986 */ /* 0x0007e8000c101928 */
[----:B------:R3:W-:Y:S01]  /*db700*/  @P6 STG.E desc[UR40][R12.64], R46 ;  /* 0x0000002e0c006986 */ /* 0x0007e2000c101928 */
[----:B------:R-:W-:-:S03]  /*db710*/  ISETP.LT.AND P1, PT, R142, UR4, !P5 ;  /* 0x000000048e007c0c */ /* 0x000fc6000ef21270 */
[----:B------:R3:W-:Y:S01]  /*db720*/  @P3 STG.E desc[UR40][R14.64], R42 ;  /* 0x0000002a0e003986 */ /* 0x0007e2000c101928 */
[----:B------:R-:W-:Y:S01]  /*db730*/  ISETP.LT.AND P3, PT, R143, UR4, !P5 ;  /* 0x000000048f007c0c */ /* 0x000fe2000ef61270 */
[----:B-1----:R-:W-:Y:S01]  /*db740*/  IMAD.WIDE R2, R235, 0x4, R114 ;  /* 0x00000004eb027825 */ /* 0x002fe200078e0272 */
[----:B---3--:R-:W-:-:S03]  /*db750*/  ISETP.GE.AND P4, PT, R18, UR5, PT ;  /* 0x0000000512007c0c */ /* 0x008fc6000bf86270 */
[----:B------:R-:W-:Y:S01]  /*db760*/  IMAD.WIDE R8, R235, 0x4, R112 ;  /* 0x00000004eb087825 */ /* 0x000fe200078e0270 */
[----:B------:R-:W-:-:S03]  /*db770*/  ISETP.LT.AND P5, PT, R35, UR4, !P5 ;  /* 0x0000000423007c0c */ /* 0x000fc6000efa1270 */
[----:B----4-:R-:W-:Y:S01]  /*db780*/  IMAD.WIDE R4, R235, 0x4, R110 ;  /* 0x00000004eb047825 */ /* 0x010fe200078e026e */
[----:B------:R-:W-:Y:S01]  /*db790*/  ISETP.LT.AND P6, PT, R252, UR4, !P4 ;  /* 0x00000004fc007c0c */ /* 0x000fe2000e7c1270 */
[----:B------:R1:W-:Y:S01]  /*db7a0*/  @P0 STG.E desc[UR40][R2.64], R38 ;  /* 0x0000002602000986 */ /* 0x0003e2000c101928 */
[----:B------:R-:W-:-:S03]  /*db7b0*/  ISETP.LT.AND P0, PT, R55, UR4, !P4 ;  /* 0x0000000437007c0c */ /* 0x000fc6000e701270 */
[----:B------:R3:W-:Y:S01]  /*db7c0*/  @P1 STG.E desc[UR40][R8.64], R30 ;  /* 0x0000001e08001986 */ /* 0x0007e2000c101928 */
[----:B------:R-:W-:-:S03]  /*db7d0*/  ISETP.LT.AND P1, PT, R234, UR4, !P4 ;  /* 0x00000004ea007c0c */ /* 0x000fc6000e721270 */
[----:B------:R4:W-:Y:S01]  /*db7e0*/  @P3 STG.E desc[UR40][R4.64], R26 ;  /* 0x0000001a04003986 */ /* 0x0009e2000c101928 */
[----:B------:R-:W-:Y:S01]  /*db7f0*/  ISETP.LT.AND P3, PT, R233, UR4, !P4 ;  /* 0x00000004e9007c0c */ /* 0x000fe2000e761270 */
[----:B------:R-:W-:-:S04]  /*db800*/  IMAD.WIDE R10, R235, 0x4, R108 ;  /* 0x00000004eb0a7825 */ /* 0x000fc800078e026c */
[----:B------:R-:W-:-:S04]  /*db810*/  IMAD.WIDE R12, R22, 0x4, R122 ;  /* 0x00000004160c7825 */ /* 0x000fc800078e027a */
[----:B------:R-:W-:Y:S01]  /*db820*/  IMAD.WIDE R14, R22, 0x4, R120 ;  /* 0x00000004160e7825 */ /* 0x000fe200078e0278 */
[----:B------:R-:W-:-:S03]  /*db830*/  ISETP.GE.AND P2, PT, R0, UR5, PT ;  /* 0x0000000500007c0c */ /* 0x000fc6000bf46270 */
[----:B-1----:R-:W-:-:S04]  /*db840*/  IMAD.WIDE R2, R22, 0x4, R118 ;  /* 0x0000000416027825 */ /* 0x002fc800078e0276 */
[----:B---3--:R-:W-:Y:S01]  /*db850*/  IMAD.WIDE R8, R22, 0x4, R116 ;  /* 0x0000000416087825 */ /* 0x008fe200078e0274 */
[----:B------:R1:W-:Y:S04]  /*db860*/  @P5 STG.E desc[UR40][R10.64], R6 ;  /* 0x000000060a005986 */ /* 0x0003e8000c101928 */
[----:B------:R3:W-:Y:S04]  /*db870*/  @P6 STG.E desc[UR40][R12.64], R87 ;  /* 0x000000570c006986 */ /* 0x0007e8000c101928 */
[----:B------:R-:W-:Y:S04]  /*db880*/  @P0 STG.E desc[UR40][R14.64], R83 ;  /* 0x000000530e000986 */ /* 0x000fe8000c101928 */
[----:B------:R1:W-:Y:S04]  /*db890*/  @P1 STG.E desc[UR40][R2.64], R79 ;  /* 0x0000004f02001986 */ /* 0x0003e8000c101928 */
[----:B------:R1:W-:Y:S01]  /*db8a0*/  @P3 STG.E desc[UR40][R8.64], R75 ;  /* 0x0000004b08003986 */ /* 0x0003e2000c101928 */
[----:B------:R-:W-:-:S03]  /*db8b0*/  ISETP.LT.AND P3, PT, R55, UR4, !P2 ;  /* 0x0000000437007c0c */ /* 0x000fc6000d761270 */
[----:B------:R-:W2:Y:S01]  /*db8c0*/  LDL.LU R55, [R1+0x432c] ;  /* 0x00432c0001377983 */ /* 0x000ea20000300800 */
[----:B------:R-:W-:Y:S02]  /*db8d0*/  ISETP.LT.AND P5, PT, R232, UR4, !P4 ;  /* 0x00000004e8007c0c */ /* 0x000fe4000e7a1270 */
[----:B------:R-:W-:Y:S02]  /*db8e0*/  ISETP.LT.AND P6, PT, R142, UR4, !P4 ;  /* 0x000000048e007c0c */ /* 0x000fe4000e7c1270 */
[----:B------:R-:W-:Y:S02]  /*db8f0*/  ISETP.LT.AND P1, PT, R143, UR4, !P4 ;  /* 0x000000048f007c0c */ /* 0x000fe4000e721270 */
[----:B------:R-:W-:Y:S01]  /*db900*/  ISETP.LT.AND P4, PT, R35, UR4, !P4 ;  /* 0x0000000423007c0c */ /* 0x000fe2000e781270 */
[----:B----4-:R-:W-:-:S04]  /*db910*/  IMAD.WIDE R4, R22, 0x4, R114 ;  /* 0x0000000416047825 */ /* 0x010fc800078e0272 */
[----:B-1----:R-:W-:-:S04]  /*db920*/  IMAD.WIDE R10, R22, 0x4, R112 ;  /* 0x00000004160a7825 */ /* 0x002fc800078e0270 */
[----:B---3--:R-:W-:-:S04]  /*db930*/  IMAD.WIDE R12, R22, 0x4, R110 ;  /* 0x00000004160c7825 */ /* 0x008fc800078e026e */
[----:B------:R-:W-:Y:S01]  /*db940*/  IMAD.WIDE R2, R22, 0x4, R108 ;  /* 0x0000000416027825 */ /* 0x000fe200078e026c */
[----:B------:R-:W-:Y:S01]  /*db950*/  ISETP.LT.AND P0, PT, R252, UR4, !P2 ;  /* 0x00000004fc007c0c */ /* 0x000fe2000d701270 */
[----:B------:R1:W-:Y:S01]  /*db960*/  @P5 STG.E desc[UR40][R4.64], R71 ;  /* 0x0000004704005986 */ /* 0x0003e2000c101928 */
[----:B------:R-:W-:-:S03]  /*db970*/  ISETP.LT.AND P5, PT, R234, UR4, !P2 ;  /* 0x00000004ea007c0c */ /* 0x000fc6000d7a1270 */
[----:B------:R1:W-:Y:S01]  /*db980*/  @P6 STG.E desc[UR40][R10.64], R67 ;  /* 0x000000430a006986 */ /* 0x0003e2000c101928 */
[----:B------:R-:W-:-:S03]  /*db990*/  ISETP.LT.AND P6, PT, R233, UR4, !P2 ;  /* 0x00000004e9007c0c */ /* 0x000fc6000d7c1270 */
[----:B------:R1:W-:Y:S01]  /*db9a0*/  @P1 STG.E desc[UR40][R12.64], R63 ;  /* 0x0000003f0c001986 */ /* 0x0003e2000c101928 */
[----:B------:R-:W-:-:S03]  /*db9b0*/  ISETP.LT.AND P1, PT, R232, UR4, !P2 ;  /* 0x00000004e8007c0c */ /* 0x000fc6000d721270 */
[----:B------:R1:W-:Y:S01]  /*db9c0*/  @P4 STG.E desc[UR40][R2.64], R59 ;  /* 0x0000003b02004986 */ /* 0x0003e2000c101928 */
[----:B------:R-:W-:Y:S01]  /*db9d0*/  ISETP.LT.AND P4, PT, R142, UR4, !P2 ;  /* 0x000000048e007c0c */ /* 0x000fe2000d781270 */
[----:B--2---:R-:W-:-:S04]  /*db9e0*/  IMAD.WIDE R122, R34, 0x4, R122 ;  /* 0x00000004227a7825 */ /* 0x004fc800078e027a */
[----:B------:R-:W-:-:S04]  /*db9f0*/  IMAD.WIDE R120, R34, 0x4, R120 ;  /* 0x0000000422787825 */ /* 0x000fc800078e0278 */
[----:B------:R-:W-:-:S04]  /*dba00*/  IMAD.WIDE R118, R34, 0x4, R118 ;  /* 0x0000000422767825 */ /* 0x000fc800078e0276 */
[----:B------:R-:W-:-:S04]  /*dba10*/  IMAD.WIDE R116, R34, 0x4, R116 ;  /* 0x0000000422747825 */ /* 0x000fc800078e0274 */
[----:B------:R-:W-:-:S04]  /*dba20*/  IMAD.WIDE R114, R34, 0x4, R114 ;  /* 0x0000000422727825 */ /* 0x000fc800078e0272 */
[----:B------:R-:W-:-:S04]  /*dba30*/  IMAD.WIDE R112, R34, 0x4, R112 ;  /* 0x0000000422707825 */ /* 0x000fc800078e0270 */
[----:B------:R-:W-:-:S04]  /*dba40*/  IMAD.WIDE R110, R34, 0x4, R110 ;  /* 0x00000004226e7825 */ /* 0x000fc800078e026e */
[----:B------:R-:W-:Y:S01]  /*dba50*/  IMAD.WIDE R108, R34, 0x4, R108 ;  /* 0x00000004226c7825 */ /* 0x000fe200078e026c */
[----:B------:R1:W-:Y:S04]  /*dba60*/  @P0 STG.E desc[UR40][R122.64], R55 ;  /* 0x000000377a000986 */ /* 0x0003e8000c101928 */
[----:B------:R1:W-:Y:S04]  /*dba70*/  @P3 STG.E desc[UR40][R120.64], R51 ;  /* 0x0000003378003986 */ /* 0x0003e8000c101928 */
[----:B------:R1:W-:Y:S04]  /*dba80*/  @P5 STG.E desc[UR40][R118.64], R47 ;  /* 0x0000002f76005986 */ /* 0x0003e8000c101928 */
[----:B------:R1:W-:Y:S04]  /*dba90*/  @P6 STG.E desc[UR40][R116.64], R43 ;  /* 0x0000002b74006986 */ /* 0x0003e8000c101928 */
[----:B------:R1:W-:Y:S04]  /*dbaa0*/  @P1 STG.E desc[UR40][R114.64], R39 ;  /* 0x0000002772001986 */ /* 0x0003e8000c101928 */
[----:B------:R1:W-:Y:S01]  /*dbab0*/  @P4 STG.E desc[UR40][R112.64], R31 ;  /* 0x0000001f70004986 */ /* 0x0003e2000c101928 */
[----:B------:R-:W-:-:S02]  /*dbac0*/  ISETP.LT.AND P0, PT, R143, UR4, !P2 ;  /* 0x000000048f007c0c */ /* 0x000fc4000d701270 */
[----:B------:R-:W-:-:S11]  /*dbad0*/  ISETP.LT.AND P2, PT, R35, UR4, !P2 ;  /* 0x0000000423007c0c */ /* 0x000fd6000d741270 */
[----:B------:R1:W-:Y:S02]  /*dbae0*/  @P0 STG.E desc[UR40][R110.64], R27 ;  /* 0x0000001b6e000986 */ /* 0x0003e4000c101928 */
[----:B------:R-:W-:Y:S05]  /*dbaf0*/  @!P2 EXIT ;  /* 0x000000000000a94d */ /* 0x000fea0003800000 */
[----:B------:R-:W-:Y:S01]  /*dbb00*/  STG.E desc[UR40][R108.64], R7 ;  /* 0x000000076c007986 */ /* 0x000fe2000c101928 */
[----:B------:R-:W-:Y:S05]  /*dbb10*/  EXIT ;  /* 0x000000000000794d */ /* 0x000fea0003800000 */
.L_x_2:
[----:B------:R-:W-:-:S00]  /*dbb20*/  BRA `(.L_x_2) ;  /* 0xfffffffc00fc7947 */ /* 0x000fc0000383ffff */
[----:B------:R-:W-:-:S00]  /*dbb30*/  NOP ;  /* 0x0000000000007918 */ /* 0x000fc00000000000 */
        /* <DEDUP_REMOVED lines=12> */
.L_x_3:


//--------------------- .nv.shared.matmul_kernel  --------------------------
	.section	.nv.shared.matmul_kernel,"aw",@nobits
	.sectionflags	@""
	.align	16
	.zero		1024


//--------------------- .nv.shared.reserved.0     --------------------------
	.section	.nv.shared.reserved.0,"aw",@nobits
	.weak		__nv_reservedSMEM_offset_0_alias
	.size		__nv_reservedSMEM_offset_0_alias, 0, 64
	.other		__nv_reservedSMEM_offset_0_alias,@"STO_CUDA_RESERVED_SHARED STV_DEFAULT"
__nv_reservedSMEM_offset_0_alias:
	.zero		0
	.zero		64


//--------------------- .nv.constant0.matmul_kernel --------------------------
	.section	.nv.constant0.matmul_kernel,"a",@progbits
	.sectionflags	@""
	.align	4
.nv.constant0.matmul_kernel:
	.zero		976


//--------------------- SYMBOLS --------------------------

	.type		.nv.reservedSmem.offset0,@object
	.size		.nv.reservedSmem.offset0,0x4
	.type		.nv.reservedSmem.cap,@object
	.size		.nv.reservedSmem.cap,0x4
